	.target	sm_90a

	.elftype	@"ET_EXEC"


//--------------------- .note.nv.tkinfo           --------------------------
	.section	.note.nv.tkinfo,"",@"SHT_NOTE"
	.sectionflags	@"SHF_NOTE_NV_TKINFO"
	.tkinfo
        /*0018*/ 	.word	0x00000002
        /*0030*/ 	.string	""
        /*0030*/ 	.string	"ptxas"
        /*0030*/ 	.string	"Cuda compilation tools, release 13.0, V13.0.88"
        /*0030*/ 	.string	"Build cuda_13.0.r13.0/compiler.36424714_0"
        /*0030*/ 	.string	"-v  -suppress-debug-info  -lineinfo  -arch sm_90a "



//--------------------- .note.nv.cuinfo           --------------------------
	.section	.note.nv.cuinfo,"",@"SHT_NOTE"
	.sectionflags	@"SHF_NOTE_NV_CUINFO"
        /*0018*/ 	.short	0x0002
        /*001a*/ 	.short	0x005a
        /*001c*/ 	.short	0x0082
	.zero		2


//--------------------- .nv.info                  --------------------------
	.section	.nv.info,"",@"SHT_CUDA_INFO"
	.align	4


	//----- nvinfo : EIATTR_REGCOUNT
	.align		4
        /*0000*/ 	.byte	0x04, 0x2f
        /*0002*/ 	.short	(.L_1 - .L_0)
	.align		4
.L_0:
        /*0004*/ 	.word	index@(matmul_kernel)
        /*0008*/ 	.word	0x00000020


	//----- nvinfo : EIATTR_FRAME_SIZE
	.align		4
.L_1:
        /*000c*/ 	.byte	0x04, 0x11
        /*000e*/ 	.short	(.L_3 - .L_2)
	.align		4
.L_2:
        /*0010*/ 	.word	index@(matmul_kernel)
        /*0014*/ 	.word	0x000078f8


	//----- nvinfo : EIATTR_MIN_STACK_SIZE
	.align		4
.L_3:
        /*0018*/ 	.byte	0x04, 0x12
        /*001a*/ 	.short	(.L_5 - .L_4)
	.align		4
.L_4:
        /*001c*/ 	.word	index@(matmul_kernel)
        /*0020*/ 	.word	0x000078f8
.L_5:


//--------------------- .nv.compat                --------------------------
	.section	.nv.compat,"",@"SHT_CUDA_COMPAT_INFO"
	.align	4
        /*0000*/ 	.byte	0x02, 0x09, 0x01, 0x00, 0x02, 0x02, 0x02, 0x00, 0x02, 0x05, 0x05, 0x00, 0x03, 0x07, 0x01, 0x01
        /*0010*/ 	.byte	0x02, 0x03, 0x00, 0x00, 0x02, 0x06, 0x01, 0x00, 0x04, 0x0b, 0x08, 0x00, 0x00, 0x00, 0x00, 0x00
        /*0020*/ 	.byte	0x00, 0x00, 0x00, 0x00


//--------------------- .nv.info.matmul_kernel    --------------------------
	.section	.nv.info.matmul_kernel,"",@"SHT_CUDA_INFO"
	.sectionflags	@""
	.align	4


	//----- nvinfo : EIATTR_CUDA_API_VERSION
	.align		4
        /*0000*/ 	.byte	0x04, 0x37
        /*0002*/ 	.short	(.L_7 - .L_6)
.L_6:
        /*0004*/ 	.word	0x00000082


	//----- nvinfo : EIATTR_KPARAM_INFO
	.align		4
.L_7:
        /*0008*/ 	.byte	0x04, 0x17
        /*000a*/ 	.short	(.L_9 - .L_8)
.L_8:
        /*000c*/ 	.word	0x00000000
        /*0010*/ 	.short	0x000d
        /*0012*/ 	.short	0x0048
        /*0014*/ 	.byte	0x00, 0xf4, 0x21, 0x00


	//----- nvinfo : EIATTR_KPARAM_INFO
	.align		4
.L_9:
        /*0018*/ 	.byte	0x04, 0x17
        /*001a*/ 	.short	(.L_11 - .L_10)
.L_10:
        /*001c*/ 	.word	0x00000000
        /*0020*/ 	.short	0x000c
        /*0022*/ 	.short	0x0040
        /*0024*/ 	.byte	0x00, 0xf4, 0x21, 0x00


	//----- nvinfo : EIATTR_KPARAM_INFO
	.align		4
.L_11:
        /*0028*/ 	.byte	0x04, 0x17
        /*002a*/ 	.short	(.L_13 - .L_12)
.L_12:
        /*002c*/ 	.word	0x00000000
        /*0030*/ 	.short	0x000b
        /*0032*/ 	.short	0x0038
        /*0034*/ 	.byte	0x00, 0xf0, 0x11, 0x00


	//----- nvinfo : EIATTR_KPARAM_INFO
	.align		4
.L_13:
        /*0038*/ 	.byte	0x04, 0x17
        /*003a*/ 	.short	(.L_15 - .L_14)
.L_14:
        /*003c*/ 	.word	0x00000000
        /*0040*/ 	.short	0x000a
        /*0042*/ 	.short	0x0034
        /*0044*/ 	.byte	0x00, 0xf0, 0x11, 0x00


	//----- nvinfo : EIATTR_KPARAM_INFO
	.align		4
.L_15:
        /*0048*/ 	.byte	0x04, 0x17
        /*004a*/ 	.short	(.L_17 - .L_16)
.L_16:
        /*004c*/ 	.word	0x00000000
        /*0050*/ 	.short	0x0009
        /*0052*/ 	.short	0x0030
        /*0054*/ 	.byte	0x00, 0xf0, 0x11, 0x00


	//----- nvinfo : EIATTR_KPARAM_INFO
	.align		4
.L_17:
        /*0058*/ 	.byte	0x04, 0x17
        /*005a*/ 	.short	(.L_19 - .L_18)
.L_18:
        /*005c*/ 	.word	0x00000000
        /*0060*/ 	.short	0x0008
        /*0062*/ 	.short	0x002c
        /*0064*/ 	.byte	0x00, 0xf0, 0x11, 0x00


	//----- nvinfo : EIATTR_KPARAM_INFO
	.align		4
.L_19:
        /*0068*/ 	.byte	0x04, 0x17
        /*006a*/ 	.short	(.L_21 - .L_20)
.L_20:
        /*006c*/ 	.word	0x00000000
        /*0070*/ 	.short	0x0007
        /*0072*/ 	.short	0x0028
        /*0074*/ 	.byte	0x00, 0xf0, 0x11, 0x00


	//----- nvinfo : EIATTR_KPARAM_INFO
	.align		4
.L_21:
        /*0078*/ 	.byte	0x04, 0x17
        /*007a*/ 	.short	(.L_23 - .L_22)
.L_22:
        /*007c*/ 	.word	0x00000000
        /*0080*/ 	.short	0x0006
        /*0082*/ 	.short	0x0024
        /*0084*/ 	.byte	0x00, 0xf0, 0x11, 0x00


	//----- nvinfo : EIATTR_KPARAM_INFO
	.align		4
.L_23:
        /*0088*/ 	.byte	0x04, 0x17
        /*008a*/ 	.short	(.L_25 - .L_24)
.L_24:
        /*008c*/ 	.word	0x00000000
        /*0090*/ 	.short	0x0005
        /*0092*/ 	.short	0x0020
        /*0094*/ 	.byte	0x00, 0xf0, 0x11, 0x00


	//----- nvinfo : EIATTR_KPARAM_INFO
	.align		4
.L_25:
        /*0098*/ 	.byte	0x04, 0x17
        /*009a*/ 	.short	(.L_27 - .L_26)
.L_26:
        /*009c*/ 	.word	0x00000000
        /*00a0*/ 	.short	0x0004
        /*00a2*/ 	.short	0x001c
        /*00a4*/ 	.byte	0x00, 0xf0, 0x11, 0x00


	//----- nvinfo : EIATTR_KPARAM_INFO
	.align		4
.L_27:
        /*00a8*/ 	.byte	0x04, 0x17
        /*00aa*/ 	.short	(.L_29 - .L_28)
.L_28:
        /*00ac*/ 	.word	0x00000000
        /*00b0*/ 	.short	0x0003
        /*00b2*/ 	.short	0x0018
        /*00b4*/ 	.byte	0x00, 0xf0, 0x11, 0x00


	//----- nvinfo : EIATTR_KPARAM_INFO
	.align		4
.L_29:
        /*00b8*/ 	.byte	0x04, 0x17
        /*00ba*/ 	.short	(.L_31 - .L_30)
.L_30:
        /*00bc*/ 	.word	0x00000000
        /*00c0*/ 	.short	0x0002
        /*00c2*/ 	.short	0x0010
        /*00c4*/ 	.byte	0x00, 0xf4, 0x21, 0x00


	//----- nvinfo : EIATTR_KPARAM_INFO
	.align		4
.L_31:
        /*00c8*/ 	.byte	0x04, 0x17
        /*00ca*/ 	.short	(.L_33 - .L_32)
.L_32:
        /*00cc*/ 	.word	0x00000000
        /*00d0*/ 	.short	0x0001
        /*00d2*/ 	.short	0x0008
        /*00d4*/ 	.byte	0x00, 0xf4, 0x21, 0x00


	//----- nvinfo : EIATTR_KPARAM_INFO
	.align		4
.L_33:
        /*00d8*/ 	.byte	0x04, 0x17
        /*00da*/ 	.short	(.L_35 - .L_34)
.L_34:
        /*00dc*/ 	.word	0x00000000
        /*00e0*/ 	.short	0x0000
        /*00e2*/ 	.short	0x0000
        /*00e4*/ 	.byte	0x00, 0xf4, 0x21, 0x00


	//----- nvinfo : EIATTR_SPARSE_MMA_MASK
	.align		4
.L_35:
        /*00e8*/ 	.byte	0x03, 0x50
        /*00ea*/ 	.short	0x0000


	//----- nvinfo : EIATTR_MAXREG_COUNT
	.align		4
        /*00ec*/ 	.byte	0x03, 0x1b
        /*00ee*/ 	.short	0x00ff


	//----- nvinfo : EIATTR_NUM_BARRIERS
	.align		4
        /*00f0*/ 	.byte	0x02, 0x4c
        /*00f2*/ 	.byte	0x01
	.zero		1


	//----- nvinfo : EIATTR_ANNOTATIONS
	.align		4
        /*00f4*/ 	.byte	0x04, 0x55
        /*00f6*/ 	.short	(.L_37 - .L_36)


	//   ....[0]....
.L_36:
        /*00f8*/ 	.word	0x00000001
        /*00fc*/ 	.byte	0x60, 0x00, 0x00, 0x00, 0x01, 0x00, 0x00, 0x00, 0x80, 0x00, 0x00, 0x00, 0x01, 0x00, 0x00, 0x00
        /* <DEDUP_REMOVED lines=3482> */
        /*daac*/ 	.byte	0xd0, 0x3a, 0x03, 0x00


	//----- nvinfo : EIATTR_MERCURY_ISA_VERSION
	.align		4
.L_37:
        /*dab0*/ 	.byte	0x03, 0x5f
        /*dab2*/ 	.short	0x0101


	//----- nvinfo : EIATTR_EXIT_INSTR_OFFSETS
	.align		4
        /*dab4*/ 	.byte	0x04, 0x1c
        /*dab6*/ 	.short	(.L_39 - .L_38)


	//   ....[0]....
.L_38:
        /*dab8*/ 	.word	0x000d2530


	//   ....[1]....
        /*dabc*/ 	.word	0x000d2550


	//----- nvinfo : EIATTR_REQNTID
	.align		4
.L_39:
        /*dac0*/ 	.byte	0x04, 0x10
        /*dac2*/ 	.short	(.L_41 - .L_40)
.L_40:
        /*dac4*/ 	.word	0x00000040
        /*dac8*/ 	.word	0x00000001
        /*dacc*/ 	.word	0x00000001


	//----- nvinfo : EIATTR_CBANK_PARAM_SIZE
	.align		4
.L_41:
        /*dad0*/ 	.byte	0x03, 0x19
        /*dad2*/ 	.short	0x0050


	//----- nvinfo : EIATTR_PARAM_CBANK
	.align		4
        /*dad4*/ 	.byte	0x04, 0x0a
        /*dad6*/ 	.short	(.L_43 - .L_42)
	.align		4
.L_42:
        /*dad8*/ 	.word	index@(.nv.constant0.matmul_kernel)
        /*dadc*/ 	.short	0x0210
        /*dade*/ 	.short	0x0050


	//----- nvinfo : EIATTR_SW_WAR
	.align		4
.L_43:
        /*dae0*/ 	.byte	0x04, 0x36
        /*dae2*/ 	.short	(.L_45 - .L_44)
.L_44:
        /*dae4*/ 	.word	0x00000008
.L_45:


//--------------------- .nv.callgraph             --------------------------
	.section	.nv.callgraph,"",@"SHT_CUDA_CALLGRAPH"
	.align	4
	.sectionentsize	8
	.align		4
        /*0000*/ 	.word	0x00000000
	.align		4
        /*0004*/ 	.word	0xffffffff
	.align		4
        /*0008*/ 	.word	0x00000000
	.align		4
        /*000c*/ 	.word	0xfffffffe
	.align		4
        /*0010*/ 	.word	0x00000000
	.align		4
        /*0014*/ 	.word	0xfffffffd
	.align		4
        /*0018*/ 	.word	0x00000000
	.align		4
        /*001c*/ 	.word	0xfffffffc


//--------------------- .text.matmul_kernel       --------------------------
	.section	.text.matmul_kernel,"ax",@progbits
	.align	128
        .global         matmul_kernel
        .type           matmul_kernel,@function
        .size           matmul_kernel,(.L_x_3 - matmul_kernel)
        .other          matmul_kernel,@"STO_CUDA_ENTRY STV_DEFAULT"
matmul_kernel:
.text.matmul_kernel:
[----:B------:R-:W0:Y:S02]  /*0000*/  LDC R1, c[0x0][0x28] ;  /* 0x00000a00ff017b82 */ /* 0x000e240000000800 */
[----:B0-----:R-:W-:-:S06]  /*0010*/  VIADD R1, R1, 0xffff8708 ;  /* 0xffff870801017836 */ /* 0x001fcc0000000000 */
[----:B------:R-:W0:Y:S01]  /*0020*/  LDC.64 R2, c[0x0][0x228] ;  /* 0x00008a00ff027b82 */ /* 0x000e220000000a00 */
[----:B------:R-:W1:Y:S01]  /*0030*/  S2R R14, SR_TID.X ;  /* 0x00000000000e7919 */ /* 0x000e620000002100 */
[----:B------:R-:W-:Y:S01]  /*0040*/  UMOV UR4, 0x400 ;  /* 0x0000040000047882 */ /* 0x000fe20000000000 */
[----:B------:R-:W-:Y:S01]  /*0050*/  ULDC.64 UR32, c[0x0][0x208] ;  /* 0x0000820000207ab9 */ /* 0x000fe20000000a00 */
[----:B------:R-:W-:Y:S04]  /*0060*/  STL [R1+0x7b0], RZ ;  /* 0x0007b0ff01007387 */ /* 0x000fe80000100800 */
[----:B------:R-:W2:Y:S01]  /*0070*/  S2UR UR5, SR_CgaCtaId ;  /* 0x00000000000579c3 */ /* 0x000ea20000008800 */
[----:B------:R-:W-:Y:S04]  /*0080*/  STL [R1+0x7b4], RZ ;  /* 0x0007b4ff01007387 */ /* 0x000fe80000100800 */
[----:B------:R-:W-:Y:S04]  /*0090*/  STL [R1+0x7b8], RZ ;  /* 0x0007b8ff01007387 */ /* 0x000fe80000100800 */
[----:B------:R-:W-:Y:S04]  /*00a0*/  STL [R1+0x7bc], RZ ;  /* 0x0007bcff01007387 */ /* 0x000fe80000100800 */
[----:B------:R-:W-:Y:S01]  /*00b0*/  STL [R1+0x7c0], RZ ;  /* 0x0007c0ff01007387 */ /* 0x000fe20000100800 */
[----:B0-----:R-:W-:-:S03]  /*00c0*/  VIADD R0, R3, 0x3f ;  /* 0x0000003f03007836 */ /* 0x001fc60000000000 */
[----:B------:R-:W-:Y:S04]  /*00d0*/  STL [R1+0x7c4], RZ ;  /* 0x0007c4ff01007387 */ /* 0x000fe80000100800 */
[----:B------:R-:W-:Y:S01]  /*00e0*/  STL [R1+0x7c8], RZ ;  /* 0x0007c8ff01007387 */ /* 0x000fe20000100800 */
[----:B------:R-:W-:Y:S01]  /*00f0*/  SHF.R.S32.HI R5, RZ, 0x1f, R0 ;  /* 0x0000001fff057819 */ /* 0x000fe20000011400 */
[----:B--2---:R-:W-:Y:S02]  /*0100*/  ULEA UR4, UR5, UR4, 0x18 ;  /* 0x0000000405047291 */ /* 0x004fe4000f8ec03f */
[----:B------:R-:W-:Y:S01]  /*0110*/  STL [R1+0x7cc], RZ ;  /* 0x0007ccff01007387 */ /* 0x000fe20000100800 */
[----:B------:R-:W-:-:S03]  /*0120*/  LEA.HI R5, R5, R0, RZ, 0x6 ;  /* 0x0000000005057211 */ /* 0x000fc600078f30ff */
[----:B------:R-:W-:Y:S01]  /*0130*/  STL [R1+0x810], RZ ;  /* 0x000810ff01007387 */ /* 0x000fe20000100800 */
[----:B------:R-:W-:-:S03]  /*0140*/  SHF.R.S32.HI R0, RZ, 0x6, R5 ;  /* 0x00000006ff007819 */ /* 0x000fc60000011405 */
[----:B------:R-:W-:Y:S02]  /*0150*/  STL [R1+0x814], RZ ;  /* 0x000814ff01007387 */ /* 0x000fe40000100800 */
[----:B------:R-:W-:Y:S02]  /*0160*/  IMAD.SHL.U32 R0, R0, 0x8, RZ ;  /* 0x0000000800007824 */ /* 0x000fe400078e00ff */
[----:B------:R-:W-:Y:S03]  /*0170*/  STL [R1+0x818], RZ ;  /* 0x000818ff01007387 */ /* 0x000fe60000100800 */
[-C--:B------:R-:W-:Y:S01]  /*0180*/  IABS R9, R0.reuse ;  /* 0x0000000000097213 */ /* 0x080fe20000000000 */
[----:B------:R-:W-:Y:S01]  /*0190*/  STL [R1+0x81c], RZ ;  /* 0x00081cff01007387 */ /* 0x000fe20000100800 */
[----:B------:R-:W-:Y:S02]  /*01a0*/  IABS R12, R0 ;  /* 0x00000000000c7213 */ /* 0x000fe40000000000 */
[----:B------:R-:W0:Y:S01]  /*01b0*/  I2F.RP R4, R9 ;  /* 0x0000000900047306 */ /* 0x000e220000209400 */
[----:B------:R-:W-:Y:S04]  /*01c0*/  STL [R1+0x870], RZ ;  /* 0x000870ff01007387 */ /* 0x000fe80000100800 */
[----:B------:R-:W-:Y:S04]  /*01d0*/  STL [R1+0x874], RZ ;  /* 0x000874ff01007387 */ /* 0x000fe80000100800 */
[----:B------:R-:W-:Y:S04]  /*01e0*/  STL [R1+0x878], RZ ;  /* 0x000878ff01007387 */ /* 0x000fe80000100800 */
[----:B------:R-:W-:Y:S01]  /*01f0*/  STL [R1+0x87c], RZ ;  /* 0x00087cff01007387 */ /* 0x000fe20000100800 */
[----:B0-----:R-:W0:Y:S03]  /*0200*/  MUFU.RCP R4, R4 ;  /* 0x0000000400047308 */ /* 0x001e260000001000 */
[----:B------:R-:W-:Y:S04]  /*0210*/  STL [R1+0x7f0], RZ ;  /* 0x0007f0ff01007387 */ /* 0x000fe80000100800 */
[----:B------:R-:W-:Y:S04]  /*0220*/  STL [R1+0x7f4], RZ ;  /* 0x0007f4ff01007387 */ /* 0x000fe80000100800 */
[----:B------:R-:W-:Y:S04]  /*0230*/  STL [R1+0x7f8], RZ ;  /* 0x0007f8ff01007387 */ /* 0x000fe80000100800 */
[----:B------:R-:W-:Y:S01]  /*0240*/  STL [R1+0x7fc], RZ ;  /* 0x0007fcff01007387 */ /* 0x000fe20000100800 */
[----:B0-----:R-:W-:-:S03]  /*0250*/  VIADD R6, R4, 0xffffffe ;  /* 0x0ffffffe04067836 */ /* 0x001fc60000000000 */
[----:B------:R-:W-:Y:S01]  /*0260*/  STL [R1+0x7a0], RZ ;  /* 0x0007a0ff01007387 */ /* 0x000fe20000100800 */
[----:B------:R-:W-:Y:S01]  /*0270*/  IMAD.MOV R4, RZ, RZ, -R12 ;  /* 0x000000ffff047224 */ /* 0x000fe200078e0a0c */
[----:B------:R0:W2:Y:S02]  /*0280*/  F2I.FTZ.U32.TRUNC.NTZ R7, R6 ;  /* 0x0000000600077305 */ /* 0x0000a4000021f000 */
[----:B------:R-:W-:Y:S04]  /*0290*/  STL [R1+0x7a4], RZ ;  /* 0x0007a4ff01007387 */ /* 0x000fe80000100800 */
[----:B------:R-:W-:Y:S04]  /*02a0*/  STL [R1+0x7a8], RZ ;  /* 0x0007a8ff01007387 */ /* 0x000fe80000100800 */
[----:B------:R-:W-:Y:S01]  /*02b0*/  STL [R1+0x7ac], RZ ;  /* 0x0007acff01007387 */ /* 0x000fe20000100800 */
[----:B0-----:R-:W-:-:S03]  /*02c0*/  IMAD.MOV.U32 R6, RZ, RZ, RZ ;  /* 0x000000ffff067224 */ /* 0x001fc600078e00ff */
[----:B------:R-:W-:Y:S01]  /*02d0*/  STL [R1+0x790], RZ ;  /* 0x000790ff01007387 */ /* 0x000fe20000100800 */
[----:B--2---:R-:W-:-:S03]  /*02e0*/  IMAD.MOV R8, RZ, RZ, -R7 ;  /* 0x000000ffff087224 */ /* 0x004fc600078e0a07 */
[----:B------:R-:W-:Y:S01]  /*02f0*/  STL [R1+0x794], RZ ;  /* 0x000794ff01007387 */ /* 0x000fe20000100800 */
[----:B------:R-:W-:-:S03]  /*0300*/  IMAD R11, R8, R9, RZ ;  /* 0x00000009080b7224 */ /* 0x000fc600078e02ff */
[----:B------:R-:W-:Y:S01]  /*0310*/  STL [R1+0x798], RZ ;  /* 0x000798ff01007387 */ /* 0x000fe20000100800 */
[----:B------:R-:W-:-:S03]  /*0320*/  IMAD.HI.U32 R7, R7, R11, R6 ;  /* 0x0000000b07077227 */ /* 0x000fc600078e0006 */
[----:B------:R-:W-:Y:S04]  /*0330*/  STL [R1+0x79c], RZ ;  /* 0x00079cff01007387 */ /* 0x000fe80000100800 */
        /* <DEDUP_REMOVED lines=210> */
[----:B------:R-:W-:Y:S01]  /*1060*/  STL [R1+0xb18], RZ ;  /* 0x000b18ff01007387 */ /* 0x000fe20000100800 */
[----:B------:R-:W0:Y:S03]  /*1070*/  S2R R5, SR_CTAID.X ;  /* 0x0000000000057919 */ /* 0x000e260000002500 */
        /* <DEDUP_REMOVED lines=8> */
[----:B0-----:R-:W-:-:S03]  /*1100*/  IABS R10, R5 ;  /* 0x00000005000a7213 */ /* 0x001fc60000000000 */
[----:B------:R-:W-:Y:S02]  /*1110*/  STL [R1+0x67c], RZ ;  /* 0x00067cff01007387 */ /* 0x000fe40000100800 */
[----:B------:R-:W-:Y:S02]  /*1120*/  IMAD.MOV.U32 R8, RZ, RZ, R10 ;  /* 0x000000ffff087224 */ /* 0x000fe400078e000a */
[----:B------:R-:W-:Y:S02]  /*1130*/  STL [R1+0x550], RZ ;  /* 0x000550ff01007387 */ /* 0x000fe40000100800 */
[----:B------:R-:W-:Y:S02]  /*1140*/  IMAD.HI.U32 R7, R7, R8, RZ ;  /* 0x0000000807077227 */ /* 0x000fe400078e00ff */
[----:B------:R-:W-:Y:S02]  /*1150*/  STL [R1+0x554], RZ ;  /* 0x000554ff01007387 */ /* 0x000fe40000100800 */
[----:B------:R-:W-:-:S02]  /*1160*/  IMAD R4, R7, R4, R8 ;  /* 0x0000000407047224 */ /* 0x000fc400078e0208 */
[----:B------:R-:W-:Y:S03]  /*1170*/  STL [R1+0x558], RZ ;  /* 0x000558ff01007387 */ /* 0x000fe60000100800 */
[----:B------:R-:W-:Y:S01]  /*1180*/  ISETP.GT.U32.AND P1, PT, R9, R4, PT ;  /* 0x000000040900720c */ /* 0x000fe20003f24070 */
[----:B------:R-:W-:Y:S04]  /*1190*/  STL [R1+0x55c], RZ ;  /* 0x00055cff01007387 */ /* 0x000fe80000100800 */
[----:B------:R-:W-:Y:S04]  /*11a0*/  STL [R1+0x540], RZ ;  /* 0x000540ff01007387 */ /* 0x000fe80000100800 */
[----:B------:R-:W-:Y:S04]  /*11b0*/  STL [R1+0x544], RZ ;  /* 0x000544ff01007387 */ /* 0x000fe80000100800 */
[----:B------:R-:W-:Y:S01]  /*11c0*/  STL [R1+0x548], RZ ;  /* 0x000548ff01007387 */ /* 0x000fe20000100800 */
[----:B------:R-:W-:-:S02]  /*11d0*/  @!P1 IMAD.IADD R4, R4, 0x1, -R9 ;  /* 0x0000000104049824 */ /* 0x000fc400078e0a09 */
[----:B------:R-:W-:Y:S01]  /*11e0*/  @!P1 VIADD R7, R7, 0x1 ;  /* 0x0000000107079836 */ /* 0x000fe20000000000 */
[----:B------:R-:W-:Y:S01]  /*11f0*/  STL [R1+0x54c], RZ ;  /* 0x00054cff01007387 */ /* 0x000fe20000100800 */
[----:B------:R-:W-:Y:S02]  /*1200*/  ISETP.NE.AND P1, PT, R0, RZ, PT ;  /* 0x000000ff0000720c */ /* 0x000fe40003f25270 */
[----:B------:R-:W-:Y:S01]  /*1210*/  ISETP.GE.U32.AND P0, PT, R4, R9, PT ;  /* 0x000000090400720c */ /* 0x000fe20003f06070 */
[----:B------:R-:W-:Y:S01]  /*1220*/  STL [R1+0xaf0], RZ ;  /* 0x000af0ff01007387 */ /* 0x000fe20000100800 */
[----:B------:R-:W-:-:S03]  /*1230*/  LOP3.LUT R4, R5, R0, RZ, 0x3c, !PT ;  /* 0x0000000005047212 */ /* 0x000fc600078e3cff */
[----:B------:R-:W-:Y:S01]  /*1240*/  STL [R1+0xaf4], RZ ;  /* 0x000af4ff01007387 */ /* 0x000fe20000100800 */
[----:B------:R-:W-:Y:S01]  /*1250*/  ISETP.GE.AND P2, PT, R4, RZ, PT ;  /* 0x000000ff0400720c */ /* 0x000fe20003f46270 */
[----:B------:R-:W-:Y:S02]  /*1260*/  VIADD R4, R2, 0x1ff ;  /* 0x000001ff02047836 */ /* 0x000fe40000000000 */
[----:B------:R-:W-:Y:S04]  /*1270*/  STL [R1+0xaf8], RZ ;  /* 0x000af8ff01007387 */ /* 0x000fe80000100800 */
[----:B------:R-:W-:Y:S01]  /*1280*/  STL [R1+0xafc], RZ ;  /* 0x000afcff01007387 */ /* 0x000fe20000100800 */
[----:B------:R-:W-:-:S03]  /*1290*/  @P0 VIADD R7, R7, 0x1 ;  /* 0x0000000107070836 */ /* 0x000fc60000000000 */
[----:B------:R-:W-:Y:S01]  /*12a0*/  STL [R1+0xae0], RZ ;  /* 0x000ae0ff01007387 */ /* 0x000fe20000100800 */
[----:B------:R-:W-:Y:S01]  /*12b0*/  IMAD.MOV.U32 R6, RZ, RZ, R7 ;  /* 0x000000ffff067224 */ /* 0x000fe200078e0007 */
[----:B------:R-:W-:Y:S02]  /*12c0*/  SHF.R.S32.HI R7, RZ, 0x1f, R4 ;  /* 0x0000001fff077819 */ /* 0x000fe40000011404 */
[----:B------:R-:W-:Y:S01]  /*12d0*/  STL [R1+0xae4], RZ ;  /* 0x000ae4ff01007387 */ /* 0x000fe20000100800 */
[----:B------:R-:W-:Y:S01]  /*12e0*/  @!P2 IMAD.MOV R6, RZ, RZ, -R6 ;  /* 0x000000ffff06a224 */ /* 0x000fe200078e0a06 */
[----:B------:R-:W-:Y:S02]  /*12f0*/  @!P1 LOP3.LUT R6, RZ, R0, RZ, 0x33, !PT ;  /* 0x00000000ff069212 */ /* 0x000fe400078e33ff */
[----:B------:R-:W-:Y:S01]  /*1300*/  STL [R1+0xae8], RZ ;  /* 0x000ae8ff01007387 */ /* 0x000fe20000100800 */
[----:B------:R-:W-:Y:S02]  /*1310*/  LEA.HI R7, R7, R4, RZ, 0x9 ;  /* 0x0000000407077211 */ /* 0x000fe400078f48ff */
[----:B------:R-:W-:Y:S01]  /*1320*/  IMAD.SHL.U32 R4, R6, 0x8, RZ ;  /* 0x0000000806047824 */ /* 0x000fe200078e00ff */
[----:B------:R-:W-:Y:S01]  /*1330*/  STL [R1+0xaec], RZ ;  /* 0x000aecff01007387 */ /* 0x000fe20000100800 */
[----:B------:R-:W-:-:S03]  /*1340*/  IMAD.MOV R6, RZ, RZ, -R6 ;  /* 0x000000ffff067224 */ /* 0x000fc600078e0a06 */
[----:B------:R-:W-:Y:S01]  /*1350*/  STL [R1+0xad0], RZ ;  /* 0x000ad0ff01007387 */ /* 0x000fe20000100800 */
[----:B------:R-:W-:Y:S01]  /*1360*/  LEA.HI.SX32 R7, R7, -R4, 0x17 ;  /* 0x8000000407077211 */ /* 0x000fe200078fbaff */
[----:B------:R-:W-:Y:S02]  /*1370*/  IMAD R13, R0, R6, R5 ;  /* 0x00000006000d7224 */ /* 0x000fe400078e0205 */
[----:B------:R-:W-:Y:S01]  /*1380*/  STL [R1+0xad4], RZ ;  /* 0x000ad4ff01007387 */ /* 0x000fe20000100800 */
[----:B------:R-:W-:Y:S01]  /*1390*/  VIMNMX R8, R7, 0x8, PT ;  /* 0x0000000807087848 */ /* 0x000fe20003fe0100 */
[----:B------:R-:W-:Y:S02]  /*13a0*/  IMAD.MOV.U32 R6, RZ, RZ, RZ ;  /* 0x000000ffff067224 */ /* 0x000fe400078e00ff */
[----:B------:R-:W-:Y:S01]  /*13b0*/  STL [R1+0xad8], RZ ;  /* 0x000ad8ff01007387 */ /* 0x000fe20000100800 */
[-C--:B------:R-:W-:Y:S02]  /*13c0*/  IABS R10, R8.reuse ;  /* 0x00000008000a7213 */ /* 0x080fe40000000000 */
[----:B------:R-:W-:Y:S01]  /*13d0*/  IABS R0, R8 ;  /* 0x0000000800007213 */ /* 0x000fe20000000000 */
[----:B------:R-:W-:Y:S01]  /*13e0*/  STL [R1+0xadc], RZ ;  /* 0x000adcff01007387 */ /* 0x000fe20000100800 */
[----:B------:R-:W0:Y:S03]  /*13f0*/  I2F.RP R9, R10 ;  /* 0x0000000a00097306 */ /* 0x000e260000209400 */
        /* <DEDUP_REMOVED lines=9> */
[----:B0-----:R-:W-:Y:S01]  /*1490*/  VIADD R7, R9, 0xffffffe ;  /* 0x0ffffffe09077836 */ /* 0x001fe20000000000 */
[----:B-1----:R-:W-:-:S02]  /*14a0*/  LOP3.LUT R9, R14, 0x3f, RZ, 0xc0, !PT ;  /* 0x0000003f0e097812 */ /* 0x002fc400078ec0ff */
[----:B------:R-:W-:Y:S04]  /*14b0*/  STL [R1+0x5e0], RZ ;  /* 0x0005e0ff01007387 */ /* 0x000fe80000100800 */
[----:B------:R-:W-:Y:S01]  /*14c0*/  STL [R1+0x5e4], RZ ;  /* 0x0005e4ff01007387 */ /* 0x000fe20000100800 */
[----:B------:R-:W0:Y:S03]  /*14d0*/  F2I.FTZ.U32.TRUNC.NTZ R7, R7 ;  /* 0x0000000700077305 */ /* 0x000e26000021f000 */
[----:B------:R-:W-:Y:S04]  /*14e0*/  STL [R1+0x5e8], RZ ;  /* 0x0005e8ff01007387 */ /* 0x000fe80000100800 */
[----:B------:R-:W-:Y:S04]  /*14f0*/  STL [R1+0x5ec], RZ ;  /* 0x0005ecff01007387 */ /* 0x000fe80000100800 */
[----:B------:R-:W-:Y:S04]  /*1500*/  STL [R1+0x530], RZ ;  /* 0x000530ff01007387 */ /* 0x000fe80000100800 */
[----:B------:R-:W-:Y:S01]  /*1510*/  STL [R1+0x534], RZ ;  /* 0x000534ff01007387 */ /* 0x000fe20000100800 */
[----:B0-----:R-:W-:-:S03]  /*1520*/  IMAD.MOV R11, RZ, RZ, -R7 ;  /* 0x000000ffff0b7224 */ /* 0x001fc600078e0a07 */
[----:B------:R-:W-:Y:S01]  /*1530*/  STL [R1+0x538], RZ ;  /* 0x000538ff01007387 */ /* 0x000fe20000100800 */
[----:B------:R-:W-:Y:S01]  /*1540*/  IMAD.MOV.U32 R5, RZ, RZ, R11 ;  /* 0x000000ffff057224 */ /* 0x000fe200078e000b */
[----:B------:R-:W-:Y:S02]  /*1550*/  IABS R11, R13 ;  /* 0x0000000d000b7213 */ /* 0x000fe40000000000 */
[----:B------:R-:W-:Y:S01]  /*1560*/  STL [R1+0x53c], RZ ;  /* 0x00053cff01007387 */ /* 0x000fe20000100800 */
[----:B------:R-:W-:-:S03]  /*1570*/  IMAD R5, R5, R10, RZ ;  /* 0x0000000a05057224 */ /* 0x000fc600078e02ff */
[----:B------:R-:W-:Y:S01]  /*1580*/  STL [R1+0x520], RZ ;  /* 0x000520ff01007387 */ /* 0x000fe20000100800 */
[----:B------:R-:W-:-:S03]  /*1590*/  IMAD.HI.U32 R6, R7, R5, R6 ;  /* 0x0000000507067227 */ /* 0x000fc600078e0006 */
[----:B------:R-:W-:Y:S01]  /*15a0*/  STL [R1+0x524], RZ ;  /* 0x000524ff01007387 */ /* 0x000fe20000100800 */
[----:B------:R-:W-:Y:S02]  /*15b0*/  IMAD.MOV R5, RZ, RZ, -R0 ;  /* 0x000000ffff057224 */ /* 0x000fe400078e0a00 */
[----:B------:R-:W-:Y:S01]  /*15c0*/  IMAD.HI.U32 R0, R6, R11, RZ ;  /* 0x0000000b06007227 */ /* 0x000fe200078e00ff */
[----:B------:R-:W-:Y:S03]  /*15d0*/  STL [R1+0x528], RZ ;  /* 0x000528ff01007387 */ /* 0x000fe60000100800 */
[----:B------:R-:W-:Y:S01]  /*15e0*/  IMAD R5, R0, R5, R11 ;  /* 0x0000000500057224 */ /* 0x000fe200078e020b */
[----:B------:R-:W-:Y:S04]  /*15f0*/  STL [R1+0x52c], RZ ;  /* 0x00052cff01007387 */ /* 0x000fe80000100800 */
[----:B------:R-:W-:Y:S01]  /*1600*/  STL [R1+0xaa0], RZ ;  /* 0x000aa0ff01007387 */ /* 0x000fe20000100800 */
[----:B------:R-:W-:-:S03]  /*1610*/  ISETP.GT.U32.AND P1, PT, R10, R5, PT ;  /* 0x000000050a00720c */ /* 0x000fc60003f24070 */
[----:B------:R-:W-:Y:S04]  /*1620*/  STL [R1+0xaa4], RZ ;  /* 0x000aa4ff01007387 */ /* 0x000fe80000100800 */
[----:B------:R-:W-:Y:S04]  /*1630*/  STL [R1+0xaa8], RZ ;  /* 0x000aa8ff01007387 */ /* 0x000fe80000100800 */
[----:B------:R-:W-:Y:S02]  /*1640*/  STL [R1+0xaac], RZ ;  /* 0x000aacff01007387 */ /* 0x000fe40000100800 */
[----:B------:R-:W-:-:S02]  /*1650*/  @!P1 IMAD.IADD R5, R5, 0x1, -R10 ;  /* 0x0000000105059824 */ /* 0x000fc400078e0a0a */
[----:B------:R-:W-:Y:S01]  /*1660*/  STL [R1+0xa10], RZ ;  /* 0x000a10ff01007387 */ /* 0x000fe20000100800 */
[----:B------:R-:W-:Y:S01]  /*1670*/  @!P1 VIADD R0, R0, 0x1 ;  /* 0x0000000100009836 */ /* 0x000fe20000000000 */
[----:B------:R-:W-:Y:S02]  /*1680*/  ISETP.NE.AND P1, PT, R8, RZ, PT ;  /* 0x000000ff0800720c */ /* 0x000fe40003f25270 */
[----:B------:R-:W-:Y:S01]  /*1690*/  STL [R1+0xa14], RZ ;  /* 0x000a14ff01007387 */ /* 0x000fe20000100800 */
[----:B------:R-:W-:Y:S02]  /*16a0*/  ISETP.GE.U32.AND P0, PT, R5, R10, PT ;  /* 0x0000000a0500720c */ /* 0x000fe40003f06070 */
[----:B------:R-:W-:Y:S01]  /*16b0*/  LOP3.LUT R5, R13, R8, RZ, 0x3c, !PT ;  /* 0x000000080d057212 */ /* 0x000fe200078e3cff */
[----:B------:R-:W-:Y:S03]  /*16c0*/  STL [R1+0xa18], RZ ;  /* 0x000a18ff01007387 */ /* 0x000fe60000100800 */
[----:B------:R-:W-:Y:S01]  /*16d0*/  ISETP.GE.AND P2, PT, R5, RZ, PT ;  /* 0x000000ff0500720c */ /* 0x000fe20003f46270 */
[----:B------:R-:W-:Y:S04]  /*16e0*/  STL [R1+0xa1c], RZ ;  /* 0x000a1cff01007387 */ /* 0x000fe80000100800 */
[----:B------:R-:W-:Y:S02]  /*16f0*/  STL [R1+0xa00], RZ ;  /* 0x000a00ff01007387 */ /* 0x000fe40000100800 */
[----:B------:R-:W-:-:S02]  /*1700*/  @P0 VIADD R0, R0, 0x1 ;  /* 0x0000000100000836 */ /* 0x000fc40000000000 */
[----:B------:R-:W-:Y:S04]  /*1710*/  STL [R1+0xa04], RZ ;  /* 0x000a04ff01007387 */ /* 0x000fe80000100800 */
[----:B------:R-:W-:Y:S01]  /*1720*/  STL [R1+0xa08], RZ ;  /* 0x000a08ff01007387 */ /* 0x000fe20000100800 */
[----:B------:R-:W-:Y:S01]  /*1730*/  @!P2 IMAD.MOV R0, RZ, RZ, -R0 ;  /* 0x000000ffff00a224 */ /* 0x000fe200078e0a00 */
[----:B------:R-:W-:Y:S02]  /*1740*/  @!P1 LOP3.LUT R0, RZ, R8, RZ, 0x33, !PT ;  /* 0x00000008ff009212 */ /* 0x000fe400078e33ff */
[----:B------:R-:W-:Y:S03]  /*1750*/  STL [R1+0xa0c], RZ ;  /* 0x000a0cff01007387 */ /* 0x000fe60000100800 */
[----:B------:R-:W-:Y:S01]  /*1760*/  IMAD.MOV R5, RZ, RZ, -R0 ;  /* 0x000000ffff057224 */ /* 0x000fe200078e0a00 */
[----:B------:R-:W-:Y:S03]  /*1770*/  STL [R1+0x9f0], RZ ;  /* 0x0009f0ff01007387 */ /* 0x000fe60000100800 */
[----:B------:R-:W-:Y:S01]  /*1780*/  IMAD R5, R8, R5, R13 ;  /* 0x0000000508057224 */ /* 0x000fe200078e020d */
[----:B------:R-:W-:Y:S01]  /*1790*/  STL [R1+0x9f4], RZ ;  /* 0x0009f4ff01007387 */ /* 0x000fe20000100800 */
[----:B------:R-:W-:-:S02]  /*17a0*/  IMAD.SHL.U32 R8, R0, 0x40, RZ ;  /* 0x0000004000087824 */ /* 0x000fc400078e00ff */
[----:B------:R-:W-:Y:S01]  /*17b0*/  IMAD.IADD R4, R4, 0x1, R5 ;  /* 0x0000000104047824 */ /* 0x000fe200078e0205 */
[----:B------:R-:W-:Y:S01]  /*17c0*/  STL [R1+0x9f8], RZ ;  /* 0x0009f8ff01007387 */ /* 0x000fe20000100800 */
[----:B------:R-:W0:Y:S01]  /*17d0*/  LDC R5, c[0x0][0x230] ;  /* 0x00008c00ff057b82 */ /* 0x000e220000000800 */
[C---:B------:R-:W-:Y:S02]  /*17e0*/  VIADD R0, R8.reuse, 0x1 ;  /* 0x0000000108007836 */ /* 0x040fe40000000000 */
[----:B------:R-:W-:Y:S01]  /*17f0*/  STL [R1+0x9fc], RZ ;  /* 0x0009fcff01007387 */ /* 0x000fe20000100800 */
[C---:B------:R-:W-:Y:S02]  /*1800*/  VIADD R7, R8.reuse, 0x2 ;  /* 0x0000000208077836 */ /* 0x040fe40000000000 */
[C---:B------:R-:W-:Y:S01]  /*1810*/  VIADD R10, R8.reuse, 0xf ;  /* 0x0000000f080a7836 */ /* 0x040fe20000000000 */
[----:B------:R-:W-:Y:S01]  /*1820*/  STL [R1+0x9e0], RZ ;  /* 0x0009e0ff01007387 */ /* 0x000fe20000100800 */
[----:B------:R-:W-:-:S02]  /*1830*/  VIADD R29, R8, 0x35 ;  /* 0x00000035081d7836 */ /* 0x000fc40000000000 */
[C---:B------:R-:W-:Y:S01]  /*1840*/  VIADD R28, R8.reuse, 0x36 ;  /* 0x00000036081c7836 */ /* 0x040fe20000000000 */
[----:B------:R-:W-:Y:S01]  /*1850*/  STL [R1+0x9e4], RZ ;  /* 0x0009e4ff01007387 */ /* 0x000fe20000100800 */
[C---:B------:R-:W-:Y:S02]  /*1860*/  VIADD R27, R8.reuse, 0x37 ;  /* 0x00000037081b7836 */ /* 0x040fe40000000000 */
[C---:B------:R-:W-:Y:S01]  /*1870*/  VIADD R26, R8.reuse, 0x38 ;  /* 0x00000038081a7836 */ /* 0x040fe20000000000 */
[----:B------:R-:W-:Y:S01]  /*1880*/  STL [R1+0x9e8], RZ ;  /* 0x0009e8ff01007387 */ /* 0x000fe20000100800 */
[C---:B------:R-:W-:Y:S02]  /*1890*/  VIADD R25, R8.reuse, 0x39 ;  /* 0x0000003908197836 */ /* 0x040fe40000000000 */
[C---:B------:R-:W-:Y:S01]  /*18a0*/  VIADD R24, R8.reuse, 0x3a ;  /* 0x0000003a08187836 */ /* 0x040fe20000000000 */
[----:B------:R-:W-:Y:S01]  /*18b0*/  STL [R1+0x9ec], RZ ;  /* 0x0009ecff01007387 */ /* 0x000fe20000100800 */
[----:B------:R-:W-:-:S02]  /*18c0*/  VIADD R23, R8, 0x3b ;  /* 0x0000003b08177836 */ /* 0x000fc40000000000 */
[C---:B------:R-:W-:Y:S01]  /*18d0*/  VIADD R22, R8.reuse, 0x3c ;  /* 0x0000003c08167836 */ /* 0x040fe20000000000 */
[----:B------:R-:W-:Y:S01]  /*18e0*/  STL [R1+0x5c0], RZ ;  /* 0x0005c0ff01007387 */ /* 0x000fe20000100800 */
[----:B0-----:R-:W-:Y:S02]  /*18f0*/  VIADD R5, R5, 0x7f ;  /* 0x0000007f05057836 */ /* 0x001fe40000000000 */
[C---:B------:R-:W-:Y:S01]  /*1900*/  VIADD R21, R8.reuse, 0x3d ;  /* 0x0000003d08157836 */ /* 0x040fe20000000000 */
[----:B------:R-:W-:Y:S01]  /*1910*/  STL [R1+0x5c4], RZ ;  /* 0x0005c4ff01007387 */ /* 0x000fe20000100800 */
[C---:B------:R-:W-:Y:S01]  /*1920*/  VIADD R20, R8.reuse, 0x3e ;  /* 0x0000003e08147836 */ /* 0x040fe20000000000 */
[----:B------:R-:W-:Y:S01]  /*1930*/  ISETP.GE.AND P0, PT, R5, 0x80, PT ;  /* 0x000000800500780c */ /* 0x000fe20003f06270 */
[C---:B------:R-:W-:Y:S01]  /*1940*/  VIADD R5, R8.reuse, 0x3 ;  /* 0x0000000308057836 */ /* 0x040fe20000000000 */
        /* <DEDUP_REMOVED lines=202> */
[----:B------:R-:W-:Y:S04]  /*25f0*/  STL [R1+0x178c], R8 ;  /* 0x00178c0801007387 */ /* 0x000fe80000100800 */
[----:B------:R0:W-:Y:S04]  /*2600*/  STL [R1+0x124], R0 ;  /* 0x0001240001007387 */ /* 0x0001e80000100800 */
[----:B------:R1:W-:Y:S04]  /*2610*/  STL [R1+0x120], R7 ;  /* 0x0001200701007387 */ /* 0x0003e80000100800 */
[----:B------:R2:W-:Y:S01]  /*2620*/  STL [R1+0x11c], R5 ;  /* 0x00011c0501007387 */ /* 0x0005e20000100800 */
[----:B0-----:R-:W-:-:S02]  /*2630*/  VIADD R0, R8, 0x4 ;  /* 0x0000000408007836 */ /* 0x001fc40000000000 */
[----:B-1----:R-:W-:-:S03]  /*2640*/  VIADD R7, R8, 0x5 ;  /* 0x0000000508077836 */ /* 0x002fc60000000000 */
[----:B------:R0:W-:Y:S01]  /*2650*/  STL [R1+0x118], R0 ;  /* 0x0001180001007387 */ /* 0x0001e20000100800 */
[----:B--2---:R-:W-:-:S03]  /*2660*/  VIADD R5, R8, 0x6 ;  /* 0x0000000608057836 */ /* 0x004fc60000000000 */
[----:B------:R1:W-:Y:S04]  /*2670*/  STL [R1+0x114], R7 ;  /* 0x0001140701007387 */ /* 0x0003e80000100800 */
[----:B------:R2:W-:Y:S01]  /*2680*/  STL [R1+0x110], R5 ;  /* 0x0001100501007387 */ /* 0x0005e20000100800 */
[C---:B0-----:R-:W-:Y:S02]  /*2690*/  VIADD R0, R8.reuse, 0x7 ;  /* 0x0000000708007836 */ /* 0x041fe40000000000 */
        /* <DEDUP_REMOVED lines=21> */
[----:B------:R1:W-:Y:S01]  /*27f0*/  STL [R1+0xcc], R10 ;  /* 0x0000cc0a01007387 */ /* 0x0003e20000100800 */
[C---:B0-----:R-:W-:Y:S02]  /*2800*/  VIADD R0, R8.reuse, 0x13 ;  /* 0x0000001308007836 */ /* 0x041fe40000000000 */
[----:B-1----:R-:W-:-:S03]  /*2810*/  VIADD R10, R8, 0x15 ;  /* 0x00000015080a7836 */ /* 0x002fc60000000000 */
[----:B------:R0:W-:Y:S04]  /*2820*/  STL [R1+0xc4], R0 ;  /* 0x0000c40001007387 */ /* 0x0001e80000100800 */
        /* <DEDUP_REMOVED lines=20> */
[----:B0-----:R-:W-:Y:S02]  /*2970*/  IMAD.SHL.U32 R0, R4, 0x200, RZ ;  /* 0x0000020004007824 */ /* 0x001fe400078e00ff */
[C---:B------:R-:W-:Y:S02]  /*2980*/  VIADD R4, R8.reuse, 0x21 ;  /* 0x0000002108047836 */ /* 0x040fe40000000000 */
[----:B-1----:R-:W-:Y:S01]  /*2990*/  VIADD R5, R8, 0x1f ;  /* 0x0000001f08057836 */ /* 0x002fe20000000000 */
[----:B------:R-:W-:Y:S01]  /*29a0*/  LOP3.LUT R9, R0, 0x40, R9, 0xfe, !PT ;  /* 0x0000004000097812 */ /* 0x000fe200078efe09 */
[----:B--2---:R-:W-:-:S03]  /*29b0*/  VIADD R10, R8, 0x20 ;  /* 0x00000020080a7836 */ /* 0x004fc60000000000 */
[----:B------:R0:W-:Y:S04]  /*29c0*/  STL [R1+0x84], R5 ;  /* 0x0000840501007387 */ /* 0x0001e80000100800 */
[----:B------:R-:W-:Y:S04]  /*29d0*/  STL [R1+0x80], R10 ;  /* 0x0000800a01007387 */ /* 0x000fe80000100800 */
[----:B------:R1:W-:Y:S01]  /*29e0*/  STL [R1+0x7c], R4 ;  /* 0x00007c0401007387 */ /* 0x0003e20000100800 */
[----:B0-----:R-:W-:Y:S01]  /*29f0*/  LOP3.LUT R5, R0, 0x3f, R14, 0xf8, !PT ;  /* 0x0000003f00057812 */ /* 0x001fe200078ef80e */
[----:B------:R-:W-:-:S02]  /*2a00*/  VIADD R0, R8, 0x23 ;  /* 0x0000002308007836 */ /* 0x000fc40000000000 */
[----:B------:R0:W-:Y:S04]  /*2a10*/  STL [R1+0x1864], R9 ;  /* 0x0018640901007387 */ /* 0x0001e80000100800 */
[----:B------:R-:W-:Y:S01]  /*2a20*/  STL [R1+0x182c], R5 ;  /* 0x00182c0501007387 */ /* 0x000fe20000100800 */
[C---:B-1----:R-:W-:Y:S02]  /*2a30*/  VIADD R4, R8.reuse, 0x22 ;  /* 0x0000002208047836 */ /* 0x042fe40000000000 */
[----:B0-----:R-:W-:-:S03]  /*2a40*/  VIADD R9, R8, 0x26 ;  /* 0x0000002608097836 */ /* 0x001fc60000000000 */
[----:B------:R0:W-:Y:S04]  /*2a50*/  STL [R1+0x78], R4 ;  /* 0x0000780401007387 */ /* 0x0001e80000100800 */
        /* <DEDUP_REMOVED lines=33> */
[----:B--2---:R-:W-:-:S03]  /*2c70*/  LOP3.LUT R9, R5, 0x80, RZ, 0xfc, !PT ;  /* 0x0000008005097812 */ /* 0x004fc600078efcff */
[----:B------:R1:W-:Y:S04]  /*2c80*/  STL [R1], R0 ;  /* 0x0000000001007387 */ /* 0x0003e80000100800 */
[----:B------:R2:W-:Y:S01]  /*2c90*/  STL [R1+0x187c], R9 ;  /* 0x00187c0901007387 */ /* 0x0005e20000100800 */
[----:B0-----:R-:W-:Y:S01]  /*2ca0*/  VIADD R4, R8, 0x3f ;  /* 0x0000003f08047836 */ /* 0x001fe20000000000 */
[C---:B------:R-:W-:Y:S02]  /*2cb0*/  LOP3.LUT R8, R5.reuse, 0xc0, RZ, 0xfc, !PT ;  /* 0x000000c005087812 */ /* 0x040fe400078efcff */
[----:B-1----:R-:W-:-:S03]  /*2cc0*/  LOP3.LUT R0, R5, 0x100, RZ, 0xfc, !PT ;  /* 0x0000010005007812 */ /* 0x002fc600078efcff */
[----:B------:R0:W-:Y:S01]  /*2cd0*/  STL [R1+0x1878], R8 ;  /* 0x0018780801007387 */ /* 0x0001e20000100800 */
[----:B--2---:R-:W-:-:S03]  /*2ce0*/  LOP3.LUT R9, R5, 0x140, RZ, 0xfc, !PT ;  /* 0x0000014005097812 */ /* 0x004fc600078efcff */
[----:B------:R1:W-:Y:S04]  /*2cf0*/  STL [R1+0x1874], R0 ;  /* 0x0018740001007387 */ /* 0x0003e80000100800 */
[----:B------:R2:W-:Y:S01]  /*2d00*/  STL [R1+0x1870], R9 ;  /* 0x0018700901007387 */ /* 0x0005e20000100800 */
[C---:B0-----:R-:W-:Y:S02]  /*2d10*/  LOP3.LUT R8, R5.reuse, 0x180, RZ, 0xfc, !PT ;  /* 0x0000018005087812 */ /* 0x041fe400078efcff */
[----:B-1----:R-:W-:-:S03]  /*2d20*/  LOP3.LUT R0, R5, 0x1c0, RZ, 0xfc, !PT ;  /* 0x000001c005007812 */ /* 0x002fc600078efcff */
[----:B------:R2:W-:Y:S04]  /*2d30*/  STL [R1+0x186c], R8 ;  /* 0x00186c0801007387 */ /* 0x0005e80000100800 */
[----:B------:R2:W-:Y:S01]  /*2d40*/  STL [R1+0x1868], R0 ;  /* 0x0018680001007387 */ /* 0x0005e20000100800 */
[----:B------:R-:W-:Y:S05]  /*2d50*/  @!P0 BRA `(.L_x_0) ;  /* 0x00000ab000048947 */ /* 0x000fea0003800000 */
[----:B------:R0:W-:Y:S01]  /*2d60*/  STL [R1+0x4230], R22 ;  /* 0x0042301601007387 */ /* 0x0001e20000100800 */
[----:B------:R-:W-:Y:S02]  /*2d70*/  IABS R10, R2 ;  /* 0x00000002000a7213 */ /* 0x000fe40000000000 */
[----:B--2---:R-:W-:Y:S01]  /*2d80*/  IABS R0, R3 ;  /* 0x0000000300007213 */ /* 0x004fe20000000000 */
[----:B------:R-:W-:Y:S01]  /*2d90*/  IMAD.MOV.U32 R6, RZ, RZ, RZ ;  /* 0x000000ffff067224 */ /* 0x000fe200078e00ff */
[----:B------:R-:W-:Y:S01]  /*2da0*/  ULDC.64 UR6, c[0x0][0x218] ;  /* 0x0000860000067ab9 */ /* 0x000fe20000000a00 */
[----:B------:R-:W-:Y:S01]  /*2db0*/  ULDC UR5, c[0x0][0x240] ;  /* 0x0000900000057ab9 */ /* 0x000fe20000000800 */
[----:B------:R-:W-:Y:S01]  /*2dc0*/  ULDC UR55, c[0x0][0x234] ;  /* 0x00008d0000377ab9 */ /* 0x000fe20000000800 */
[----:B------:R-:W-:Y:S01]  /*2dd0*/  ULDC.64 UR34, c[0x0][0x210] ;  /* 0x0000840000227ab9 */ /* 0x000fe20000000a00 */
[----:B------:R-:W-:Y:S01]  /*2de0*/  ULDC UR61, c[0x0][0x238] ;  /* 0x00008e00003d7ab9 */ /* 0x000fe20000000800 */
[----:B0-----:R-:W2:Y:S01]  /*2df0*/  LDL R22, [R1+0x182c] ;  /* 0x00182c0001167983 */ /* 0x001ea20000100800 */
[----:B------:R-:W-:Y:S01]  /*2e00*/  ULDC UR56, c[0x0][0x238] ;  /* 0x00008e0000387ab9 */ /* 0x000fe20000000800 */
[----:B------:R-:W-:Y:S01]  /*2e10*/  ULDC UR57, c[0x0][0x238] ;  /* 0x00008e0000397ab9 */ /* 0x000fe20000000800 */
[----:B------:R-:W-:Y:S01]  /*2e20*/  ULDC UR58, c[0x0][0x238] ;  /* 0x00008e00003a7ab9 */ /* 0x000fe20000000800 */
[----:B------:R0:W-:Y:S01]  /*2e30*/  STL [R1+0x422c], R23 ;  /* 0x00422c1701007387 */ /* 0x0001e20000100800 */
[----:B------:R-:W-:Y:S01]  /*2e40*/  ULDC UR59, c[0x0][0x238] ;  /* 0x00008e00003b7ab9 */ /* 0x000fe20000000800 */
        /* <DEDUP_REMOVED lines=8> */
[----:B0-----:R-:W3:Y:S01]  /*2ed0*/  LDL R23, [R1+0x1864] ;  /* 0x0018640001177983 */ /* 0x001ee20000100800 */
        /* <DEDUP_REMOVED lines=13> */
[----:B0-----:R-:W4:Y:S01]  /*2fb0*/  LDL R24, [R1+0x187c] ;  /* 0x00187c0001187983 */ /* 0x001f220000100800 */
[----:B------:R-:W-:Y:S01]  /*2fc0*/  ULDC UR27, c[0x0][0x238] ;  /* 0x00008e00001b7ab9 */ /* 0x000fe20000000800 */
[----:B------:R-:W-:Y:S01]  /*2fd0*/  ULDC UR28, c[0x0][0x238] ;  /* 0x00008e00001c7ab9 */ /* 0x000fe20000000800 */
[----:B------:R-:W-:Y:S01]  /*2fe0*/  ULDC UR29, c[0x0][0x238] ;  /* 0x00008e00001d7ab9 */ /* 0x000fe20000000800 */
[----:B------:R-:W-:Y:S01]  /*2ff0*/  STL [R1+0x4224], R25 ;  /* 0x0042241901007387 */ /* 0x000fe20000100800 */
        /* <DEDUP_REMOVED lines=25> */
[----:B0-----:R-:W5:Y:S01]  /*3190*/  LDL R29, [R1+0x1868] ;  /* 0x00186800011d7983 */ /* 0x001f620000100800 */
[----:B------:R-:W0:Y:S03]  /*31a0*/  I2F.RP R5, R10 ;  /* 0x0000000a00057306 */ /* 0x000e260000209400 */
[----:B------:R1:W-:Y:S04]  /*31b0*/  STL [R1+0x41f0], R3 ;  /* 0x0041f00301007387 */ /* 0x0003e80000100800 */
[----:B------:R-:W5:Y:S04]  /*31c0*/  LDL R25, [R1+0x1878] ;  /* 0x0018780001197983 */ /* 0x000f680000100800 */
[----:B------:R-:W5:Y:S01]  /*31d0*/  LDL R26, [R1+0x1874] ;  /* 0x00187400011a7983 */ /* 0x000f620000100800 */
[----:B------:R-:W0:Y:S01]  /*31e0*/  I2F.RP R8, R0 ;  /* 0x0000000000087306 */ /* 0x000e220000209400 */
[----:B-1----:R-:W-:-:S02]  /*31f0*/  IMAD.MOV.U32 R3, RZ, RZ, R7 ;  /* 0x000000ffff037224 */ /* 0x002fc400078e0007 */
[----:B------:R-:W5:Y:S04]  /*3200*/  LDL R28, [R1+0x186c] ;  /* 0x00186c00011c7983 */ /* 0x000f680000100800 */
[----:B------:R-:W5:Y:S01]  /*3210*/  LDL R27, [R1+0x1870] ;  /* 0x00187000011b7983 */ /* 0x000f620000100800 */
[----:B0-----:R-:W0:Y:S08]  /*3220*/  MUFU.RCP R5, R5 ;  /* 0x0000000500057308 */ /* 0x001e300000001000 */
[----:B------:R-:W1:Y:S01]  /*3230*/  MUFU.RCP R8, R8 ;  /* 0x0000000800087308 */ /* 0x000e620000001000 */
[----:B0-----:R-:W-:-:S07]  /*3240*/  VIADD R5, R5, 0xffffffe ;  /* 0x0ffffffe05057836 */ /* 0x001fce0000000000 */
[----:B------:R-:W0:Y:S01]  /*3250*/  F2I.FTZ.U32.TRUNC.NTZ R7, R5 ;  /* 0x0000000500077305 */ /* 0x000e22000021f000 */
[----:B-1----:R-:W-:-:S07]  /*3260*/  VIADD R8, R8, 0xffffffe ;  /* 0x0ffffffe08087836 */ /* 0x002fce0000000000 */
[----:B------:R1:W2:Y:S01]  /*3270*/  F2I.FTZ.U32.TRUNC.NTZ R9, R8 ;  /* 0x0000000800097305 */ /* 0x0002a2000021f000 */
[----:B0-----:R-:W-:-:S04]  /*3280*/  IMAD.MOV R5, RZ, RZ, -R7 ;  /* 0x000000ffff057224 */ /* 0x001fc800078e0a07 */
[----:B-1----:R-:W-:-:S04]  /*3290*/  IMAD R8, R5, R10, RZ ;  /* 0x0000000a05087224 */ /* 0x002fc800078e02ff */
[----:B------:R-:W-:-:S04]  /*32a0*/  IMAD.HI.U32 R6, R7, R8, R6 ;  /* 0x0000000807067227 */ /* 0x000fc800078e0006 */
[----:B------:R-:W-:Y:S01]  /*32b0*/  IMAD.MOV.U32 R8, RZ, RZ, RZ ;  /* 0x000000ffff087224 */ /* 0x000fe200078e00ff */
[----:B--2---:R-:W-:-:S05]  /*32c0*/  IABS R5, R22 ;  /* 0x0000001600057213 */ /* 0x004fca0000000000 */
[----:B------:R-:W-:Y:S02]  /*32d0*/  IMAD.MOV.U32 R7, RZ, RZ, R5 ;  /* 0x000000ffff077224 */ /* 0x000fe400078e0005 */
[----:B------:R-:W-:Y:S02]  /*32e0*/  IMAD.MOV R5, RZ, RZ, -R9 ;  /* 0x000000ffff057224 */ /* 0x000fe400078e0a09 */
[----:B------:R-:W-:-:S04]  /*32f0*/  IMAD.HI.U32 R14, R6, R7, RZ ;  /* 0x00000007060e7227 */ /* 0x000fc800078e00ff */
[----:B------:R-:W-:Y:S01]  /*3300*/  IMAD R5, R5, R0, RZ ;  /* 0x0000000005057224 */ /* 0x000fe200078e02ff */
[----:B---3--:R-:W-:Y:S01]  /*3310*/  IABS R11, R23 ;  /* 0x00000017000b7213 */ /* 0x008fe20000000000 */
[----:B------:R-:W-:Y:S02]  /*3320*/  IMAD.MOV R14, RZ, RZ, -R14 ;  /* 0x000000ffff0e7224 */ /* 0x000fe400078e0a0e */
[----:B------:R-:W-:-:S04]  /*3330*/  IMAD.HI.U32 R5, R9, R5, R8 ;  /* 0x0000000509057227 */ /* 0x000fc800078e0008 */
[----:B------:R-:W-:Y:S01]  /*3340*/  IMAD.HI.U32 R13, R6, R11, RZ ;  /* 0x0000000b060d7227 */ /* 0x000fe200078e00ff */
[----:B----4-:R-:W-:-:S03]  /*3350*/  IABS R12, R24 ;  /* 0x00000018000c7213 */ /* 0x010fc60000000000 */
[----:B------:R-:W-:Y:S02]  /*3360*/  IMAD.MOV R13, RZ, RZ, -R13 ;  /* 0x000000ffff0d7224 */ /* 0x000fe400078e0a0d */
[----:B------:R-:W-:-:S04]  /*3370*/  IMAD.HI.U32 R8, R6, R12, RZ ;  /* 0x0000000c06087227 */ /* 0x000fc800078e00ff */
[C---:B------:R-:W-:Y:S02]  /*3380*/  IMAD R7, R10.reuse, R14, R7 ;  /* 0x0000000e0a077224 */ /* 0x040fe400078e0207 */
[----:B------:R-:W-:Y:S02]  /*3390*/  IMAD.MOV R8, RZ, RZ, -R8 ;  /* 0x000000ffff087224 */ /* 0x000fe400078e0a08 */
[C---:B------:R-:W-:Y:S02]  /*33a0*/  IMAD R11, R10.reuse, R13, R11 ;  /* 0x0000000d0a0b7224 */ /* 0x040fe400078e020b */
[C---:B------:R-:W-:Y:S01]  /*33b0*/  IMAD R8, R10.reuse, R8, R12 ;  /* 0x000000080a087224 */ /* 0x040fe200078e020c */
[----:B------:R-:W-:Y:S02]  /*33c0*/  ISETP.GT.U32.AND P0, PT, R10, R7, PT ;  /* 0x000000070a00720c */ /* 0x000fe40003f04070 */
[----:B-----5:R-:W-:Y:S02]  /*33d0*/  IABS R18, R29 ;  /* 0x0000001d00127213 */ /* 0x020fe40000000000 */
[----:B------:R-:W-:-:S02]  /*33e0*/  IABS R15, R25 ;  /* 0x00000019000f7213 */ /* 0x000fc40000000000 */
[----:B------:R-:W-:Y:S02]  /*33f0*/  IABS R14, R26 ;  /* 0x0000001a000e7213 */ /* 0x000fe40000000000 */
[----:B------:R-:W-:Y:S01]  /*3400*/  IABS R9, R28 ;  /* 0x0000001c00097213 */ /* 0x000fe20000000000 */
[----:B------:R-:W-:Y:S01]  /*3410*/  IMAD.HI.U32 R17, R6, R15, RZ ;  /* 0x0000000f06117227 */ /* 0x000fe200078e00ff */
[----:B------:R-:W-:-:S03]  /*3420*/  IABS R13, R27 ;  /* 0x0000001b000d7213 */ /* 0x000fc60000000000 */
[----:B------:R-:W-:Y:S02]  /*3430*/  IMAD.MOV.U32 R12, RZ, RZ, R9 ;  /* 0x000000ffff0c7224 */ /* 0x000fe400078e0009 */
[----:B------:R-:W-:-:S04]  /*3440*/  IMAD.HI.U32 R16, R6, R14, RZ ;  /* 0x0000000e06107227 */ /* 0x000fc800078e00ff */
[----:B------:R-:W-:Y:S02]  /*3450*/  IMAD.MOV R17, RZ, RZ, -R17 ;  /* 0x000000ffff117224 */ /* 0x000fe400078e0a11 */
[----:B------:R-:W-:-:S04]  /*3460*/  IMAD.HI.U32 R19, R6, R13, RZ ;  /* 0x0000000d06137227 */ /* 0x000fc800078e00ff */
[----:B------:R-:W-:-:S04]  /*3470*/  IMAD.HI.U32 R9, R6, R12, RZ ;  /* 0x0000000c06097227 */ /* 0x000fc800078e00ff */
[----:B------:R-:W-:Y:S02]  /*3480*/  IMAD.MOV R16, RZ, RZ, -R16 ;  /* 0x000000ffff107224 */ /* 0x000fe400078e0a10 */
[----:B------:R-:W-:-:S04]  /*3490*/  IMAD.HI.U32 R6, R6, R18, RZ ;  /* 0x0000001206067227 */ /* 0x000fc800078e00ff */
[C---:B------:R-:W-:Y:S02]  /*34a0*/  IMAD R15, R10.reuse, R17, R15 ;  /* 0x000000110a0f7224 */ /* 0x040fe400078e020f */
[C---:B------:R-:W-:Y:S02]  /*34b0*/  IMAD R14, R10.reuse, R16, R14 ;  /* 0x000000100a0e7224 */ /* 0x040fe400078e020e */
[----:B------:R-:W-:Y:S01]  /*34c0*/  IMAD.MOV R16, RZ, RZ, -R6 ;  /* 0x000000ffff107224 */ /* 0x000fe200078e0a06 */
[C---:B------:R-:W-:Y:S01]  /*34d0*/  ISETP.GT.U32.AND P3, PT, R10.reuse, R15, PT ;  /* 0x0000000f0a00720c */ /* 0x040fe20003f64070 */
[----:B------:R-:W-:Y:S02]  /*34e0*/  IMAD.MOV R9, RZ, RZ, -R9 ;  /* 0x000000ffff097224 */ /* 0x000fe400078e0a09 */
[----:B------:R-:W-:Y:S02]  /*34f0*/  IMAD.MOV R19, RZ, RZ, -R19 ;  /* 0x000000ffff137224 */ /* 0x000fe400078e0a13 */
[C---:B------:R-:W-:Y:S01]  /*3500*/  IMAD R16, R10.reuse, R16, R18 ;  /* 0x000000100a107224 */ /* 0x040fe200078e0212 */
[C---:B------:R-:W-:Y:S01]  /*3510*/  ISETP.GT.U32.AND P1, PT, R10.reuse, R14, PT ;  /* 0x0000000e0a00720c */ /* 0x040fe20003f24070 */
[----:B------:R-:W-:-:S02]  /*3520*/  IMAD R9, R10, R9, R12 ;  /* 0x000000090a097224 */ /* 0x000fc400078e020c */
[C---:B------:R-:W-:Y:S02]  /*3530*/  IMAD R13, R10.reuse, R19, R13 ;  /* 0x000000130a0d7224 */ /* 0x040fe400078e020d */
[--C-:B------:R-:W-:Y:S01]  /*3540*/  @!P0 IMAD.IADD R7, R7, 0x1, -R10.reuse ;  /* 0x0000000107078824 */ /* 0x100fe200078e0a0a */
[C---:B------:R-:W-:Y:S02]  /*3550*/  ISETP.GT.U32.AND P0, PT, R10.reuse, R16, PT ;  /* 0x000000100a00720c */ /* 0x040fe40003f04070 */
[C---:B------:R-:W-:Y:S02]  /*3560*/  ISETP.GT.U32.AND P6, PT, R10.reuse, R9, PT ;  /* 0x000000090a00720c */ /* 0x040fe40003fc4070 */
[----:B------:R-:W-:Y:S01]  /*3570*/  ISETP.GT.U32.AND P4, PT, R10, R13, PT ;  /* 0x0000000d0a00720c */ /* 0x000fe20003f84070 */
[--C-:B------:R-:W-:Y:S02]  /*3580*/  @!P3 IMAD.IADD R15, R15, 0x1, -R10.reuse ;  /* 0x000000010f0fb824 */ /* 0x100fe400078e0a0a */
[----:B------:R-:W-:-:S03]  /*3590*/  @!P1 IMAD.IADD R14, R14, 0x1, -R10 ;  /* 0x000000010e0e9824 */ /* 0x000fc600078e0a0a */
[----:B------:R-:W-:-:S03]  /*35a0*/  ISETP.GT.U32.AND P1, PT, R10, R15, PT ;  /* 0x0000000f0a00720c */ /* 0x000fc60003f24070 */
[--C-:B------:R-:W-:Y:S02]  /*35b0*/  @!P0 IMAD.IADD R16, R16, 0x1, -R10.reuse ;  /* 0x0000000110108824 */ /* 0x100fe400078e0a0a */
[--C-:B------:R-:W-:Y:S01]  /*35c0*/  @!P6 IMAD.IADD R9, R9, 0x1, -R10.reuse ;  /* 0x000000010909e824 */ /* 0x100fe200078e0a0a */
[C---:B------:R-:W-:Y:S01]  /*35d0*/  ISETP.GT.U32.AND P6, PT, R10.reuse, R14, PT ;  /* 0x0000000e0a00720c */ /* 0x040fe20003fc4070 */
[--C-:B------:R-:W-:Y:S01]  /*35e0*/  @!P4 IMAD.IADD R13, R13, 0x1, -R10.reuse ;  /* 0x000000010d0dc824 */ /* 0x100fe200078e0a0a */
[C---:B------:R-:W-:Y:S02]  /*35f0*/  ISETP.GT.U32.AND P4, PT, R10.reuse, R16, PT ;  /* 0x000000100a00720c */ /* 0x040fe40003f84070 */
[C---:B------:R-:W-:Y:S02]  /*3600*/  ISETP.GT.U32.AND P2, PT, R10.reuse, R11, PT ;  /* 0x0000000b0a00720c */ /* 0x040fe40003f44070 */
[----:B------:R-:W-:Y:S01]  /*3610*/  ISETP.GT.U32.AND P5, PT, R10, R8, PT ;  /* 0x000000080a00720c */ /* 0x000fe20003fa4070 */
[----:B------:R-:W-:Y:S01]  /*3620*/  @!P1 IMAD.IADD R15, R15, 0x1, -R10 ;  /* 0x000000010f0f9824 */ /* 0x000fe200078e0a0a */
[----:B------:R-:W-:-:S02]  /*3630*/  ISETP.GE.AND P1, PT, R22, RZ, PT ;  /* 0x000000ff1600720c */ /* 0x000fc40003f26270 */
[----:B------:R-:W-:Y:S01]  /*3640*/  ISETP.GT.U32.AND P0, PT, R10, R13, PT ;  /* 0x0000000d0a00720c */ /* 0x000fe20003f04070 */
[----:B------:R-:W2:Y:S02]  /*3650*/  LDL.LU R22, [R1+0x4230] ;  /* 0x0042300001167983 */ /* 0x000ea40000300800 */
[--C-:B------:R-:W-:Y:S01]  /*3660*/  @!P6 IMAD.IADD R14, R14, 0x1, -R10.reuse ;  /* 0x000000010e0ee824 */ /* 0x100fe200078e0a0a */
[----:B------:R-:W-:Y:S01]  /*3670*/  ISETP.GE.AND P6, PT, R23, RZ, PT ;  /* 0x000000ff1700720c */ /* 0x000fe20003fc6270 */
[--C-:B------:R-:W-:Y:S01]  /*3680*/  @!P4 IMAD.IADD R16, R16, 0x1, -R10.reuse ;  /* 0x000000011010c824 */ /* 0x100fe200078e0a0a */
[----:B------:R-:W3:Y:S01]  /*3690*/  LDL.LU R23, [R1+0x422c] ;  /* 0x00422c0001177983 */ /* 0x000ee20000300800 */
[----:B------:R-:W-:Y:S01]  /*36a0*/  ISETP.GE.AND P4, PT, R24, RZ, PT ;  /* 0x000000ff1800720c */ /* 0x000fe20003f86270 */
[--C-:B------:R-:W-:Y:S02]  /*36b0*/  @!P2 IMAD.IADD R11, R11, 0x1, -R10.reuse ;  /* 0x000000010b0ba824 */ /* 0x100fe400078e0a0a */
[----:B------:R-:W4:Y:S01]  /*36c0*/  LDL.LU R24, [R1+0x4228] ;  /* 0x0042280001187983 */ /* 0x000f220000300800 */
[----:B------:R-:W-:Y:S01]  /*36d0*/  ISETP.GT.U32.AND P2, PT, R10, R7, PT ;  /* 0x000000070a00720c */ /* 0x000fe20003f44070 */
[--C-:B------:R-:W-:Y:S01]  /*36e0*/  @!P5 IMAD.IADD R8, R8, 0x1, -R10.reuse ;  /* 0x000000010808d824 */ /* 0x100fe200078e0a0a */
[----:B------:R-:W-:Y:S01]  /*36f0*/  IABS R17, R4 ;  /* 0x0000000400117213 */ /* 0x000fe20000000000 */
[----:B------:R-:W-:Y:S01]  /*3700*/  @!P0 IMAD.IADD R13, R13, 0x1, -R10 ;  /* 0x000000010d0d8824 */ /* 0x000fe200078e0a0a */
[----:B------:R-:W-:-:S02]  /*3710*/  ISETP.GE.AND P0, PT, R25, RZ, PT ;  /* 0x000000ff1900720c */ /* 0x000fc40003f06270 */
[----:B------:R-:W5:Y:S01]  /*3720*/  LDL.LU R25, [R1+0x4224] ;  /* 0x0042240001197983 */ /* 0x000f620000300800 */
[C---:B------:R-:W-:Y:S01]  /*3730*/  ISETP.GT.U32.AND P3, PT, R10.reuse, R8, PT ;  /* 0x000000080a00720c */ /* 0x040fe20003f64070 */
[----:B------:R-:W-:Y:S01]  /*3740*/  IMAD.MOV.U32 R6, RZ, RZ, R17 ;  /* 0x000000ffff067224 */ /* 0x000fe200078e0011 */
[----:B------:R-:W-:-:S03]  /*3750*/  ISETP.GT.U32.AND P5, PT, R10, R11, PT ;  /* 0x0000000b0a00720c */ /* 0x000fc60003fa4070 */
[----:B------:R-:W-:-:S04]  /*3760*/  IMAD.HI.U32 R18, R5, R6, RZ ;  /* 0x0000000605127227 */ /* 0x000fc800078e00ff */
[----:B------:R-:W-:Y:S01]  /*3770*/  @!P2 IMAD.IADD R7, R7, 0x1, -R10 ;  /* 0x000000010707a824 */ /* 0x000fe200078e0a0a */
[----:B------:R-:W-:Y:S01]  /*3780*/  ISETP.GT.U32.AND P2, PT, R10, R9, PT ;  /* 0x000000090a00720c */ /* 0x000fe20003f44070 */
[----:B------:R-:W-:Y:S02]  /*3790*/  IMAD.MOV R18, RZ, RZ, -R18 ;  /* 0x000000ffff127224 */ /* 0x000fe400078e0a12 */
[----:B------:R-:W-:Y:S02]  /*37a0*/  @!P3 IMAD.IADD R8, R8, 0x1, -R10 ;  /* 0x000000010808b824 */ /* 0x000fe400078e0a0a */
[C---:B------:R-:W-:Y:S02]  /*37b0*/  IMAD R6, R0.reuse, R18, R6 ;  /* 0x0000001200067224 */ /* 0x040fe400078e0206 */
[----:B------:R-:W-:Y:S02]  /*37c0*/  @!P5 IMAD.IADD R11, R11, 0x1, -R10 ;  /* 0x000000010b0bd824 */ /* 0x000fe400078e0a0a */
[----:B------:R-:W-:Y:S01]  /*37d0*/  @!P4 IMAD.MOV R8, RZ, RZ, -R8 ;  /* 0x000000ffff08c224 */ /* 0x000fe200078e0a08 */
[----:B------:R-:W-:Y:S01]  /*37e0*/  ISETP.GT.U32.AND P4, PT, R0, R6, PT ;  /* 0x000000060000720c */ /* 0x000fe20003f84070 */
[----:B------:R-:W-:Y:S01]  /*37f0*/  @!P6 IMAD.MOV R11, RZ, RZ, -R11 ;  /* 0x000000ffff0be224 */ /* 0x000fe200078e0a0b */
[----:B------:R-:W-:Y:S01]  /*3800*/  ISETP.GE.AND P6, PT, R28, RZ, PT ;  /* 0x000000ff1c00720c */ /* 0x000fe20003fc6270 */
[----:B------:R-:W-:Y:S01]  /*3810*/  @!P2 IMAD.IADD R9, R9, 0x1, -R10 ;  /* 0x000000010909a824 */ /* 0x000fe200078e0a0a */
[----:B------:R-:W-:Y:S01]  /*3820*/  ISETP.GE.AND P2, PT, R26, RZ, PT ;  /* 0x000000ff1a00720c */ /* 0x000fe20003f46270 */
[----:B------:R-:W-:Y:S01]  /*3830*/  @!P0 IMAD.MOV R15, RZ, RZ, -R15 ;  /* 0x000000ffff0f8224 */ /* 0x000fe200078e0a0f */
[----:B------:R-:W5:Y:S01]  /*3840*/  LDL.LU R26, [R1+0x4220] ;  /* 0x00422000011a7983 */ /* 0x000f620000300800 */
[----:B------:R-:W-:Y:S01]  /*3850*/  ISETP.GE.AND P0, PT, R29, RZ, PT ;  /* 0x000000ff1d00720c */ /* 0x000fe20003f06270 */
[----:B------:R-:W-:Y:S01]  /*3860*/  @!P1 IMAD.MOV R7, RZ, RZ, -R7 ;  /* 0x000000ffff079224 */ /* 0x000fe200078e0a07 */
[----:B------:R-:W-:-:S02]  /*3870*/  ISETP.GE.AND P1, PT, R27, RZ, PT ;  /* 0x000000ff1b00720c */ /* 0x000fc40003f26270 */
[----:B------:R-:W5:Y:S02]  /*3880*/  LDL.LU R27, [R1+0x421c] ;  /* 0x00421c00011b7983 */ /* 0x000f640000300800 */
[----:B------:R-:W-:Y:S02]  /*3890*/  @!P4 IMAD.IADD R6, R6, 0x1, -R0 ;  /* 0x000000010606c824 */ /* 0x000fe400078e0a00 */
[----:B------:R-:W5:Y:S01]  /*38a0*/  LDL.LU R28, [R1+0x4218] ;  /* 0x00421800011c7983 */ /* 0x000f620000300800 */
[----:B------:R-:W-:Y:S01]  /*38b0*/  @!P6 IMAD.MOV R9, RZ, RZ, -R9 ;  /* 0x000000ffff09e224 */ /* 0x000fe200078e0a09 */
[----:B------:R-:W-:Y:S02]  /*38c0*/  ISETP.NE.AND P6, PT, R2, RZ, PT ;  /* 0x000000ff0200720c */ /* 0x000fe40003fc5270 */
[----:B------:R-:W-:Y:S01]  /*38d0*/  LOP3.LUT R2, RZ, R2, RZ, 0x33, !PT ;  /* 0x00000002ff027212 */ /* 0x000fe200078e33ff */
[----:B------:R-:W-:Y:S01]  /*38e0*/  @!P0 IMAD.MOV R16, RZ, RZ, -R16 ;  /* 0x000000ffff108224 */ /* 0x000fe200078e0a10 */
[----:B------:R-:W-:Y:S01]  /*38f0*/  ISETP.GT.U32.AND P0, PT, R0, R6, PT ;  /* 0x000000060000720c */ /* 0x000fe20003f04070 */
[----:B------:R-:W-:Y:S01]  /*3900*/  @!P2 IMAD.MOV R14, RZ, RZ, -R14 ;  /* 0x000000ffff0ea224 */ /* 0x000fe200078e0a0e */
[C---:B------:R-:W-:Y:S01]  /*3910*/  SEL R7, R2.reuse, R7, !P6 ;  /* 0x0000000702077207 */ /* 0x040fe20007000000 */
[----:B------:R-:W5:Y:S01]  /*3920*/  LDL.LU R29, [R1+0x4214] ;  /* 0x00421400011d7983 */ /* 0x000f620000300800 */
[----:B------:R-:W-:-:S02]  /*3930*/  SEL R11, R2, R11, !P6 ;  /* 0x0000000b020b7207 */ /* 0x000fc40007000000 */
[----:B------:R-:W-:Y:S01]  /*3940*/  ISETP.GE.AND P5, PT, R4, RZ, PT ;  /* 0x000000ff0400720c */ /* 0x000fe20003fa6270 */
[----:B------:R0:W-:Y:S01]  /*3950*/  STL [R1+0x1b4], R7 ;  /* 0x0001b40701007387 */ /* 0x0001e20000100800 */
[----:B------:R-:W-:-:S03]  /*3960*/  SEL R8, R2, R8, !P6 ;  /* 0x0000000802087207 */ /* 0x000fc60007000000 */
[----:B------:R1:W-:Y:S01]  /*3970*/  STL [R1+0x1b0], R11 ;  /* 0x0001b00b01007387 */ /* 0x0003e20000100800 */
[----:B------:R-:W-:Y:S02]  /*3980*/  @!P1 IMAD.MOV R13, RZ, RZ, -R13 ;  /* 0x000000ffff0d9224 */ /* 0x000fe400078e0a0d */
[----:B------:R-:W-:Y:S01]  /*3990*/  @!P0 IMAD.IADD R6, R6, 0x1, -R0 ;  /* 0x0000000106068824 */ /* 0x000fe200078e0a00 */
[C---:B0-----:R-:W-:Y:S01]  /*39a0*/  SEL R7, R2.reuse, R15, !P6 ;  /* 0x0000000f02077207 */ /* 0x041fe20007000000 */
[----:B------:R0:W-:Y:S01]  /*39b0*/  STL [R1+0x1ac], R8 ;  /* 0x0001ac0801007387 */ /* 0x0001e20000100800 */
[----:B-1----:R-:W-:-:S03]  /*39c0*/  SEL R11, R2, R14, !P6 ;  /* 0x0000000e020b7207 */ /* 0x002fc60007000000 */
[----:B------:R1:W-:Y:S04]  /*39d0*/  STL [R1+0x1a8], R7 ;  /* 0x0001a80701007387 */ /* 0x0003e80000100800 */
[----:B------:R1:W-:Y:S01]  /*39e0*/  STL [R1+0x1a4], R11 ;  /* 0x0001a40b01007387 */ /* 0x0003e20000100800 */
[C---:B0-----:R-:W-:Y:S02]  /*39f0*/  SEL R8, R2.reuse, R13, !P6 ;  /* 0x0000000d02087207 */ /* 0x041fe40007000000 */
[C---:B-1----:R-:W-:Y:S01]  /*3a00*/  SEL R7, R2.reuse, R9, !P6 ;  /* 0x0000000902077207 */ /* 0x042fe20007000000 */
[----:B------:R-:W-:Y:S01]  /*3a10*/  IMAD.MOV.U32 R11, RZ, RZ, R6 ;  /* 0x000000ffff0b7224 */ /* 0x000fe200078e0006 */
[----:B------:R-:W-:Y:S01]  /*3a20*/  SEL R2, R2, R16, !P6 ;  /* 0x0000001002027207 */ /* 0x000fe20007000000 */
[----:B------:R0:W-:Y:S02]  /*3a30*/  STL [R1+0x1a0], R8 ;  /* 0x0001a00801007387 */ /* 0x0001e40000100800 */
[----:B------:R-:W-:-:S02]  /*3a40*/  @!P5 IMAD.MOV R11, RZ, RZ, -R11 ;  /* 0x000000ffff0bd224 */ /* 0x000fc400078e0a0b */
[----:B------:R-:W-:Y:S04]  /*3a50*/  STL [R1+0x19c], R7 ;  /* 0x00019c0701007387 */ /* 0x000fe80000100800 */
[----:B------:R1:W-:Y:S04]  /*3a60*/  STL [R1+0x198], R2 ;  /* 0x0001980201007387 */ /* 0x0003e80000100800 */
[----:B------:R-:W-:Y:S04]  /*3a70*/  STL [R1+0x30], R11 ;  /* 0x0000300b01007387 */ /* 0x000fe80000100800 */
[----:B------:R-:W5:Y:S04]  /*3a80*/  LDL.LU R19, [R1] ;  /* 0x0000000001137983 */ /* 0x000f680000300800 */
[----:B------:R-:W5:Y:S01]  /*3a90*/  LDL.LU R18, [R1+0x4] ;  /* 0x0000040001127983 */ /* 0x000f620000300800 */
[----:B------:R-:W-:-:S05]  /*3aa0*/  IABS R12, R20 ;  /* 0x00000014000c7213 */ /* 0x000fca0000000000 */
[----:B------:R-:W-:-:S04]  /*3ab0*/  IMAD.HI.U32 R17, R5, R12, RZ ;  /* 0x0000000c05117227 */ /* 0x000fc800078e00ff */
[----:B------:R-:W-:Y:S01]  /*3ac0*/  IMAD.MOV R17, RZ, RZ, -R17 ;  /* 0x000000ffff117224 */ /* 0x000fe200078e0a11 */
[----:B------:R-:W-:-:S03]  /*3ad0*/  IABS R4, R21 ;  /* 0x0000001500047213 */ /* 0x000fc60000000000 */
[----:B------:R-:W-:Y:S02]  /*3ae0*/  IMAD R12, R0, R17, R12 ;  /* 0x00000011000c7224 */ /* 0x000fe400078e020c */
[----:B------:R-:W-:-:S03]  /*3af0*/  IMAD.HI.U32 R10, R5, R4, RZ ;  /* 0x00000004050a7227 */ /* 0x000fc600078e00ff */
[----:B------:R-:W-:Y:S01]  /*3b00*/  ISETP.GT.U32.AND P2, PT, R0, R12, PT ;  /* 0x0000000c0000720c */ /* 0x000fe20003f44070 */
[----:B------:R-:W-:-:S04]  /*3b10*/  IMAD.MOV R10, RZ, RZ, -R10 ;  /* 0x000000ffff0a7224 */ /* 0x000fc800078e0a0a */
[----:B------:R-:W-:-:S05]  /*3b20*/  IMAD R4, R0, R10, R4 ;  /* 0x0000000a00047224 */ /* 0x000fca00078e0204 */
[----:B------:R-:W-:-:S03]  /*3b30*/  ISETP.GT.U32.AND P6, PT, R0, R4, PT ;  /* 0x000000040000720c */ /* 0x000fc60003fc4070 */
[----:B------:R-:W-:-:S05]  /*3b40*/  @!P2 IMAD.IADD R12, R12, 0x1, -R0 ;  /* 0x000000010c0ca824 */ /* 0x000fca00078e0a00 */
[----:B------:R-:W-:Y:S02]  /*3b50*/  ISETP.GT.U32.AND P2, PT, R0, R12, PT ;  /* 0x0000000c0000720c */ /* 0x000fe40003f44070 */
[----:B------:R-:W-:-:S03]  /*3b60*/  ISETP.GE.AND P3, PT, R20, RZ, PT ;  /* 0x000000ff1400720c */ /* 0x000fc60003f66270 */
[----:B------:R-:W-:-:S05]  /*3b70*/  @!P6 IMAD.IADD R4, R4, 0x1, -R0 ;  /* 0x000000010404e824 */ /* 0x000fca00078e0a00 */
[----:B------:R-:W-:-:S03]  /*3b80*/  ISETP.GT.U32.AND P6, PT, R0, R4, PT ;  /* 0x000000040000720c */ /* 0x000fc60003fc4070 */
[----:B------:R-:W-:-:S04]  /*3b90*/  @!P2 IMAD.IADD R12, R12, 0x1, -R0 ;  /* 0x000000010c0ca824 */ /* 0x000fc800078e0a00 */
[----:B------:R-:W-:-:S04]  /*3ba0*/  IMAD.MOV.U32 R9, RZ, RZ, R12 ;  /* 0x000000ffff097224 */ /* 0x000fc800078e000c */
[----:B------:R-:W-:Y:S01]  /*3bb0*/  @!P3 IMAD.MOV R9, RZ, RZ, -R9 ;  /* 0x000000ffff09b224 */ /* 0x000fe200078e0a09 */
[----:B------:R-:W-:Y:S01]  /*3bc0*/  ISETP.GE.AND P1, PT, R21, RZ, PT ;  /* 0x000000ff1500720c */ /* 0x000fe20003f26270 */
[----:B------:R-:W-:-:S03]  /*3bd0*/  @!P6 IMAD.IADD R4, R4, 0x1, -R0 ;  /* 0x000000010404e824 */ /* 0x000fc600078e0a00 */
[----:B------:R5:W-:Y:S01]  /*3be0*/  STL [R1+0x2c], R9 ;  /* 0x00002c0901007387 */ /* 0x000be20000100800 */
[----:B------:R-:W-:-:S03]  /*3bf0*/  IMAD.MOV.U32 R12, RZ, RZ, R4 ;  /* 0x000000ffff0c7224 */ /* 0x000fc600078e0004 */
[----:B------:R-:W5:Y:S04]  /*3c00*/  LDL.LU R16, [R1+0x8] ;  /* 0x0000080001107983 */ /* 0x000f680000300800 */
[----:B------:R-:W5:Y:S01]  /*3c10*/  LDL.LU R17, [R1+0xc] ;  /* 0x00000c0001117983 */ /* 0x000f620000300800 */
[----:B------:R-:W-:-:S05]  /*3c20*/  @!P1 IMAD.MOV R12, RZ, RZ, -R12 ;  /* 0x000000ffff0c9224 */ /* 0x000fca00078e0a0c */
[----:B------:R-:W-:Y:S04]  /*3c30*/  STL [R1+0x28], R12 ;  /* 0x0000280c01007387 */ /* 0x000fe80000100800 */
[----:B------:R-:W5:Y:S01]  /*3c40*/  LDL.LU R20, [R1+0x10] ;  /* 0x0000100001147983 */ /* 0x000f620000300800 */
[----:B--2---:R-:W-:Y:S02]  /*3c50*/  ISETP.GE.AND P4, PT, R22, RZ, PT ;  /* 0x000000ff1600720c */ /* 0x004fe40003f86270 */
[----:B------:R-:W-:-:S05]  /*3c60*/  IABS R22, R22 ;  /* 0x0000001600167213 */ /* 0x000fca0000000000 */
[C---:B0-----:R-:W-:Y:S01]  /*3c70*/  IMAD.HI.U32 R8, R5.reuse, R22, RZ ;  /* 0x0000001605087227 */ /* 0x041fe200078e00ff */
[----:B----4-:R-:W-:Y:S02]  /*3c80*/  IABS R13, R24 ;  /* 0x00000018000d7213 */ /* 0x010fe40000000000 */
[----:B---3--:R-:W-:Y:S01]  /*3c90*/  IABS R10, R23 ;  /* 0x00000017000a7213 */ /* 0x008fe20000000000 */
[----:B------:R-:W-:Y:S02]  /*3ca0*/  IMAD.MOV R8, RZ, RZ, -R8 ;  /* 0x000000ffff087224 */ /* 0x000fe400078e0a08 */
[----:B-1----:R-:W-:-:S04]  /*3cb0*/  IMAD.HI.U32 R2, R5, R13, RZ ;  /* 0x0000000d05027227 */ /* 0x002fc800078e00ff */
[----:B------:R-:W-:Y:S01]  /*3cc0*/  IMAD.MOV.U32 R14, RZ, RZ, R10 ;  /* 0x000000ffff0e7224 */ /* 0x000fe200078e000a */
[----:B-----5:R-:W-:Y:S01]  /*3cd0*/  IABS R10, R25 ;  /* 0x00000019000a7213 */ /* 0x020fe20000000000 */
[C---:B------:R-:W-:Y:S02]  /*3ce0*/  IMAD R8, R0.reuse, R8, R22 ;  /* 0x0000000800087224 */ /* 0x040fe400078e0216 */
[----:B------:R-:W-:Y:S02]  /*3cf0*/  IMAD.MOV R2, RZ, RZ, -R2 ;  /* 0x000000ffff027224 */ /* 0x000fe400078e0a02 */
[----:B------:R-:W-:Y:S01]  /*3d00*/  IMAD.HI.U32 R7, R5, R14, RZ ;  /* 0x0000000e05077227 */ /* 0x000fe200078e00ff */
[----:B------:R-:W-:-:S03]  /*3d10*/  ISETP.GT.U32.AND P5, PT, R0, R8, PT ;  /* 0x000000080000720c */ /* 0x000fc60003fa4070 */
[----:B------:R-:W-:Y:S02]  /*3d20*/  IMAD R13, R0, R2, R13 ;  /* 0x00000002000d7224 */ /* 0x000fe400078e020d */
[----:B------:R-:W-:-:S04]  /*3d30*/  IMAD.HI.U32 R2, R5, R10, RZ ;  /* 0x0000000a05027227 */ /* 0x000fc800078e00ff */
[----:B------:R-:W-:Y:S02]  /*3d40*/  IMAD.MOV R7, RZ, RZ, -R7 ;  /* 0x000000ffff077224 */ /* 0x000fe400078e0a07 */
[----:B------:R-:W-:Y:S02]  /*3d50*/  IMAD.MOV R2, RZ, RZ, -R2 ;  /* 0x000000ffff027224 */ /* 0x000fe400078e0a02 */
[C---:B------:R-:W-:Y:S02]  /*3d60*/  IMAD R14, R0.reuse, R7, R14 ;  /* 0x00000007000e7224 */ /* 0x040fe400078e020e */
[----:B------:R-:W-:Y:S02]  /*3d70*/  IMAD R10, R0, R2, R10 ;  /* 0x00000002000a7224 */ /* 0x000fe400078e020a */
[----:B------:R-:W-:Y:S01]  /*3d80*/  @!P5 IMAD.IADD R8, R8, 0x1, -R0 ;  /* 0x000000010808d824 */ /* 0x000fe200078e0a00 */
[C---:B------:R-:W-:Y:S02]  /*3d90*/  ISETP.GT.U32.AND P3, PT, R0.reuse, R14, PT ;  /* 0x0000000e0000720c */ /* 0x040fe40003f64070 */
[----:B------:R-:W-:-:S02]  /*3da0*/  ISETP.GT.U32.AND P5, PT, R0, R10, PT ;  /* 0x0000000a0000720c */ /* 0x000fc40003fa4070 */
[----:B------:R-:W-:Y:S02]  /*3db0*/  IABS R6, R26 ;  /* 0x0000001a00067213 */ /* 0x000fe40000000000 */
[----:B------:R-:W-:-:S03]  /*3dc0*/  ISETP.GT.U32.AND P6, PT, R0, R13, PT ;  /* 0x0000000d0000720c */ /* 0x000fc60003fc4070 */
[C---:B------:R-:W-:Y:S01]  /*3dd0*/  IMAD.HI.U32 R2, R5.reuse, R6, RZ ;  /* 0x0000000605027227 */ /* 0x040fe200078e00ff */
[----:B------:R-:W-:Y:S02]  /*3de0*/  IABS R9, R27 ;  /* 0x0000001b00097213 */ /* 0x000fe40000000000 */
[----:B------:R-:W-:Y:S01]  /*3df0*/  IABS R7, R28 ;  /* 0x0000001c00077213 */ /* 0x000fe20000000000 */
[--C-:B------:R-:W-:Y:S02]  /*3e00*/  @!P3 IMAD.IADD R14, R14, 0x1, -R0.reuse ;  /* 0x000000010e0eb824 */ /* 0x100fe400078e0a00 */
[----:B------:R-:W-:Y:S02]  /*3e10*/  @!P5 IMAD.IADD R10, R10, 0x1, -R0 ;  /* 0x000000010a0ad824 */ /* 0x000fe400078e0a00 */
[----:B------:R-:W-:Y:S01]  /*3e20*/  IMAD.MOV R2, RZ, RZ, -R2 ;  /* 0x000000ffff027224 */ /* 0x000fe200078e0a02 */
[C---:B------:R-:W-:Y:S01]  /*3e30*/  ISETP.GT.U32.AND P3, PT, R0.reuse, R8, PT ;  /* 0x000000080000720c */ /* 0x040fe20003f64070 */
[----:B------:R-:W-:Y:S01]  /*3e40*/  IMAD.HI.U32 R11, R5, R9, RZ ;  /* 0x00000009050b7227 */ /* 0x000fe200078e00ff */
[----:B------:R-:W-:-:S02]  /*3e50*/  ISETP.GT.U32.AND P1, PT, R0, R14, PT ;  /* 0x0000000e0000720c */ /* 0x000fc40003f24070 */
[C---:B------:R-:W-:Y:S01]  /*3e60*/  ISETP.GT.U32.AND P5, PT, R0.reuse, R10, PT ;  /* 0x0000000a0000720c */ /* 0x040fe20003fa4070 */
[----:B------:R-:W-:Y:S02]  /*3e70*/  IMAD R6, R0, R2, R6 ;  /* 0x0000000200067224 */ /* 0x000fe400078e0206 */
[----:B------:R-:W-:-:S04]  /*3e80*/  IMAD.HI.U32 R2, R5, R7, RZ ;  /* 0x0000000705027227 */ /* 0x000fc800078e00ff */
[----:B------:R-:W-:Y:S02]  /*3e90*/  @!P6 IMAD.IADD R13, R13, 0x1, -R0 ;  /* 0x000000010d0de824 */ /* 0x000fe400078e0a00 */
[----:B------:R-:W-:Y:S02]  /*3ea0*/  IMAD.MOV R4, RZ, RZ, -R11 ;  /* 0x000000ffff047224 */ /* 0x000fe400078e0a0b */
[----:B------:R-:W-:Y:S01]  /*3eb0*/  IMAD.MOV R2, RZ, RZ, -R2 ;  /* 0x000000ffff027224 */ /* 0x000fe200078e0a02 */
[C---:B------:R-:W-:Y:S01]  /*3ec0*/  ISETP.GT.U32.AND P6, PT, R0.reuse, R13, PT ;  /* 0x0000000d0000720c */ /* 0x040fe20003fc4070 */
[C---:B------:R-:W-:Y:S02]  /*3ed0*/  IMAD R9, R0.reuse, R4, R9 ;  /* 0x0000000400097224 */ /* 0x040fe400078e0209 */
[----:B------:R-:W-:Y:S02]  /*3ee0*/  IMAD R7, R0, R2, R7 ;  /* 0x0000000200077224 */ /* 0x000fe400078e0207 */
[--C-:B------:R-:W-:Y:S01]  /*3ef0*/  @!P3 IMAD.IADD R8, R8, 0x1, -R0.reuse ;  /* 0x000000010808b824 */ /* 0x100fe200078e0a00 */
[----:B------:R-:W-:Y:S01]  /*3f00*/  ISETP.GT.U32.AND P3, PT, R0, R6, PT ;  /* 0x000000060000720c */ /* 0x000fe20003f64070 */
[--C-:B------:R-:W-:Y:S01]  /*3f10*/  @!P1 IMAD.IADD R14, R14, 0x1, -R0.reuse ;  /* 0x000000010e0e9824 */ /* 0x100fe200078e0a00 */
[----:B------:R-:W-:Y:S01]  /*3f20*/  ISETP.GT.U32.AND P1, PT, R0, R9, PT ;  /* 0x000000090000720c */ /* 0x000fe20003f24070 */
[----:B------:R-:W-:Y:S01]  /*3f30*/  @!P5 IMAD.IADD R10, R10, 0x1, -R0 ;  /* 0x000000010a0ad824 */ /* 0x000fe200078e0a00 */
[----:B------:R-:W-:-:S02]  /*3f40*/  ISETP.GT.U32.AND P5, PT, R0, R7, PT ;  /* 0x000000070000720c */ /* 0x000fc40003fa4070 */
[----:B------:R-:W-:Y:S02]  /*3f50*/  IABS R4, R29 ;  /* 0x0000001d00047213 */ /* 0x000fe40000000000 */
[----:B------:R-:W-:Y:S01]  /*3f60*/  ISETP.GE.AND P0, PT, R23, RZ, PT ;  /* 0x000000ff1700720c */ /* 0x000fe20003f06270 */
[----:B------:R-:W-:Y:S01]  /*3f70*/  @!P6 IMAD.IADD R13, R13, 0x1, -R0 ;  /* 0x000000010d0de824 */ /* 0x000fe200078e0a00 */
[----:B------:R-:W-:Y:S01]  /*3f80*/  ISETP.GE.AND P6, PT, R25, RZ, PT ;  /* 0x000000ff1900720c */ /* 0x000fe20003fc6270 */
[----:B------:R-:W-:Y:S01]  /*3f90*/  IMAD.HI.U32 R11, R5, R4, RZ ;  /* 0x00000004050b7227 */ /* 0x000fe200078e00ff */
[----:B------:R-:W-:-:S03]  /*3fa0*/  ISETP.GE.AND P2, PT, R24, RZ, PT ;  /* 0x000000ff1800720c */ /* 0x000fc60003f46270 */
[----:B------:R-:W-:Y:S02]  /*3fb0*/  @!P3 IMAD.IADD R6, R6, 0x1, -R0 ;  /* 0x000000010606b824 */ /* 0x000fe400078e0a00 */
[----:B------:R-:W-:Y:S02]  /*3fc0*/  IMAD.MOV R11, RZ, RZ, -R11 ;  /* 0x000000ffff0b7224 */ /* 0x000fe400078e0a0b */
[----:B------:R-:W-:Y:S02]  /*3fd0*/  IMAD.MOV.U32 R21, RZ, RZ, R8 ;  /* 0x000000ffff157224 */ /* 0x000fe400078e0008 */
[----:B------:R-:W-:Y:S02]  /*3fe0*/  @!P1 IMAD.IADD R9, R9, 0x1, -R0 ;  /* 0x0000000109099824 */ /* 0x000fe400078e0a00 */
[----:B------:R-:W-:Y:S02]  /*3ff0*/  IMAD.MOV.U32 R15, RZ, RZ, R14 ;  /* 0x000000ffff0f7224 */ /* 0x000fe400078e000e */
[----:B------:R-:W-:-:S02]  /*4000*/  @!P5 IMAD.IADD R7, R7, 0x1, -R0 ;  /* 0x000000010707d824 */ /* 0x000fc400078e0a00 */
[C---:B------:R-:W-:Y:S01]  /*4010*/  IMAD R4, R0.reuse, R11, R4 ;  /* 0x0000000b00047224 */ /* 0x040fe200078e0204 */
[----:B------:R-:W-:Y:S01]  /*4020*/  IABS R2, R19 ;  /* 0x0000001300027213 */ /* 0x000fe20000000000 */
[----:B------:R-:W-:Y:S01]  /*4030*/  @!P4 IMAD.MOV R21, RZ, RZ, -R21 ;  /* 0x000000ffff15c224 */ /* 0x000fe200078e0a15 */
[C---:B------:R-:W-:Y:S01]  /*4040*/  ISETP.GT.U32.AND P4, PT, R0.reuse, R6, PT ;  /* 0x000000060000720c */ /* 0x040fe20003f84070 */
[----:B------:R-:W-:Y:S01]  /*4050*/  @!P0 IMAD.MOV R15, RZ, RZ, -R15 ;  /* 0x000000ffff0f8224 */ /* 0x000fe200078e0a0f */
[C---:B------:R-:W-:Y:S01]  /*4060*/  ISETP.GT.U32.AND P5, PT, R0.reuse, R9, PT ;  /* 0x000000090000720c */ /* 0x040fe20003fa4070 */
[----:B------:R-:W-:Y:S01]  /*4070*/  IMAD.HI.U32 R11, R5, R2, RZ ;  /* 0x00000002050b7227 */ /* 0x000fe200078e00ff */
[----:B------:R-:W-:-:S03]  /*4080*/  ISETP.GT.U32.AND P0, PT, R0, R7, PT ;  /* 0x000000070000720c */ /* 0x000fc60003f04070 */
[----:B------:R-:W-:Y:S01]  /*4090*/  @!P6 IMAD.MOV R10, RZ, RZ, -R10 ;  /* 0x000000ffff0ae224 */ /* 0x000fe200078e0a0a */
[----:B------:R-:W-:Y:S01]  /*40a0*/  ISETP.GT.U32.AND P6, PT, R0, R4, PT ;  /* 0x000000040000720c */ /* 0x000fe20003fc4070 */
[----:B------:R-:W-:Y:S01]  /*40b0*/  IMAD.MOV R11, RZ, RZ, -R11 ;  /* 0x000000ffff0b7224 */ /* 0x000fe200078e0a0b */
[----:B------:R-:W-:Y:S01]  /*40c0*/  ISETP.GE.AND P3, PT, R26, RZ, PT ;  /* 0x000000ff1a00720c */ /* 0x000fe20003f66270 */
[----:B------:R-:W-:Y:S02]  /*40d0*/  @!P2 IMAD.MOV R13, RZ, RZ, -R13 ;  /* 0x000000ffff0da224 */ /* 0x000fe400078e0a0d */
[----:B------:R-:W-:Y:S01]  /*40e0*/  IMAD R2, R0, R11, R2 ;  /* 0x0000000b00027224 */ /* 0x000fe200078e0202 */
[----:B------:R-:W-:Y:S01]  /*40f0*/  STL [R1+0x24], R21 ;  /* 0x0000241501007387 */ /* 0x000fe20000100800 */
[--C-:B------:R-:W-:Y:S02]  /*4100*/  @!P4 IMAD.IADD R6, R6, 0x1, -R0.reuse ;  /* 0x000000010606c824 */ /* 0x100fe400078e0a00 */
[--C-:B------:R-:W-:Y:S01]  /*4110*/  @!P5 IMAD.IADD R9, R9, 0x1, -R0.reuse ;  /* 0x000000010909d824 */ /* 0x100fe200078e0a00 */
[----:B------:R-:W-:Y:S01]  /*4120*/  STL [R1+0x20], R15 ;  /* 0x0000200f01007387 */ /* 0x000fe20000100800 */
[----:B------:R-:W-:Y:S01]  /*4130*/  @!P0 IMAD.IADD R7, R7, 0x1, -R0 ;  /* 0x0000000107078824 */ /* 0x000fe200078e0a00 */
[----:B------:R-:W-:-:S02]  /*4140*/  ISETP.GT.U32.AND P5, PT, R0, R2, PT ;  /* 0x000000020000720c */ /* 0x000fc40003fa4070 */
[----:B------:R-:W-:Y:S01]  /*4150*/  STL [R1+0x1c], R13 ;  /* 0x00001c0d01007387 */ /* 0x000fe20000100800 */
[----:B------:R-:W-:Y:S01]  /*4160*/  ISETP.GE.AND P0, PT, R19, RZ, PT ;  /* 0x000000ff1300720c */ /* 0x000fe20003f06270 */
[----:B------:R-:W-:Y:S02]  /*4170*/  @!P6 IMAD.IADD R4, R4, 0x1, -R0 ;  /* 0x000000010404e824 */ /* 0x000fe400078e0a00 */
[----:B------:R0:W-:Y:S04]  /*4180*/  STL [R1+0x18], R10 ;  /* 0x0000180a01007387 */ /* 0x0001e80000100800 */
[----:B------:R-:W2:Y:S01]  /*4190*/  LDL.LU R19, [R1+0x14] ;  /* 0x0000140001137983 */ /* 0x000ea20000300800 */
[----:B------:R-:W-:-:S03]  /*41a0*/  ISETP.GE.AND P1, PT, R27, RZ, PT ;  /* 0x000000ff1b00720c */ /* 0x000fc60003f26270 */
[----:B------:R-:W3:Y:S01]  /*41b0*/  LDL.LU R26, [R1+0x34] ;  /* 0x00003400011a7983 */ /* 0x000ee20000300800 */
[----:B0-----:R-:W-:-:S04]  /*41c0*/  IMAD.MOV.U32 R10, RZ, RZ, R6 ;  /* 0x000000ffff0a7224 */ /* 0x001fc800078e0006 */
[----:B------:R-:W-:Y:S01]  /*41d0*/  @!P3 IMAD.MOV R10, RZ, RZ, -R10 ;  /* 0x000000ffff0ab224 */ /* 0x000fe200078e0a0a */
[----:B------:R-:W-:Y:S01]  /*41e0*/  ISETP.GT.U32.AND P3, PT, R0, R4, PT ;  /* 0x000000040000720c */ /* 0x000fe20003f64070 */
[----:B------:R-:W-:Y:S01]  /*41f0*/  @!P5 IMAD.IADD R2, R2, 0x1, -R0 ;  /* 0x000000010202d824 */ /* 0x000fe200078e0a00 */
[----:B------:R-:W-:Y:S02]  /*4200*/  IABS R12, R18 ;  /* 0x00000012000c7213 */ /* 0x000fe40000000000 */
[----:B------:R-:W-:Y:S01]  /*4210*/  ISETP.GE.AND P2, PT, R28, RZ, PT ;  /* 0x000000ff1c00720c */ /* 0x000fe20003f46270 */
[----:B------:R-:W-:Y:S01]  /*4220*/  STL [R1], R10 ;  /* 0x0000000a01007387 */ /* 0x000fe20000100800 */
[----:B------:R-:W-:Y:S02]  /*4230*/  ISETP.GE.AND P5, PT, R18, RZ, PT ;  /* 0x000000ff1200720c */ /* 0x000fe40003fa6270 */
[----:B------:R-:W-:Y:S01]  /*4240*/  ISETP.GE.AND P4, PT, R29, RZ, PT ;  /* 0x000000ff1d00720c */ /* 0x000fe20003f86270 */
[----:B------:R-:W4:Y:S01]  /*4250*/  LDL R18, [R1+0x38] ;  /* 0x0000380001127983 */ /* 0x000f220000100800 */
[----:B------:R-:W-:-:S03]  /*4260*/  @!P1 IMAD.MOV R9, RZ, RZ, -R9 ;  /* 0x000000ffff099224 */ /* 0x000fc600078e0a09 */
[----:B------:R-:W5:Y:S01]  /*4270*/  LDL.LU R29, [R1+0x3c] ;  /* 0x00003c00011d7983 */ /* 0x000f620000300800 */
[----:B------:R-:W-:-:S03]  /*4280*/  @!P3 IMAD.IADD R4, R4, 0x1, -R0 ;  /* 0x000000010404b824 */ /* 0x000fc600078e0a00 */
[----:B------:R0:W-:Y:S01]  /*4290*/  STL [R1+0x54], R9 ;  /* 0x0000540901007387 */ /* 0x0001e20000100800 */
[----:B------:R-:W-:Y:S02]  /*42a0*/  @!P2 IMAD.MOV R7, RZ, RZ, -R7 ;  /* 0x000000ffff07a224 */ /* 0x000fe400078e0a07 */
[----:B0-----:R-:W-:-:S04]  /*42b0*/  IMAD.MOV.U32 R9, RZ, RZ, R4 ;  /* 0x000000ffff097224 */ /* 0x001fc800078e0004 */
[----:B------:R-:W-:Y:S01]  /*42c0*/  @!P4 IMAD.MOV R9, RZ, RZ, -R9 ;  /* 0x000000ffff09c224 */ /* 0x000fe200078e0a09 */
[----:B------:R0:W-:Y:S04]  /*42d0*/  STL [R1+0x58], R7 ;  /* 0x0000580701007387 */ /* 0x0001e80000100800 */
[----:B------:R-:W-:Y:S04]  /*42e0*/  STL [R1+0x5c], R9 ;  /* 0x00005c0901007387 */ /* 0x000fe80000100800 */
[----:B------:R-:W4:Y:S04]  /*42f0*/  LDL.LU R28, [R1+0x40] ;  /* 0x00004000011c7983 */ /* 0x000f280000300800 */
[----:B------:R-:W4:Y:S01]  /*4300*/  LDL.LU R25, [R1+0x44] ;  /* 0x0000440001197983 */ /* 0x000f220000300800 */
[----:B------:R-:W-:-:S04]  /*4310*/  IMAD.HI.U32 R8, R5, R12, RZ ;  /* 0x0000000c05087227 */ /* 0x000fc800078e00ff */
[----:B------:R-:W-:-:S04]  /*4320*/  IMAD.MOV R8, RZ, RZ, -R8 ;  /* 0x000000ffff087224 */ /* 0x000fc800078e0a08 */
[----:B------:R-:W-:-:S05]  /*4330*/  IMAD R12, R0, R8, R12 ;  /* 0x00000008000c7224 */ /* 0x000fca00078e020c */
[----:B------:R-:W-:Y:S02]  /*4340*/  ISETP.GT.U32.AND P6, PT, R0, R12, PT ;  /* 0x0000000c0000720c */ /* 0x000fe40003fc4070 */
[----:B------:R-:W-:-:S05]  /*4350*/  IABS R15, R16 ;  /* 0x00000010000f7213 */ /* 0x000fca0000000000 */
[----:B------:R-:W-:Y:S01]  /*4360*/  IMAD.HI.U32 R6, R5, R15, RZ ;  /* 0x0000000f05067227 */ /* 0x000fe200078e00ff */
[----:B------:R-:W-:-:S03]  /*4370*/  IABS R24, R20 ;  /* 0x0000001400187213 */ /* 0x000fc60000000000 */
[----:B------:R-:W-:Y:S02]  /*4380*/  IMAD.MOV R6, RZ, RZ, -R6 ;  /* 0x000000ffff067224 */ /* 0x000fe400078e0a06 */
[----:B------:R-:W-:Y:S02]  /*4390*/  @!P6 IMAD.IADD R12, R12, 0x1, -R0 ;  /* 0x000000010c0ce824 */ /* 0x000fe400078e0a00 */
[C---:B------:R-:W-:Y:S02]  /*43a0*/  IMAD R15, R0.reuse, R6, R15 ;  /* 0x00000006000f7224 */ /* 0x040fe400078e020f */
[----:B------:R-:W-:Y:S01]  /*43b0*/  IMAD.HI.U32 R6, R5, R24, RZ ;  /* 0x0000001805067227 */ /* 0x000fe200078e00ff */
[----:B------:R-:W-:-:S03]  /*43c0*/  ISETP.GT.U32.AND P1, PT, R0, R12, PT ;  /* 0x0000000c0000720c */ /* 0x000fc60003f24070 */
[----:B------:R-:W-:-:S04]  /*43d0*/  IMAD.MOV R6, RZ, RZ, -R6 ;  /* 0x000000ffff067224 */ /* 0x000fc800078e0a06 */
[----:B------:R-:W-:-:S06]  /*43e0*/  IMAD R24, R0, R6, R24 ;  /* 0x0000000600187224 */ /* 0x000fcc00078e0218 */
[----:B------:R-:W-:Y:S01]  /*43f0*/  @!P1 IMAD.IADD R12, R12, 0x1, -R0 ;  /* 0x000000010c0c9824 */ /* 0x000fe200078e0a00 */
[C---:B------:R-:W-:Y:S02]  /*4400*/  ISETP.GT.U32.AND P1, PT, R0.reuse, R24, PT ;  /* 0x000000180000720c */ /* 0x040fe40003f24070 */
[----:B------:R-:W-:-:S11]  /*4410*/  ISETP.GT.U32.AND P6, PT, R0, R2, PT ;  /* 0x000000020000720c */ /* 0x000fd60003fc4070 */
[----:B------:R-:W-:-:S05]  /*4420*/  @!P1 IMAD.IADD R24, R24, 0x1, -R0 ;  /* 0x0000000118189824 */ /* 0x000fca00078e0a00 */
[----:B------:R-:W-:Y:S01]  /*4430*/  ISETP.GT.U32.AND P1, PT, R0, R24, PT ;  /* 0x000000180000720c */ /* 0x000fe20003f24070 */
[----:B------:R-:W-:Y:S01]  /*4440*/  @!P6 IMAD.IADD R2, R2, 0x1, -R0 ;  /* 0x000000010202e824 */ /* 0x000fe200078e0a00 */
[----:B------:R-:W-:Y:S02]  /*4450*/  ISETP.GT.U32.AND P3, PT, R0, R15, PT ;  /* 0x0000000f0000720c */ /* 0x000fe40003f64070 */
[----:B------:R-:W-:Y:S01]  /*4460*/  ISETP.GE.AND P2, PT, R16, RZ, PT ;  /* 0x000000ff1000720c */ /* 0x000fe20003f46270 */
[----:B------:R-:W-:-:S05]  /*4470*/  @!P0 IMAD.MOV R2, RZ, RZ, -R2 ;  /* 0x000000ffff028224 */ /* 0x000fca00078e0a02 */
[----:B------:R1:W-:Y:S03]  /*4480*/  STL [R1+0x60], R2 ;  /* 0x0000600201007387 */ /* 0x0003e60000100800 */
[--C-:B------:R-:W-:Y:S01]  /*4490*/  @!P1 IMAD.IADD R24, R24, 0x1, -R0.reuse ;  /* 0x0000000118189824 */ /* 0x100fe200078e0a00 */
[----:B------:R-:W4:Y:S01]  /*44a0*/  LDL.LU R27, [R1+0x48] ;  /* 0x00004800011b7983 */ /* 0x000f220000300800 */
[----:B------:R-:W-:Y:S01]  /*44b0*/  ISETP.GE.AND P0, PT, R20, RZ, PT ;  /* 0x000000ff1400720c */ /* 0x000fe20003f06270 */
[----:B------:R-:W-:Y:S02]  /*44c0*/  @!P3 IMAD.IADD R15, R15, 0x1, -R0 ;  /* 0x000000010f0fb824 */ /* 0x000fe400078e0a00 */
[----:B------:R-:W4:Y:S04]  /*44d0*/  LDL.LU R20, [R1+0x4c] ;  /* 0x00004c0001147983 */ /* 0x000f280000300800 */
[----:B------:R-:W4:Y:S01]  /*44e0*/  LDL.LU R23, [R1+0x64] ;  /* 0x0000640001177983 */ /* 0x000f220000300800 */
[----:B------:R-:W-:-:S02]  /*44f0*/  ISETP.GT.U32.AND P3, PT, R0, R15, PT ;  /* 0x0000000f0000720c */ /* 0x000fc40003f64070 */
[----:B------:R-:W-:Y:S02]  /*4500*/  IABS R21, R17 ;  /* 0x0000001100157213 */ /* 0x000fe40000000000 */
[----:B------:R-:W-:-:S09]  /*4510*/  ISETP.GE.AND P4, PT, R17, RZ, PT ;  /* 0x000000ff1100720c */ /* 0x000fd20003f86270 */
[----:B------:R-:W-:Y:S01]  /*4520*/  @!P3 IMAD.IADD R15, R15, 0x1, -R0 ;  /* 0x000000010f0fb824 */ /* 0x000fe200078e0a00 */
[----:B---3--:R-:W-:Y:S02]  /*4530*/  IABS R22, R26 ;  /* 0x0000001a00167213 */ /* 0x008fe40000000000 */
[----:B--2---:R-:W-:-:S03]  /*4540*/  IABS R10, R19 ;  /* 0x00000013000a7213 */ /* 0x004fc60000000000 */
[----:B0-----:R-:W-:-:S04]  /*4550*/  IMAD.HI.U32 R7, R5, R22, RZ ;  /* 0x0000001605077227 */ /* 0x001fc800078e00ff */
[----:B------:R-:W-:Y:S02]  /*4560*/  IMAD.MOV R7, RZ, RZ, -R7 ;  /* 0x000000ffff077224 */ /* 0x000fe400078e0a07 */
[----:B------:R-:W-:-:S04]  /*4570*/  IMAD.HI.U32 R4, R5, R10, RZ ;  /* 0x0000000a05047227 */ /* 0x000fc800078e00ff */
[----:B------:R-:W-:Y:S02]  /*4580*/  IMAD R22, R0, R7, R22 ;  /* 0x0000000700167224 */ /* 0x000fe400078e0216 */
[----:B------:R-:W-:Y:S01]  /*4590*/  IMAD.MOV R4, RZ, RZ, -R4 ;  /* 0x000000ffff047224 */ /* 0x000fe200078e0a04 */
[----:B-----5:R-:W-:-:S03]  /*45a0*/  IABS R16, R29 ;  /* 0x0000001d00107213 */ /* 0x020fc60000000000 */
[C---:B------:R-:W-:Y:S01]  /*45b0*/  IMAD R10, R0.reuse, R4, R10 ;  /* 0x00000004000a7224 */ /* 0x040fe200078e020a */
[----:B------:R-:W-:Y:S01]  /*45c0*/  ISETP.GT.U32.AND P1, PT, R0, R22, PT ;  /* 0x000000160000720c */ /* 0x000fe20003f24070 */
[----:B------:R-:W-:-:S04]  /*45d0*/  IMAD.HI.U32 R4, R5, R16, RZ ;  /* 0x0000001005047227 */ /* 0x000fc800078e00ff */
[----:B------:R-:W-:-:S04]  /*45e0*/  IMAD.MOV R4, RZ, RZ, -R4 ;  /* 0x000000ffff047224 */ /* 0x000fc800078e0a04 */
[----:B------:R-:W-:-:S04]  /*45f0*/  IMAD R16, R0, R4, R16 ;  /* 0x0000000400107224 */ /* 0x000fc800078e0210 */
[----:B------:R-:W-:Y:S01]  /*4600*/  @!P1 IMAD.IADD R22, R22, 0x1, -R0 ;  /* 0x0000000116169824 */ /* 0x000fe200078e0a00 */
[----:B------:R-:W-:Y:S02]  /*4610*/  ISETP.GT.U32.AND P1, PT, R0, R16, PT ;  /* 0x000000100000720c */ /* 0x000fe40003f24070 */
[----:B------:R-:W-:Y:S02]  /*4620*/  ISETP.GE.AND P3, PT, R19, RZ, PT ;  /* 0x000000ff1300720c */ /* 0x000fe40003f66270 */
[----:B----4-:R-:W-:Y:S01]  /*4630*/  IABS R13, R25 ;  /* 0x00000019000d7213 */ /* 0x010fe20000000000 */
[----:B------:R-:W2:Y:S04]  /*4640*/  LDL.LU R19, [R1+0x68] ;  /* 0x0000680001137983 */ /* 0x000ea80000300800 */
[----:B------:R-:W-:Y:S01]  /*4650*/  IMAD.HI.U32 R17, R5, R13, RZ ;  /* 0x0000000d05117227 */ /* 0x000fe200078e00ff */
[----:B-1----:R-:W-:-:S02]  /*4660*/  IABS R2, R18 ;  /* 0x0000001200027213 */ /* 0x002fc40000000000 */
[----:B------:R-:W3:Y:S01]  /*4670*/  LDL.LU R18, [R1+0x6c] ;  /* 0x00006c0001127983 */ /* 0x000ee20000300800 */
[----:B------:R-:W-:Y:S02]  /*4680*/  IMAD.MOV R17, RZ, RZ, -R17 ;  /* 0x000000ffff117224 */ /* 0x000fe400078e0a11 */
[----:B------:R-:W-:Y:S01]  /*4690*/  @!P1 IMAD.IADD R16, R16, 0x1, -R0 ;  /* 0x0000000110109824 */ /* 0x000fe200078e0a00 */
[----:B------:R-:W-:Y:S01]  /*46a0*/  ISETP.GE.AND P1, PT, R26, RZ, PT ;  /* 0x000000ff1a00720c */ /* 0x000fe20003f26270 */
[----:B------:R-:W-:Y:S01]  /*46b0*/  IMAD R13, R0, R17, R13 ;  /* 0x00000011000d7224 */ /* 0x000fe200078e020d */
[----:B------:R-:W4:Y:S04]  /*46c0*/  LDL.LU R26, [R1+0x70] ;  /* 0x00007000011a7983 */ /* 0x000f280000300800 */
[----:B------:R-:W5:Y:S01]  /*46d0*/  LDL.LU R17, [R1+0x38] ;  /* 0x0000380001117983 */ /* 0x000f620000300800 */
[----:B------:R-:W-:-:S04]  /*46e0*/  IMAD.HI.U32 R8, R5, R21, RZ ;  /* 0x0000001505087227 */ /* 0x000fc800078e00ff */
[----:B------:R-:W-:-:S04]  /*46f0*/  IMAD.MOV R8, RZ, RZ, -R8 ;  /* 0x000000ffff087224 */ /* 0x000fc800078e0a08 */
[----:B------:R-:W-:-:S05]  /*4700*/  IMAD R21, R0, R8, R21 ;  /* 0x0000000800157224 */ /* 0x000fca00078e0215 */
[----:B------:R-:W-:-:S13]  /*4710*/  ISETP.GT.U32.AND P6, PT, R0, R21, PT ;  /* 0x000000150000720c */ /* 0x000fda0003fc4070 */
[----:B------:R-:W-:-:S05]  /*4720*/  @!P6 IMAD.IADD R21, R21, 0x1, -R0 ;  /* 0x000000011515e824 */ /* 0x000fca00078e0a00 */
[----:B------:R-:W-:Y:S01]  /*4730*/  ISETP.GT.U32.AND P6, PT, R0, R21, PT ;  /* 0x000000150000720c */ /* 0x000fe20003fc4070 */
[----:B------:R-:W-:-:S04]  /*4740*/  IMAD.HI.U32 R6, R5, R2, RZ ;  /* 0x0000000205067227 */ /* 0x000fc800078e00ff */
[----:B------:R-:W-:-:S08]  /*4750*/  IMAD.MOV R6, RZ, RZ, -R6 ;  /* 0x000000ffff067224 */ /* 0x000fd000078e0a06 */
[----:B------:R-:W-:Y:S01]  /*4760*/  @!P6 IMAD.IADD R21, R21, 0x1, -R0 ;  /* 0x000000011515e824 */ /* 0x000fe200078e0a00 */
[C---:B------:R-:W-:Y:S01]  /*4770*/  ISETP.GT.U32.AND P6, PT, R0.reuse, R10, PT ;  /* 0x0000000a0000720c */ /* 0x040fe20003fc4070 */
[----:B------:R-:W-:Y:S01]  /*4780*/  IMAD R2, R0, R6, R2 ;  /* 0x0000000600027224 */ /* 0x000fe200078e0202 */
[----:B------:R-:W-:-:S05]  /*4790*/  IABS R14, R28 ;  /* 0x0000001c000e7213 */ /* 0x000fca0000000000 */
[----:B------:R-:W-:-:S06]  /*47a0*/  IMAD.HI.U32 R4, R5, R14, RZ ;  /* 0x0000000e05047227 */ /* 0x000fcc00078e00ff */
[----:B------:R-:W-:Y:S01]  /*47b0*/  @!P6 IMAD.IADD R10, R10, 0x1, -R0 ;  /* 0x000000010a0ae824 */ /* 0x000fe200078e0a00 */
[----:B------:R-:W-:Y:S01]  /*47c0*/  ISETP.GT.U32.AND P6, PT, R0, R2, PT ;  /* 0x000000020000720c */ /* 0x000fe20003fc4070 */
[----:B------:R-:W-:-:S04]  /*47d0*/  IMAD.MOV R4, RZ, RZ, -R4 ;  /* 0x000000ffff047224 */ /* 0x000fc800078e0a04 */
[----:B------:R-:W-:-:S08]  /*47e0*/  IMAD R14, R0, R4, R14 ;  /* 0x00000004000e7224 */ /* 0x000fd000078e020e */
[----:B------:R-:W-:Y:S01]  /*47f0*/  @!P6 IMAD.IADD R2, R2, 0x1, -R0 ;  /* 0x000000010202e824 */ /* 0x000fe200078e0a00 */
[C---:B------:R-:W-:Y:S02]  /*4800*/  ISETP.GT.U32.AND P6, PT, R0.reuse, R14, PT ;  /* 0x0000000e0000720c */ /* 0x040fe40003fc4070 */
[----:B------:R-:W-:Y:S01]  /*4810*/  IABS R8, R27 ;  /* 0x0000001b00087213 */ /* 0x000fe20000000000 */
[----:B------:R-:W-:Y:S01]  /*4820*/  @!P2 IMAD.MOV R15, RZ, RZ, -R15 ;  /* 0x000000ffff0fa224 */ /* 0x000fe200078e0a0f */
[----:B------:R-:W-:Y:S02]  /*4830*/  ISETP.GT.U32.AND P2, PT, R0, R22, PT ;  /* 0x000000160000720c */ /* 0x000fe40003f44070 */
[----:B------:R-:W-:Y:S01]  /*4840*/  IABS R9, R23 ;  /* 0x0000001700097213 */ /* 0x000fe20000000000 */
[----:B------:R-:W-:-:S06]  /*4850*/  IMAD.HI.U32 R7, R5, R8, RZ ;  /* 0x0000000805077227 */ /* 0x000fcc00078e00ff */
[----:B------:R-:W-:Y:S01]  /*4860*/  @!P6 IMAD.IADD R14, R14, 0x1, -R0 ;  /* 0x000000010e0ee824 */ /* 0x000fe200078e0a00 */
[C---:B------:R-:W-:Y:S01]  /*4870*/  ISETP.GT.U32.AND P6, PT, R0.reuse, R10, PT ;  /* 0x0000000a0000720c */ /* 0x040fe20003fc4070 */
[----:B------:R-:W-:Y:S02]  /*4880*/  IMAD.MOV R7, RZ, RZ, -R7 ;  /* 0x000000ffff077224 */ /* 0x000fe400078e0a07 */
[----:B------:R-:W-:Y:S01]  /*4890*/  @!P5 IMAD.MOV R12, RZ, RZ, -R12 ;  /* 0x000000ffff0cd224 */ /* 0x000fe200078e0a0c */
[----:B------:R-:W-:Y:S01]  /*48a0*/  ISETP.GT.U32.AND P5, PT, R0, R14, PT ;  /* 0x0000000e0000720c */ /* 0x000fe20003fa4070 */
[----:B------:R-:W-:Y:S01]  /*48b0*/  IMAD.HI.U32 R4, R5, R9, RZ ;  /* 0x0000000905047227 */ /* 0x000fe200078e00ff */
[----:B------:R-:W-:-:S03]  /*48c0*/  IABS R11, R20 ;  /* 0x00000014000b7213 */ /* 0x000fc60000000000 */
[C---:B------:R-:W-:Y:S02]  /*48d0*/  IMAD R8, R0.reuse, R7, R8 ;  /* 0x0000000700087224 */ /* 0x040fe400078e0208 */
[----:B------:R-:W-:Y:S02]  /*48e0*/  IMAD.MOV R4, RZ, RZ, -R4 ;  /* 0x000000ffff047224 */ /* 0x000fe400078e0a04 */
[----:B------:R-:W-:Y:S01]  /*48f0*/  @!P4 IMAD.MOV R21, RZ, RZ, -R21 ;  /* 0x000000ffff15c224 */ /* 0x000fe200078e0a15 */
[C---:B------:R-:W-:Y:S01]  /*4900*/  ISETP.GT.U32.AND P4, PT, R0.reuse, R2, PT ;  /* 0x000000020000720c */ /* 0x040fe20003f84070 */
[----:B------:R-:W-:Y:S01]  /*4910*/  @!P0 IMAD.MOV R24, RZ, RZ, -R24 ;  /* 0x000000ffff188224 */ /* 0x000fe200078e0a18 */
[----:B------:R-:W-:Y:S01]  /*4920*/  ISETP.GT.U32.AND P0, PT, R0, R16, PT ;  /* 0x000000100000720c */ /* 0x000fe20003f04070 */
[----:B------:R-:W-:Y:S01]  /*4930*/  @!P6 IMAD.IADD R10, R10, 0x1, -R0 ;  /* 0x000000010a0ae824 */ /* 0x000fe200078e0a00 */
[----:B------:R-:W-:Y:S01]  /*4940*/  ISETP.GT.U32.AND P6, PT, R0, R13, PT ;  /* 0x0000000d0000720c */ /* 0x000fe20003fc4070 */
[----:B------:R-:W-:-:S04]  /*4950*/  IMAD.HI.U32 R6, R5, R11, RZ ;  /* 0x0000000b05067227 */ /* 0x000fc800078e00ff */
[----:B------:R-:W-:Y:S01]  /*4960*/  @!P2 IMAD.IADD R22, R22, 0x1, -R0 ;  /* 0x000000011616a824 */ /* 0x000fe200078e0a00 */
[C---:B------:R-:W-:Y:S01]  /*4970*/  ISETP.GT.U32.AND P2, PT, R0.reuse, R8, PT ;  /* 0x000000080000720c */ /* 0x040fe20003f44070 */
[----:B------:R-:W-:Y:S02]  /*4980*/  IMAD R9, R0, R4, R9 ;  /* 0x0000000400097224 */ /* 0x000fe400078e0209 */
[----:B------:R-:W-:Y:S02]  /*4990*/  IMAD.MOV R6, RZ, RZ, -R6 ;  /* 0x000000ffff067224 */ /* 0x000fe400078e0a06 */
[--C-:B------:R-:W-:Y:S01]  /*49a0*/  @!P5 IMAD.IADD R14, R14, 0x1, -R0.reuse ;  /* 0x000000010e0ed824 */ /* 0x100fe200078e0a00 */
[C---:B------:R-:W-:Y:S01]  /*49b0*/  ISETP.GT.U32.AND P5, PT, R0.reuse, R9, PT ;  /* 0x000000090000720c */ /* 0x040fe20003fa4070 */
[----:B------:R-:W-:Y:S02]  /*49c0*/  IMAD R11, R0, R6, R11 ;  /* 0x00000006000b7224 */ /* 0x000fe400078e020b */
[----:B------:R-:W-:-:S02]  /*49d0*/  @!P4 IMAD.IADD R2, R2, 0x1, -R0 ;  /* 0x000000010202c824 */ /* 0x000fc400078e0a00 */
[--C-:B------:R-:W-:Y:S01]  /*49e0*/  @!P0 IMAD.IADD R16, R16, 0x1, -R0.reuse ;  /* 0x0000000110108824 */ /* 0x100fe200078e0a00 */
[----:B------:R-:W-:Y:S01]  /*49f0*/  ISETP.GT.U32.AND P4, PT, R0, R11, PT ;  /* 0x0000000b0000720c */ /* 0x000fe20003f84070 */
[--C-:B------:R-:W-:Y:S01]  /*4a00*/  @!P6 IMAD.IADD R13, R13, 0x1, -R0.reuse ;  /* 0x000000010d0de824 */ /* 0x100fe200078e0a00 */
[----:B------:R-:W-:Y:S01]  /*4a10*/  ISETP.GE.AND P6, PT, R29, RZ, PT ;  /* 0x000000ff1d00720c */ /* 0x000fe20003fc6270 */
[----:B------:R-:W-:Y:S01]  /*4a20*/  @!P2 IMAD.IADD R8, R8, 0x1, -R0 ;  /* 0x000000010808a824 */ /* 0x000fe200078e0a00 */
[----:B------:R-:W-:Y:S01]  /*4a30*/  ISETP.GE.AND P2, PT, R28, RZ, PT ;  /* 0x000000ff1c00720c */ /* 0x000fe20003f46270 */
[----:B------:R-:W-:Y:S01]  /*4a40*/  @!P3 IMAD.MOV R10, RZ, RZ, -R10 ;  /* 0x000000ffff0ab224 */ /* 0x000fe200078e0a0a */
[----:B------:R0:W-:Y:S01]  /*4a50*/  STL [R1+0x41e4], R12 ;  /* 0x0041e40c01007387 */ /* 0x0001e20000100800 */
[----:B------:R-:W-:Y:S01]  /*4a60*/  @!P5 IMAD.IADD R9, R9, 0x1, -R0 ;  /* 0x000000010909d824 */ /* 0x000fe200078e0a00 */
[C---:B------:R-:W-:Y:S02]  /*4a70*/  ISETP.GT.U32.AND P3, PT, R0.reuse, R8, PT ;  /* 0x000000080000720c */ /* 0x040fe40003f64070 */
[----:B------:R1:W-:Y:S01]  /*4a80*/  STL [R1+0x41e8], R15 ;  /* 0x0041e80f01007387 */ /* 0x0003e20000100800 */
[----:B------:R-:W-:Y:S01]  /*4a90*/  @!P1 IMAD.MOV R22, RZ, RZ, -R22 ;  /* 0x000000ffff169224 */ /* 0x000fe200078e0a16 */
[----:B------:R-:W-:Y:S01]  /*4aa0*/  ISETP.GT.U32.AND P1, PT, R0, R9, PT ;  /* 0x000000090000720c */ /* 0x000fe20003f24070 */
[----:B------:R-:W-:Y:S01]  /*4ab0*/  @!P4 IMAD.IADD R11, R11, 0x1, -R0 ;  /* 0x000000010b0bc824 */ /* 0x000fe200078e0a00 */
[----:B------:R-:W-:Y:S01]  /*4ac0*/  STL [R1+0x41ec], R21 ;  /* 0x0041ec1501007387 */ /* 0x000fe20000100800 */
[----:B0-----:R-:W-:-:S02]  /*4ad0*/  IMAD.MOV.U32 R12, RZ, RZ, R14 ;  /* 0x000000ffff0c7224 */ /* 0x001fc400078e000e */
[----:B-1----:R-:W-:Y:S01]  /*4ae0*/  IMAD.MOV.U32 R15, RZ, RZ, R16 ;  /* 0x000000ffff0f7224 */ /* 0x002fe200078e0010 */
[----:B------:R-:W-:Y:S01]  /*4af0*/  STL [R1+0x41f4], R24 ;  /* 0x0041f41801007387 */ /* 0x000fe20000100800 */
[----:B------:R-:W-:Y:S01]  /*4b00*/  ISETP.GE.AND P4, PT, R25, RZ, PT ;  /* 0x000000ff1900720c */ /* 0x000fe20003f86270 */
[----:B------:R-:W-:Y:S02]  /*4b10*/  @!P2 IMAD.MOV R12, RZ, RZ, -R12 ;  /* 0x000000ffff0ca224 */ /* 0x000fe400078e0a0c */
[----:B------:R-:W-:Y:S01]  /*4b20*/  @!P6 IMAD.MOV R15, RZ, RZ, -R15 ;  /* 0x000000ffff0fe224 */ /* 0x000fe200078e0a0f */
[----:B------:R-:W4:Y:S01]  /*4b30*/  LDL.LU R25, [R1+0x74] ;  /* 0x0000740001197983 */ /* 0x000f220000300800 */
[----:B------:R-:W-:-:S03]  /*4b40*/  @!P3 IMAD.IADD R8, R8, 0x1, -R0 ;  /* 0x000000010808b824 */ /* 0x000fc600078e0a00 */
[----:B------:R-:W-:Y:S01]  /*4b50*/  STL [R1+0x41f8], R10 ;  /* 0x0041f80a01007387 */ /* 0x000fe20000100800 */
[----:B------:R-:W-:-:S03]  /*4b60*/  ISETP.GE.AND P3, PT, R20, RZ, PT ;  /* 0x000000ff1400720c */ /* 0x000fc60003f66270 */
[----:B------:R-:W-:Y:S01]  /*4b70*/  STL [R1+0x41fc], R22 ;  /* 0x0041fc1601007387 */ /* 0x000fe20000100800 */
[----:B------:R-:W-:Y:S01]  /*4b80*/  @!P1 IMAD.IADD R9, R9, 0x1, -R0 ;  /* 0x0000000109099824 */ /* 0x000fe200078e0a00 */
[----:B-----5:R-:W-:-:S13]  /*4b90*/  ISETP.GE.AND P0, PT, R17, RZ, PT ;  /* 0x000000ff1100720c */ /* 0x020fda0003f06270 */
[----:B------:R-:W-:-:S05]  /*4ba0*/  @!P0 IMAD.MOV R2, RZ, RZ, -R2 ;  /* 0x000000ffff028224 */ /* 0x000fca00078e0a02 */
[----:B------:R0:W-:Y:S04]  /*4bb0*/  STL [R1+0x4200], R2 ;  /* 0x0042000201007387 */ /* 0x0001e80000100800 */
[----:B------:R-:W-:Y:S04]  /*4bc0*/  STL [R1+0x3c], R15 ;  /* 0x00003c0f01007387 */ /* 0x000fe80000100800 */
[----:B------:R-:W-:Y:S04]  /*4bd0*/  STL [R1+0x50], R12 ;  /* 0x0000500c01007387 */ /* 0x000fe80000100800 */
[----:B------:R-:W5:Y:S01]  /*4be0*/  LDL.LU R20, [R1+0x78] ;  /* 0x0000780001147983 */ /* 0x000f620000300800 */
[----:B--2---:R-:W-:-:S02]  /*4bf0*/  IABS R7, R19 ;  /* 0x0000001300077213 */ /* 0x004fc40000000000 */
[----:B------:R-:W-:Y:S02]  /*4c00*/  ISETP.GE.AND P1, PT, R19, RZ, PT ;  /* 0x000000ff1300720c */ /* 0x000fe40003f26270 */
[----:B------:R-:W2:Y:S01]  /*4c10*/  LDL.LU R19, [R1+0x7c] ;  /* 0x00007c0001137983 */ /* 0x000ea20000300800 */
[----:B------:R-:W-:-:S13]  /*4c20*/  ISETP.GT.U32.AND P0, PT, R0, R11, PT ;  /* 0x0000000b0000720c */ /* 0x000fda0003f04070 */
[----:B------:R-:W-:Y:S01]  /*4c30*/  @!P0 IMAD.IADD R11, R11, 0x1, -R0 ;  /* 0x000000010b0b8824 */ /* 0x000fe200078e0a00 */
[----:B------:R-:W-:Y:S02]  /*4c40*/  ISETP.GE.AND P0, PT, R23, RZ, PT ;  /* 0x000000ff1700720c */ /* 0x000fe40003f06270 */
[----:B------:R-:W2:Y:S01]  /*4c50*/  LDL.LU R23, [R1+0x80] ;  /* 0x0000800001177983 */ /* 0x000ea20000300800 */
[----:B------:R-:W-:-:S04]  /*4c60*/  IMAD.HI.U32 R17, R5, R7, RZ ;  /* 0x0000000705117227 */ /* 0x000fc800078e00ff */
[----:B------:R-:W-:-:S04]  /*4c70*/  IMAD.MOV R17, RZ, RZ, -R17 ;  /* 0x000000ffff117224 */ /* 0x000fc800078e0a11 */
[----:B------:R-:W-:Y:S01]  /*4c80*/  IMAD R7, R0, R17, R7 ;  /* 0x0000001100077224 */ /* 0x000fe200078e0207 */
[----:B---3--:R-:W-:-:S04]  /*4c90*/  IABS R6, R18 ;  /* 0x0000001200067213 */ /* 0x008fc80000000000 */
[C---:B------:R-:W-:Y:S01]  /*4ca0*/  ISETP.GT.U32.AND P6, PT, R0.reuse, R7, PT ;  /* 0x000000070000720c */ /* 0x040fe20003fc4070 */
[----:B------:R-:W-:Y:S01]  /*4cb0*/  IMAD.HI.U32 R4, R5, R6, RZ ;  /* 0x0000000605047227 */ /* 0x000fe200078e00ff */
[----:B------:R-:W-:-:S03]  /*4cc0*/  ISETP.GT.U32.AND P5, PT, R0, R13, PT ;  /* 0x0000000d0000720c */ /* 0x000fc60003fa4070 */
[----:B------:R-:W-:Y:S01]  /*4cd0*/  IMAD.MOV R4, RZ, RZ, -R4 ;  /* 0x000000ffff047224 */ /* 0x000fe200078e0a04 */
[----:B------:R-:W-:-:S03]  /*4ce0*/  ISETP.GE.AND P2, PT, R27, RZ, PT ;  /* 0x000000ff1b00720c */ /* 0x000fc60003f46270 */
[----:B------:R-:W-:-:S04]  /*4cf0*/  IMAD R6, R0, R4, R6 ;  /* 0x0000000400067224 */ /* 0x000fc800078e0206 */
[--C-:B------:R-:W-:Y:S01]  /*4d00*/  @!P6 IMAD.IADD R7, R7, 0x1, -R0.reuse ;  /* 0x000000010707e824 */ /* 0x100fe200078e0a00 */
[----:B------:R-:W-:Y:S02]  /*4d10*/  ISETP.GE.AND P6, PT, R18, RZ, PT ;  /* 0x000000ff1200720c */ /* 0x000fe40003fc6270 */
[----:B------:R-:W3:Y:S01]  /*4d20*/  LDL.LU R18, [R1+0x84] ;  /* 0x0000840001127983 */ /* 0x000ee20000300800 */
[----:B------:R-:W-:Y:S01]  /*4d30*/  @!P5 IMAD.IADD R13, R13, 0x1, -R0 ;  /* 0x000000010d0dd824 */ /* 0x000fe200078e0a00 */
[----:B------:R-:W-:Y:S01]  /*4d40*/  ISETP.GT.U32.AND P5, PT, R0, R6, PT ;  /* 0x000000060000720c */ /* 0x000fe20003fa4070 */
[----:B0-----:R-:W-:Y:S02]  /*4d50*/  IMAD.MOV.U32 R2, RZ, RZ, R8 ;  /* 0x000000ffff027224 */ /* 0x001fe400078e0008 */
[----:B------:R-:W-:Y:S01]  /*4d60*/  IMAD.MOV.U32 R10, RZ, RZ, R13 ;  /* 0x000000ffff0a7224 */ /* 0x000fe200078e000d */
[----:B----4-:R-:W-:Y:S01]  /*4d70*/  IABS R4, R26 ;  /* 0x0000001a00047213 */ /* 0x010fe20000000000 */
[----:B------:R-:W-:-:S02]  /*4d80*/  @!P2 IMAD.MOV R2, RZ, RZ, -R2 ;  /* 0x000000ffff02a224 */ /* 0x000fc400078e0a02 */
[----:B------:R-:W-:Y:S01]  /*4d90*/  @!P4 IMAD.MOV R10, RZ, RZ, -R10 ;  /* 0x000000ffff0ac224 */ /* 0x000fe200078e0a0a */
[----:B------:R-:W-:Y:S01]  /*4da0*/  ISETP.GT.U32.AND P4, PT, R0, R7, PT ;  /* 0x000000070000720c */ /* 0x000fe20003f84070 */
[----:B------:R-:W-:-:S04]  /*4db0*/  IMAD.HI.U32 R16, R5, R4, RZ ;  /* 0x0000000405107227 */ /* 0x000fc800078e00ff */
[----:B------:R-:W-:Y:S01]  /*4dc0*/  @!P5 IMAD.IADD R6, R6, 0x1, -R0 ;  /* 0x000000010606d824 */ /* 0x000fe200078e0a00 */
[----:B------:R0:W-:Y:S01]  /*4dd0*/  STL [R1+0x40], R10 ;  /* 0x0000400a01007387 */ /* 0x0001e20000100800 */
[----:B------:R-:W-:-:S03]  /*4de0*/  IMAD.MOV R16, RZ, RZ, -R16 ;  /* 0x000000ffff107224 */ /* 0x000fc600078e0a10 */
[----:B------:R1:W-:Y:S01]  /*4df0*/  STL [R1+0x48], R2 ;  /* 0x0000480201007387 */ /* 0x0003e20000100800 */
[C---:B------:R-:W-:Y:S01]  /*4e00*/  ISETP.GT.U32.AND P2, PT, R0.reuse, R6, PT ;  /* 0x000000060000720c */ /* 0x040fe20003f44070 */
[----:B0-----:R-:W-:Y:S02]  /*4e10*/  IMAD.MOV.U32 R10, RZ, RZ, R11 ;  /* 0x000000ffff0a7224 */ /* 0x001fe400078e000b */
[----:B-1----:R-:W-:Y:S02]  /*4e20*/  IMAD.MOV.U32 R2, RZ, RZ, R9 ;  /* 0x000000ffff027224 */ /* 0x002fe400078e0009 */
[----:B------:R-:W-:Y:S02]  /*4e30*/  @!P3 IMAD.MOV R10, RZ, RZ, -R10 ;  /* 0x000000ffff0ab224 */ /* 0x000fe400078e0a0a */
[----:B------:R-:W-:Y:S02]  /*4e40*/  @!P0 IMAD.MOV R2, RZ, RZ, -R2 ;  /* 0x000000ffff028224 */ /* 0x000fe400078e0a02 */
[----:B------:R-:W-:Y:S01]  /*4e50*/  IMAD R4, R0, R16, R4 ;  /* 0x0000001000047224 */ /* 0x000fe200078e0204 */
[----:B------:R-:W-:Y:S01]  /*4e60*/  STL [R1+0x4c], R10 ;  /* 0x00004c0a01007387 */ /* 0x000fe20000100800 */
[----:B------:R-:W-:-:S03]  /*4e70*/  @!P4 IMAD.IADD R7, R7, 0x1, -R0 ;  /* 0x000000010707c824 */ /* 0x000fc600078e0a00 */
[----:B------:R0:W-:Y:S01]  /*4e80*/  STL [R1+0xf4], R2 ;  /* 0x0000f40201007387 */ /* 0x0001e20000100800 */
[----:B------:R-:W-:Y:S01]  /*4e90*/  ISETP.GT.U32.AND P5, PT, R0, R4, PT ;  /* 0x000000040000720c */ /* 0x000fe20003fa4070 */
[----:B------:R-:W-:Y:S02]  /*4ea0*/  @!P2 IMAD.IADD R6, R6, 0x1, -R0 ;  /* 0x000000010606a824 */ /* 0x000fe400078e0a00 */
[----:B0-----:R-:W-:-:S10]  /*4eb0*/  IMAD.MOV.U32 R2, RZ, RZ, R7 ;  /* 0x000000ffff027224 */ /* 0x001fd400078e0007 */
[----:B------:R-:W-:Y:S02]  /*4ec0*/  @!P5 IMAD.IADD R4, R4, 0x1, -R0 ;  /* 0x000000010404d824 */ /* 0x000fe400078e0a00 */
[----:B------:R-:W-:Y:S01]  /*4ed0*/  @!P1 IMAD.MOV R2, RZ, RZ, -R2 ;  /* 0x000000ffff029224 */ /* 0x000fe200078e0a02 */
[----:B------:R-:W-:-:S05]  /*4ee0*/  IABS R14, R25 ;  /* 0x00000019000e7213 */ /* 0x000fca0000000000 */
[----:B------:R-:W-:-:S04]  /*4ef0*/  IMAD.HI.U32 R8, R5, R14, RZ ;  /* 0x0000000e05087227 */ /* 0x000fc800078e00ff */
[----:B------:R-:W-:Y:S01]  /*4f00*/  IMAD.MOV R8, RZ, RZ, -R8 ;  /* 0x000000ffff087224 */ /* 0x000fe200078e0a08 */
[----:B------:R-:W-:Y:S02]  /*4f10*/  ISETP.GE.AND P3, PT, R26, RZ, PT ;  /* 0x000000ff1a00720c */ /* 0x000fe40003f66270 */
[C---:B------:R-:W-:Y:S01]  /*4f20*/  ISETP.GT.U32.AND P5, PT, R0.reuse, R4, PT ;  /* 0x000000040000720c */ /* 0x040fe20003fa4070 */
[----:B------:R-:W-:-:S05]  /*4f30*/  IMAD R14, R0, R8, R14 ;  /* 0x00000008000e7224 */ /* 0x000fca00078e020e */
[----:B------:R-:W-:-:S07]  /*4f40*/  ISETP.GT.U32.AND P1, PT, R0, R14, PT ;  /* 0x0000000e0000720c */ /* 0x000fce0003f24070 */
[----:B------:R-:W-:-:S06]  /*4f50*/  @!P5 IMAD.IADD R4, R4, 0x1, -R0 ;  /* 0x000000010404d824 */ /* 0x000fcc00078e0a00 */
[----:B------:R-:W-:-:S05]  /*4f60*/  @!P1 IMAD.IADD R14, R14, 0x1, -R0 ;  /* 0x000000010e0e9824 */ /* 0x000fca00078e0a00 */
[----:B------:R-:W-:Y:S02]  /*4f70*/  ISETP.GT.U32.AND P1, PT, R0, R14, PT ;  /* 0x0000000e0000720c */ /* 0x000fe40003f24070 */
[----:B------:R-:W-:Y:S01]  /*4f80*/  ISETP.GE.AND P0, PT, R25, RZ, PT ;  /* 0x000000ff1900720c */ /* 0x000fe20003f06270 */
[----:B------:R-:W-:-:S10]  /*4f90*/  IMAD.MOV.U32 R10, RZ, RZ, R4 ;  /* 0x000000ffff0a7224 */ /* 0x000fd400078e0004 */
[----:B------:R-:W-:Y:S02]  /*4fa0*/  @!P1 IMAD.IADD R14, R14, 0x1, -R0 ;  /* 0x000000010e0e9824 */ /* 0x000fe400078e0a00 */
[----:B------:R-:W-:Y:S01]  /*4fb0*/  @!P3 IMAD.MOV R10, RZ, RZ, -R10 ;  /* 0x000000ffff0ab224 */ /* 0x000fe200078e0a0a */
[----:B-----5:R-:W-:Y:S02]  /*4fc0*/  IABS R16, R20 ;  /* 0x0000001400107213 */ /* 0x020fe40000000000 */
[----:B------:R-:W-:Y:S02]  /*4fd0*/  ISETP.GE.AND P4, PT, R20, RZ, PT ;  /* 0x000000ff1400720c */ /* 0x000fe40003f86270 */
[----:B------:R-:W4:Y:S01]  /*4fe0*/  LDL.LU R20, [R1+0x88] ;  /* 0x0000880001147983 */ /* 0x000f220000300800 */
[----:B--2---:R-:W-:Y:S02]  /*4ff0*/  ISETP.GE.AND P2, PT, R19, RZ, PT ;  /* 0x000000ff1300720c */ /* 0x004fe40003f46270 */
[----:B------:R-:W-:-:S02]  /*5000*/  IABS R11, R19 ;  /* 0x00000013000b7213 */ /* 0x000fc40000000000 */
[----:B------:R-:W2:Y:S01]  /*5010*/  LDL.LU R19, [R1+0x8c] ;  /* 0x00008c0001137983 */ /* 0x000ea20000300800 */
[----:B------:R-:W-:-:S03]  /*5020*/  IMAD.HI.U32 R7, R5, R16, RZ ;  /* 0x0000001005077227 */ /* 0x000fc600078e00ff */
[----:B------:R0:W-:Y:S04]  /*5030*/  STL [R1+0xf0], R2 ;  /* 0x0000f00201007387 */ /* 0x0001e80000100800 */
[----:B------:R-:W5:Y:S01]  /*5040*/  LDL.LU R26, [R1+0x90] ;  /* 0x00009000011a7983 */ /* 0x000f620000300800 */
[----:B0-----:R-:W-:Y:S02]  /*5050*/  IMAD.MOV.U32 R2, RZ, RZ, R6 ;  /* 0x000000ffff027224 */ /* 0x001fe400078e0006 */
[----:B------:R-:W-:-:S04]  /*5060*/  IMAD.MOV R6, RZ, RZ, -R7 ;  /* 0x000000ffff067224 */ /* 0x000fc800078e0a07 */
[----:B------:R-:W-:-:S05]  /*5070*/  IMAD R16, R0, R6, R16 ;  /* 0x0000000600107224 */ /* 0x000fca00078e0210 */
[----:B------:R-:W-:Y:S01]  /*5080*/  ISETP.GT.U32.AND P5, PT, R0, R16, PT ;  /* 0x000000100000720c */ /* 0x000fe20003fa4070 */
[----:B------:R-:W-:-:S12]  /*5090*/  @!P6 IMAD.MOV R2, RZ, RZ, -R2 ;  /* 0x000000ffff02e224 */ /* 0x000fd800078e0a02 */
[----:B------:R-:W-:-:S05]  /*50a0*/  @!P5 IMAD.IADD R16, R16, 0x1, -R0 ;  /* 0x000000011010d824 */ /* 0x000fca00078e0a00 */
[----:B------:R-:W-:Y:S01]  /*50b0*/  ISETP.GT.U32.AND P5, PT, R0, R16, PT ;  /* 0x000000100000720c */ /* 0x000fe20003fa4070 */
[----:B------:R0:W-:Y:S04]  /*50c0*/  STL [R1+0xec], R2 ;  /* 0x0000ec0201007387 */ /* 0x0001e80000100800 */
[----:B------:R-:W5:Y:S04]  /*50d0*/  LDL.LU R25, [R1+0x94] ;  /* 0x0000940001197983 */ /* 0x000f680000300800 */
[----:B------:R-:W5:Y:S01]  /*50e0*/  LDL.LU R29, [R1+0x98] ;  /* 0x00009800011d7983 */ /* 0x000f620000300800 */
[----:B0-----:R-:W-:-:S03]  /*50f0*/  IMAD.MOV.U32 R2, RZ, RZ, R14 ;  /* 0x000000ffff027224 */ /* 0x001fc600078e000e */
[----:B------:R-:W-:Y:S01]  /*5100*/  @!P5 IMAD.IADD R16, R16, 0x1, -R0 ;  /* 0x000000011010d824 */ /* 0x000fe200078e0a00 */
[----:B------:R-:W5:Y:S01]  /*5110*/  LDL.LU R28, [R1+0x9c] ;  /* 0x00009c00011c7983 */ /* 0x000f620000300800 */
[----:B------:R-:W-:-:S03]  /*5120*/  @!P0 IMAD.MOV R2, RZ, RZ, -R2 ;  /* 0x000000ffff028224 */ /* 0x000fc600078e0a02 */
[----:B------:R-:W-:Y:S04]  /*5130*/  STL [R1+0x38], R10 ;  /* 0x0000380a01007387 */ /* 0x000fe80000100800 */
[----:B------:R0:W-:Y:S01]  /*5140*/  STL [R1+0xdc], R2 ;  /* 0x0000dc0201007387 */ /* 0x0001e20000100800 */
[----:B------:R-:W-:Y:S01]  /*5150*/  IABS R9, R23 ;  /* 0x0000001700097213 */ /* 0x000fe20000000000 */
[----:B0-----:R-:W-:-:S04]  /*5160*/  IMAD.MOV.U32 R2, RZ, RZ, R16 ;  /* 0x000000ffff027224 */ /* 0x001fc800078e0010 */
[----:B------:R-:W-:Y:S01]  /*5170*/  @!P4 IMAD.MOV R2, RZ, RZ, -R2 ;  /* 0x000000ffff02c224 */ /* 0x000fe200078e0a02 */
[----:B------:R-:W-:-:S04]  /*5180*/  ISETP.GE.AND P6, PT, R23, RZ, PT ;  /* 0x000000ff1700720c */ /* 0x000fc80003fc6270 */
[----:B------:R0:W-:Y:S04]  /*5190*/  STL [R1+0xd8], R2 ;  /* 0x0000d80201007387 */ /* 0x0001e80000100800 */
[----:B------:R-:W5:Y:S01]  /*51a0*/  LDL.LU R23, [R1+0xa4] ;  /* 0x0000a40001177983 */ /* 0x000f620000300800 */
[----:B---3--:R-:W-:Y:S01]  /*51b0*/  IABS R8, R18 ;  /* 0x0000001200087213 */ /* 0x008fe20000000000 */
[----:B------:R-:W-:-:S04]  /*51c0*/  IMAD.HI.U32 R17, R5, R9, RZ ;  /* 0x0000000905117227 */ /* 0x000fc800078e00ff */
[----:B------:R-:W-:-:S04]  /*51d0*/  IMAD.HI.U32 R13, R5, R8, RZ ;  /* 0x00000008050d7227 */ /* 0x000fc800078e00ff */
[----:B------:R-:W-:Y:S02]  /*51e0*/  IMAD.MOV R17, RZ, RZ, -R17 ;  /* 0x000000ffff117224 */ /* 0x000fe400078e0a11 */
[----:B------:R-:W-:Y:S02]  /*51f0*/  IMAD.MOV R13, RZ, RZ, -R13 ;  /* 0x000000ffff0d7224 */ /* 0x000fe400078e0a0d */
[----:B------:R-:W-:Y:S02]  /*5200*/  IMAD R9, R0, R17, R9 ;  /* 0x0000001100097224 */ /* 0x000fe400078e0209 */
[----:B------:R-:W-:-:S03]  /*5210*/  IMAD.HI.U32 R6, R5, R11, RZ ;  /* 0x0000000b05067227 */ /* 0x000fc600078e00ff */
[C---:B------:R-:W-:Y:S01]  /*5220*/  ISETP.GT.U32.AND P3, PT, R0.reuse, R9, PT ;  /* 0x000000090000720c */ /* 0x040fe20003f64070 */
[----:B------:R-:W-:Y:S02]  /*5230*/  IMAD R8, R0, R13, R8 ;  /* 0x0000000d00087224 */ /* 0x000fe400078e0208 */
[----:B------:R-:W-:-:S03]  /*5240*/  IMAD.MOV R6, RZ, RZ, -R6 ;  /* 0x000000ffff067224 */ /* 0x000fc600078e0a06 */
[C---:B------:R-:W-:Y:S01]  /*5250*/  ISETP.GT.U32.AND P0, PT, R0.reuse, R8, PT ;  /* 0x000000080000720c */ /* 0x040fe20003f04070 */
[----:B------:R-:W-:-:S05]  /*5260*/  IMAD R11, R0, R6, R11 ;  /* 0x00000006000b7224 */ /* 0x000fca00078e020b */
[----:B------:R-:W-:Y:S01]  /*5270*/  ISETP.GT.U32.AND P1, PT, R0, R11, PT ;  /* 0x0000000b0000720c */ /* 0x000fe20003f24070 */
[----:B------:R-:W-:-:S06]  /*5280*/  @!P3 IMAD.IADD R9, R9, 0x1, -R0 ;  /* 0x000000010909b824 */ /* 0x000fcc00078e0a00 */
[----:B------:R-:W-:Y:S01]  /*5290*/  @!P0 IMAD.IADD R8, R8, 0x1, -R0 ;  /* 0x0000000108088824 */ /* 0x000fe200078e0a00 */
[----:B------:R-:W-:-:S05]  /*52a0*/  ISETP.GT.U32.AND P0, PT, R0, R9, PT ;  /* 0x000000090000720c */ /* 0x000fca0003f04070 */
[----:B------:R-:W-:-:S05]  /*52b0*/  @!P1 IMAD.IADD R11, R11, 0x1, -R0 ;  /* 0x000000010b0b9824 */ /* 0x000fca00078e0a00 */
[----:B------:R-:W-:-:S03]  /*52c0*/  ISETP.GT.U32.AND P3, PT, R0, R11, PT ;  /* 0x0000000b0000720c */ /* 0x000fc60003f64070 */
[----:B------:R-:W-:Y:S01]  /*52d0*/  @!P0 IMAD.IADD R9, R9, 0x1, -R0 ;  /* 0x0000000109098824 */ /* 0x000fe200078e0a00 */
[----:B------:R-:W-:-:S09]  /*52e0*/  ISETP.GT.U32.AND P4, PT, R0, R8, PT ;  /* 0x000000080000720c */ /* 0x000fd20003f84070 */
[----:B------:R-:W-:-:S04]  /*52f0*/  @!P3 IMAD.IADD R11, R11, 0x1, -R0 ;  /* 0x000000010b0bb824 */ /* 0x000fc800078e0a00 */
[----:B------:R-:W-:Y:S01]  /*5300*/  @!P4 IMAD.IADD R8, R8, 0x1, -R0 ;  /* 0x000000010808c824 */ /* 0x000fe200078e0a00 */
[----:B------:R-:W-:Y:S01]  /*5310*/  ISETP.GE.AND P5, PT, R18, RZ, PT ;  /* 0x000000ff1200720c */ /* 0x000fe20003fa6270 */
[----:B------:R-:W-:Y:S02]  /*5320*/  IMAD.MOV.U32 R10, RZ, RZ, R11 ;  /* 0x000000ffff0a7224 */ /* 0x000fe400078e000b */
[----:B0-----:R-:W-:Y:S02]  /*5330*/  IMAD.MOV.U32 R2, RZ, RZ, R9 ;  /* 0x000000ffff027224 */ /* 0x001fe400078e0009 */
[----:B------:R-:W-:Y:S02]  /*5340*/  @!P2 IMAD.MOV R10, RZ, RZ, -R10 ;  /* 0x000000ffff0aa224 */ /* 0x000fe400078e0a0a */
[----:B------:R-:W-:-:S06]  /*5350*/  @!P6 IMAD.MOV R2, RZ, RZ, -R2 ;  /* 0x000000ffff02e224 */ /* 0x000fcc00078e0a02 */
[----:B------:R-:W-:Y:S01]  /*5360*/  @!P5 IMAD.MOV R8, RZ, RZ, -R8 ;  /* 0x000000ffff08d224 */ /* 0x000fe200078e0a08 */
[----:B----4-:R-:W-:-:S05]  /*5370*/  IABS R7, R20 ;  /* 0x0000001400077213 */ /* 0x010fca0000000000 */
[----:B------:R-:W-:Y:S01]  /*5380*/  IMAD.HI.U32 R13, R5, R7, RZ ;  /* 0x00000007050d7227 */ /* 0x000fe200078e00ff */
[----:B--2---:R-:W-:-:S03]  /*5390*/  IABS R6, R19 ;  /* 0x0000001300067213 */ /* 0x004fc60000000000 */
[----:B------:R-:W-:Y:S02]  /*53a0*/  IMAD.MOV R13, RZ, RZ, -R13 ;  /* 0x000000ffff0d7224 */ /* 0x000fe400078e0a0d */
[----:B------:R-:W-:Y:S01]  /*53b0*/  IMAD.HI.U32 R4, R5, R6, RZ ;  /* 0x0000000605047227 */ /* 0x000fe200078e00ff */
[----:B------:R-:W-:Y:S02]  /*53c0*/  ISETP.GE.AND P0, PT, R20, RZ, PT ;  /* 0x000000ff1400720c */ /* 0x000fe40003f06270 */
[----:B------:R-:W2:Y:S01]  /*53d0*/  LDL.LU R20, [R1+0xa8] ;  /* 0x0000a80001147983 */ /* 0x000ea20000300800 */
[----:B------:R-:W-:Y:S02]  /*53e0*/  IMAD R7, R0, R13, R7 ;  /* 0x0000000d00077224 */ /* 0x000fe400078e0207 */
[----:B------:R-:W-:-:S03]  /*53f0*/  IMAD.MOV R4, RZ, RZ, -R4 ;  /* 0x000000ffff047224 */ /* 0x000fc600078e0a04 */
[C---:B------:R-:W-:Y:S01]  /*5400*/  ISETP.GT.U32.AND P1, PT, R0.reuse, R7, PT ;  /* 0x000000070000720c */ /* 0x040fe20003f24070 */
[----:B------:R-:W-:Y:S01]  /*5410*/  IMAD R6, R0, R4, R6 ;  /* 0x0000000400067224 */ /* 0x000fe200078e0206 */
[----:B-----5:R-:W-:-:S05]  /*5420*/  IABS R4, R26 ;  /* 0x0000001a00047213 */ /* 0x020fca0000000000 */
[----:B------:R-:W-:Y:S01]  /*5430*/  IMAD.HI.U32 R17, R5, R4, RZ ;  /* 0x0000000405117227 */ /* 0x000fe200078e00ff */
[----:B------:R-:W-:-:S03]  /*5440*/  ISETP.GT.U32.AND P3, PT, R0, R6, PT ;  /* 0x000000060000720c */ /* 0x000fc60003f64070 */
[----:B------:R-:W-:Y:S02]  /*5450*/  IMAD.MOV R17, RZ, RZ, -R17 ;  /* 0x000000ffff117224 */ /* 0x000fe400078e0a11 */
[----:B------:R-:W-:Y:S02]  /*5460*/  @!P1 IMAD.IADD R7, R7, 0x1, -R0 ;  /* 0x0000000107079824 */ /* 0x000fe400078e0a00 */
[----:B------:R-:W-:-:S03]  /*5470*/  IMAD R4, R0, R17, R4 ;  /* 0x0000001100047224 */ /* 0x000fc600078e0204 */
[C---:B------:R-:W-:Y:S02]  /*5480*/  ISETP.GT.U32.AND P1, PT, R0.reuse, R7, PT ;  /* 0x000000070000720c */ /* 0x040fe40003f24070 */
[----:B------:R-:W-:Y:S01]  /*5490*/  ISETP.GT.U32.AND P4, PT, R0, R4, PT ;  /* 0x000000040000720c */ /* 0x000fe20003f84070 */
[----:B------:R-:W-:-:S05]  /*54a0*/  @!P3 IMAD.IADD R6, R6, 0x1, -R0 ;  /* 0x000000010606b824 */ /* 0x000fca00078e0a00 */
[----:B------:R-:W-:Y:S01]  /*54b0*/  ISETP.GT.U32.AND P2, PT, R0, R6, PT ;  /* 0x000000060000720c */ /* 0x000fe20003f44070 */
[----:B------:R-:W-:Y:S04]  /*54c0*/  STL [R1+0xc8], R10 ;  /* 0x0000c80a01007387 */ /* 0x000fe80000100800 */
[--C-:B------:R-:W-:Y:S01]  /*54d0*/  @!P1 IMAD.IADD R7, R7, 0x1, -R0.reuse ;  /* 0x0000000107079824 */ /* 0x100fe200078e0a00 */
[----:B------:R0:W-:Y:S01]  /*54e0*/  STL [R1+0xc0], R2 ;  /* 0x0000c00201007387 */ /* 0x0001e20000100800 */
[--C-:B------:R-:W-:Y:S01]  /*54f0*/  @!P4 IMAD.IADD R4, R4, 0x1, -R0.reuse ;  /* 0x000000010404c824 */ /* 0x100fe200078e0a00 */
[----:B------:R-:W-:Y:S02]  /*5500*/  ISETP.GE.AND P1, PT, R19, RZ, PT ;  /* 0x000000ff1300720c */ /* 0x000fe40003f26270 */
[----:B------:R-:W3:Y:S02]  /*5510*/  LDL.LU R27, [R1+0xac] ;  /* 0x0000ac00011b7983 */ /* 0x000ee40000300800 */
[----:B------:R-:W-:Y:S01]  /*5520*/  ISETP.GT.U32.AND P4, PT, R0, R4, PT ;  /* 0x000000040000720c */ /* 0x000fe20003f84070 */
[----:B0-----:R-:W-:Y:S01]  /*5530*/  IMAD.MOV.U32 R2, RZ, RZ, R7 ;  /* 0x000000ffff027224 */ /* 0x001fe200078e0007 */
[----:B------:R-:W-:Y:S01]  /*5540*/  ISETP.GE.AND P3, PT, R26, RZ, PT ;  /* 0x000000ff1a00720c */ /* 0x000fe20003f66270 */
[----:B------:R-:W-:-:S02]  /*5550*/  @!P2 IMAD.IADD R6, R6, 0x1, -R0 ;  /* 0x000000010606a824 */ /* 0x000fc400078e0a00 */
[----:B------:R-:W-:Y:S01]  /*5560*/  @!P0 IMAD.MOV R2, RZ, RZ, -R2 ;  /* 0x000000ffff028224 */ /* 0x000fe200078e0a02 */
[----:B------:R-:W-:Y:S04]  /*5570*/  STL [R1+0xbc], R8 ;  /* 0x0000bc0801007387 */ /* 0x000fe80000100800 */
[----:B------:R-:W4:Y:S04]  /*5580*/  LDL.LU R26, [R1+0xb0] ;  /* 0x0000b000011a7983 */ /* 0x000f280000300800 */
[----:B------:R0:W-:Y:S01]  /*5590*/  STL [R1+0xb8], R2 ;  /* 0x0000b80201007387 */ /* 0x0001e20000100800 */
[----:B------:R-:W-:Y:S01]  /*55a0*/  @!P4 IMAD.IADD R4, R4, 0x1, -R0 ;  /* 0x000000010404c824 */ /* 0x000fe200078e0a00 */
[----:B------:R-:W-:Y:S01]  /*55b0*/  IABS R13, R25 ;  /* 0x00000019000d7213 */ /* 0x000fe20000000000 */
[----:B0-----:R-:W-:Y:S01]  /*55c0*/  IMAD.MOV.U32 R2, RZ, RZ, R6 ;  /* 0x000000ffff027224 */ /* 0x001fe200078e0006 */
[----:B------:R-:W-:-:S02]  /*55d0*/  ISETP.GE.AND P0, PT, R25, RZ, PT ;  /* 0x000000ff1900720c */ /* 0x000fc40003f06270 */
[----:B------:R-:W5:Y:S01]  /*55e0*/  LDL.LU R25, [R1+0xb4] ;  /* 0x0000b40001197983 */ /* 0x000f620000300800 */
[----:B------:R-:W-:-:S05]  /*55f0*/  @!P1 IMAD.MOV R2, RZ, RZ, -R2 ;  /* 0x000000ffff029224 */ /* 0x000fca00078e0a02 */
[----:B------:R0:W-:Y:S01]  /*5600*/  STL [R1+0xa0], R2 ;  /* 0x0000a00201007387 */ /* 0x0001e20000100800 */
[----:B------:R-:W-:Y:S01]  /*5610*/  IABS R11, R23 ;  /* 0x00000017000b7213 */ /* 0x000fe20000000000 */
[----:B0-----:R-:W-:-:S04]  /*5620*/  IMAD.MOV.U32 R2, RZ, RZ, R4 ;  /* 0x000000ffff027224 */ /* 0x001fc800078e0004 */
[----:B------:R-:W-:Y:S01]  /*5630*/  @!P3 IMAD.MOV R2, RZ, RZ, -R2 ;  /* 0x000000ffff02b224 */ /* 0x000fe200078e0a02 */
[----:B------:R-:W-:Y:S02]  /*5640*/  ISETP.GE.AND P3, PT, R23, RZ, PT ;  /* 0x000000ff1700720c */ /* 0x000fe40003f66270 */
[----:B------:R-:W3:Y:S01]  /*5650*/  LDL.LU R23, [R1+0xc4] ;  /* 0x0000c40001177983 */ /* 0x000ee20000300800 */
[----:B------:R-:W-:Y:S02]  /*5660*/  IABS R16, R28 ;  /* 0x0000001c00107213 */ /* 0x000fe40000000000 */
[----:B------:R-:W-:Y:S01]  /*5670*/  IABS R14, R29 ;  /* 0x0000001d000e7213 */ /* 0x000fe20000000000 */
[----:B------:R-:W-:-:S04]  /*5680*/  IMAD.HI.U32 R17, R5, R13, RZ ;  /* 0x0000000d05117227 */ /* 0x000fc800078e00ff */
[----:B------:R-:W-:-:S04]  /*5690*/  IMAD.HI.U32 R19, R5, R16, RZ ;  /* 0x0000001005137227 */ /* 0x000fc800078e00ff */
[----:B------:R-:W-:-:S04]  /*56a0*/  IMAD.HI.U32 R18, R5, R14, RZ ;  /* 0x0000000e05127227 */ /* 0x000fc800078e00ff */
[----:B------:R-:W-:Y:S02]  /*56b0*/  IMAD.MOV R19, RZ, RZ, -R19 ;  /* 0x000000ffff137224 */ /* 0x000fe400078e0a13 */
[----:B------:R-:W-:Y:S02]  /*56c0*/  IMAD.MOV R17, RZ, RZ, -R17 ;  /* 0x000000ffff117224 */ /* 0x000fe400078e0a11 */
[----:B------:R-:W-:Y:S02]  /*56d0*/  IMAD.MOV R18, RZ, RZ, -R18 ;  /* 0x000000ffff127224 */ /* 0x000fe400078e0a12 */
[C---:B------:R-:W-:Y:S02]  /*56e0*/  IMAD R16, R0.reuse, R19, R16 ;  /* 0x0000001300107224 */ /* 0x040fe400078e0210 */
[C---:B------:R-:W-:Y:S02]  /*56f0*/  IMAD R13, R0.reuse, R17, R13 ;  /* 0x00000011000d7224 */ /* 0x040fe400078e020d */
[C---:B------:R-:W-:Y:S01]  /*5700*/  IMAD R14, R0.reuse, R18, R14 ;  /* 0x00000012000e7224 */ /* 0x040fe200078e020e */
[----:B------:R-:W-:-:S02]  /*5710*/  ISETP.GT.U32.AND P2, PT, R0, R16, PT ;  /* 0x000000100000720c */ /* 0x000fc40003f44070 */
[C---:B------:R-:W-:Y:S02]  /*5720*/  ISETP.GT.U32.AND P6, PT, R0.reuse, R13, PT ;  /* 0x0000000d0000720c */ /* 0x040fe40003fc4070 */
[----:B------:R-:W-:-:S09]  /*5730*/  ISETP.GT.U32.AND P5, PT, R0, R14, PT ;  /* 0x0000000e0000720c */ /* 0x000fd20003fa4070 */
[--C-:B------:R-:W-:Y:S02]  /*5740*/  @!P2 IMAD.IADD R16, R16, 0x1, -R0.reuse ;  /* 0x000000011010a824 */ /* 0x100fe400078e0a00 */
[--C-:B------:R-:W-:Y:S02]  /*5750*/  @!P6 IMAD.IADD R13, R13, 0x1, -R0.reuse ;  /* 0x000000010d0de824 */ /* 0x100fe400078e0a00 */
[----:B------:R-:W-:Y:S01]  /*5760*/  @!P5 IMAD.IADD R14, R14, 0x1, -R0 ;  /* 0x000000010e0ed824 */ /* 0x000fe200078e0a00 */
[C---:B------:R-:W-:Y:S02]  /*5770*/  ISETP.GT.U32.AND P2, PT, R0.reuse, R16, PT ;  /* 0x000000100000720c */ /* 0x040fe40003f44070 */
[C---:B------:R-:W-:Y:S02]  /*5780*/  ISETP.GT.U32.AND P5, PT, R0.reuse, R13, PT ;  /* 0x0000000d0000720c */ /* 0x040fe40003fa4070 */
[----:B------:R-:W-:Y:S01]  /*5790*/  ISETP.GT.U32.AND P1, PT, R0, R14, PT ;  /* 0x0000000e0000720c */ /* 0x000fe20003f24070 */
[----:B------:R-:W-:Y:S01]  /*57a0*/  IMAD.HI.U32 R7, R5, R11, RZ ;  /* 0x0000000b05077227 */ /* 0x000fe200078e00ff */
[----:B------:R-:W-:Y:S01]  /*57b0*/  ISETP.GE.AND P4, PT, R29, RZ, PT ;  /* 0x000000ff1d00720c */ /* 0x000fe20003f86270 */
[----:B------:R0:W-:Y:S02]  /*57c0*/  STL [R1+0x9c], R2 ;  /* 0x00009c0201007387 */ /* 0x0001e40000100800 */
[----:B------:R-:W-:-:S04]  /*57d0*/  IMAD.MOV R7, RZ, RZ, -R7 ;  /* 0x000000ffff077224 */ /* 0x000fc800078e0a07 */
[--C-:B------:R-:W-:Y:S02]  /*57e0*/  @!P2 IMAD.IADD R16, R16, 0x1, -R0.reuse ;  /* 0x000000011010a824 */ /* 0x100fe400078e0a00 */
[--C-:B------:R-:W-:Y:S02]  /*57f0*/  @!P5 IMAD.IADD R13, R13, 0x1, -R0.reuse ;  /* 0x000000010d0dd824 */ /* 0x100fe400078e0a00 */
[----:B------:R-:W-:Y:S02]  /*5800*/  @!P1 IMAD.IADD R14, R14, 0x1, -R0 ;  /* 0x000000010e0e9824 */ /* 0x000fe400078e0a00 */
[----:B0-----:R-:W-:Y:S02]  /*5810*/  IMAD.MOV.U32 R2, RZ, RZ, R13 ;  /* 0x000000ffff027224 */ /* 0x001fe400078e000d */
[----:B------:R-:W-:Y:S02]  /*5820*/  IMAD R11, R0, R7, R11 ;  /* 0x00000007000b7224 */ /* 0x000fe400078e020b */
[----:B------:R-:W-:-:S02]  /*5830*/  IMAD.MOV.U32 R10, RZ, RZ, R14 ;  /* 0x000000ffff0a7224 */ /* 0x000fc400078e000e */
[----:B------:R-:W-:Y:S01]  /*5840*/  @!P0 IMAD.MOV R2, RZ, RZ, -R2 ;  /* 0x000000ffff028224 */ /* 0x000fe200078e0a02 */
[----:B------:R-:W-:Y:S01]  /*5850*/  ISETP.GT.U32.AND P5, PT, R0, R11, PT ;  /* 0x0000000b0000720c */ /* 0x000fe20003fa4070 */
[----:B------:R-:W-:Y:S01]  /*5860*/  @!P4 IMAD.MOV R10, RZ, RZ, -R10 ;  /* 0x000000ffff0ac224 */ /* 0x000fe200078e0a0a */
[----:B------:R-:W-:-:S11]  /*5870*/  ISETP.GE.AND P6, PT, R28, RZ, PT ;  /* 0x000000ff1c00720c */ /* 0x000fd60003fc6270 */
[----:B------:R-:W-:-:S05]  /*5880*/  @!P5 IMAD.IADD R11, R11, 0x1, -R0 ;  /* 0x000000010b0bd824 */ /* 0x000fca00078e0a00 */
[----:B------:R-:W-:-:S13]  /*5890*/  ISETP.GT.U32.AND P0, PT, R0, R11, PT ;  /* 0x0000000b0000720c */ /* 0x000fda0003f04070 */
[----:B------:R-:W-:Y:S01]  /*58a0*/  @!P0 IMAD.IADD R11, R11, 0x1, -R0 ;  /* 0x000000010b0b8824 */ /* 0x000fe200078e0a00 */
[----:B--2---:R-:W-:Y:S02]  /*58b0*/  IABS R8, R20 ;  /* 0x0000001400087213 */ /* 0x004fe40000000000 */
[----:B------:R-:W-:Y:S02]  /*58c0*/  ISETP.GE.AND P2, PT, R20, RZ, PT ;  /* 0x000000ff1400720c */ /* 0x000fe40003f46270 */
[----:B------:R-:W2:Y:S01]  /*58d0*/  LDL.LU R20, [R1+0xcc] ;  /* 0x0000cc0001147983 */ /* 0x000ea20000300800 */
[----:B------:R-:W-:-:S03]  /*58e0*/  IMAD.HI.U32 R6, R5, R8, RZ ;  /* 0x0000000805067227 */ /* 0x000fc600078e00ff */
[----:B------:R-:W2:Y:S01]  /*58f0*/  LDL.LU R21, [R1+0xd0] ;  /* 0x0000d00001157983 */ /* 0x000ea20000300800 */
[----:B------:R-:W-:-:S04]  /*5900*/  IMAD.MOV R6, RZ, RZ, -R6 ;  /* 0x000000ffff067224 */ /* 0x000fc800078e0a06 */
[C---:B------:R-:W-:Y:S01]  /*5910*/  IMAD R8, R0.reuse, R6, R8 ;  /* 0x0000000600087224 */ /* 0x040fe200078e0208 */
[----:B------:R0:W-:Y:S04]  /*5920*/  STL [R1+0x98], R2 ;  /* 0x0000980201007387 */ /* 0x0001e80000100800 */
[----:B------:R-:W-:Y:S01]  /*5930*/  ISETP.GT.U32.AND P1, PT, R0, R8, PT ;  /* 0x000000080000720c */ /* 0x000fe20003f24070 */
[----:B------:R1:W-:Y:S04]  /*5940*/  STL [R1+0x7c], R10 ;  /* 0x00007c0a01007387 */ /* 0x0003e80000100800 */
[----:B------:R-:W2:Y:S08]  /*5950*/  LDL.LU R15, [R1+0xd4] ;  /* 0x0000d400010f7983 */ /* 0x000eb00000300800 */
[----:B------:R-:W-:-:S05]  /*5960*/  @!P1 IMAD.IADD R8, R8, 0x1, -R0 ;  /* 0x0000000108089824 */ /* 0x000fca00078e0a00 */
[----:B------:R-:W-:Y:S01]  /*5970*/  ISETP.GT.U32.AND P1, PT, R0, R8, PT ;  /* 0x000000080000720c */ /* 0x000fe20003f24070 */
[----:B0-----:R-:W-:-:S04]  /*5980*/  IMAD.MOV.U32 R2, RZ, RZ, R16 ;  /* 0x000000ffff027224 */ /* 0x001fc800078e0010 */
[----:B------:R-:W-:Y:S02]  /*5990*/  @!P6 IMAD.MOV R2, RZ, RZ, -R2 ;  /* 0x000000ffff02e224 */ /* 0x000fe400078e0a02 */
[----:B-1----:R-:W-:-:S03]  /*59a0*/  IMAD.MOV.U32 R10, RZ, RZ, R11 ;  /* 0x000000ffff0a7224 */ /* 0x002fc600078e000b */
[----:B------:R0:W-:Y:S03]  /*59b0*/  STL [R1+0x88], R2 ;  /* 0x0000880201007387 */ /* 0x0001e60000100800 */
[----:B------:R-:W-:Y:S01]  /*59c0*/  @!P1 IMAD.IADD R8, R8, 0x1, -R0 ;  /* 0x0000000108089824 */ /* 0x000fe200078e0a00 */
[----:B------:R-:W2:Y:S01]  /*59d0*/  LDL.LU R12, [R1+0xe0] ;  /* 0x0000e000010c7983 */ /* 0x000ea20000300800 */
[----:B----4-:R-:W-:Y:S02]  /*59e0*/  IABS R6, R26 ;  /* 0x0000001a00067213 */ /* 0x010fe40000000000 */
[----:B0-----:R-:W-:Y:S01]  /*59f0*/  IMAD.MOV.U32 R2, RZ, RZ, R8 ;  /* 0x000000ffff027224 */ /* 0x001fe200078e0008 */
[----:B------:R-:W4:Y:S02]  /*5a00*/  LDL.LU R29, [R1+0xe8] ;  /* 0x0000e800011d7983 */ /* 0x000f240000300800 */
[----:B------:R-:W-:-:S04]  /*5a10*/  IMAD.HI.U32 R17, R5, R6, RZ ;  /* 0x0000000605117227 */ /* 0x000fc800078e00ff */
[----:B------:R-:W-:Y:S02]  /*5a20*/  @!P3 IMAD.MOV R10, RZ, RZ, -R10 ;  /* 0x000000ffff0ab224 */ /* 0x000fe400078e0a0a */
[----:B------:R-:W-:Y:S02]  /*5a30*/  IMAD.MOV R13, RZ, RZ, -R17 ;  /* 0x000000ffff0d7224 */ /* 0x000fe400078e0a11 */
[----:B------:R-:W-:Y:S01]  /*5a40*/  @!P2 IMAD.MOV R2, RZ, RZ, -R2 ;  /* 0x000000ffff02a224 */ /* 0x000fe200078e0a02 */
[----:B------:R-:W-:Y:S01]  /*5a50*/  STL [R1+0x84], R10 ;  /* 0x0000840a01007387 */ /* 0x000fe20000100800 */
[----:B------:R-:W-:-:S03]  /*5a60*/  IMAD R6, R0, R13, R6 ;  /* 0x0000000d00067224 */ /* 0x000fc600078e0206 */
[----:B------:R0:W-:Y:S01]  /*5a70*/  STL [R1+0x80], R2 ;  /* 0x0000800201007387 */ /* 0x0001e20000100800 */
[----:B---3--:R-:W-:-:S03]  /*5a80*/  IABS R13, R23 ;  /* 0x00000017000d7213 */ /* 0x008fc60000000000 */
[----:B------:R-:W3:Y:S01]  /*5a90*/  LDL R28, [R1+0xf8] ;  /* 0x0000f800011c7983 */ /* 0x000ee20000100800 */
[----:B------:R-:W-:-:S03]  /*5aa0*/  ISETP.GE.AND P2, PT, R23, RZ, PT ;  /* 0x000000ff1700720c */ /* 0x000fc60003f46270 */
[----:B------:R-:W4:Y:S01]  /*5ab0*/  LDL R23, [R1+0x100] ;  /* 0x0001000001177983 */ /* 0x000f220000100800 */
[----:B-----5:R-:W-:-:S05]  /*5ac0*/  IABS R4, R25 ;  /* 0x0000001900047213 */ /* 0x020fca0000000000 */
[----:B------:R-:W-:Y:S01]  /*5ad0*/  IMAD.HI.U32 R9, R5, R4, RZ ;  /* 0x0000000405097227 */ /* 0x000fe200078e00ff */
[----:B------:R-:W-:-:S03]  /*5ae0*/  IABS R7, R27 ;  /* 0x0000001b00077213 */ /* 0x000fc60000000000 */
[----:B------:R-:W-:Y:S02]  /*5af0*/  IMAD.MOV R9, RZ, RZ, -R9 ;  /* 0x000000ffff097224 */ /* 0x000fe400078e0a09 */
[----:B------:R-:W-:-:S04]  /*5b00*/  IMAD.HI.U32 R18, R5, R7, RZ ;  /* 0x0000000705127227 */ /* 0x000fc800078e00ff */
[----:B------:R-:W-:Y:S02]  /*5b10*/  IMAD R4, R0, R9, R4 ;  /* 0x0000000900047224 */ /* 0x000fe400078e0204 */
[----:B------:R-:W-:-:S03]  /*5b20*/  IMAD.MOV R18, RZ, RZ, -R18 ;  /* 0x000000ffff127224 */ /* 0x000fc600078e0a12 */
[C---:B------:R-:W-:Y:S01]  /*5b30*/  ISETP.GT.U32.AND P1, PT, R0.reuse, R4, PT ;  /* 0x000000040000720c */ /* 0x040fe20003f24070 */
[C---:B------:R-:W-:Y:S01]  /*5b40*/  IMAD R7, R0.reuse, R18, R7 ;  /* 0x0000001200077224 */ /* 0x040fe200078e0207 */
[----:B------:R-:W-:-:S04]  /*5b50*/  ISETP.GT.U32.AND P6, PT, R0, R6, PT ;  /* 0x000000060000720c */ /* 0x000fc80003fc4070 */
[----:B------:R-:W-:-:S07]  /*5b60*/  ISETP.GT.U32.AND P4, PT, R0, R7, PT ;  /* 0x000000070000720c */ /* 0x000fce0003f84070 */
[----:B------:R-:W-:-:S05]  /*5b70*/  @!P1 IMAD.IADD R4, R4, 0x1, -R0 ;  /* 0x0000000104049824 */ /* 0x000fca00078e0a00 */
[----:B------:R-:W-:Y:S01]  /*5b80*/  ISETP.GT.U32.AND P3, PT, R0, R4, PT ;  /* 0x000000040000720c */ /* 0x000fe20003f64070 */
[--C-:B------:R-:W-:Y:S02]  /*5b90*/  @!P4 IMAD.IADD R7, R7, 0x1, -R0.reuse ;  /* 0x000000010707c824 */ /* 0x100fe400078e0a00 */
[----:B------:R-:W-:Y:S02]  /*5ba0*/  @!P6 IMAD.IADD R6, R6, 0x1, -R0 ;  /* 0x000000010606e824 */ /* 0x000fe400078e0a00 */
[----:B------:R-:W-:Y:S01]  /*5bb0*/  IMAD.HI.U32 R16, R5, R13, RZ ;  /* 0x0000000d05107227 */ /* 0x000fe200078e00ff */
[----:B------:R-:W-:-:S03]  /*5bc0*/  ISETP.GT.U32.AND P6, PT, R0, R7, PT ;  /* 0x000000070000720c */ /* 0x000fc60003fc4070 */
[----:B------:R-:W-:-:S04]  /*5bd0*/  IMAD.MOV R16, RZ, RZ, -R16 ;  /* 0x000000ffff107224 */ /* 0x000fc800078e0a10 */
[--C-:B------:R-:W-:Y:S01]  /*5be0*/  @!P3 IMAD.IADD R4, R4, 0x1, -R0.reuse ;  /* 0x000000010404b824 */ /* 0x100fe200078e0a00 */
[----:B------:R-:W-:Y:S01]  /*5bf0*/  ISETP.GE.AND P5, PT, R27, RZ, PT ;  /* 0x000000ff1b00720c */ /* 0x000fe20003fa6270 */
[C---:B------:R-:W-:Y:S01]  /*5c00*/  IMAD R8, R0.reuse, R16, R13 ;  /* 0x0000001000087224 */ /* 0x040fe200078e020d */
[C---:B------:R-:W-:Y:S01]  /*5c10*/  ISETP.GT.U32.AND P1, PT, R0.reuse, R6, PT ;  /* 0x000000060000720c */ /* 0x040fe20003f24070 */
[----:B------:R-:W5:Y:S02]  /*5c20*/  LDL R27, [R1+0xfc] ;  /* 0x0000fc00011b7983 */ /* 0x000f640000100800 */
[----:B------:R-:W-:Y:S01]  /*5c30*/  @!P6 IMAD.IADD R7, R7, 0x1, -R0 ;  /* 0x000000010707e824 */ /* 0x000fe200078e0a00 */
[----:B------:R-:W-:Y:S02]  /*5c40*/  ISETP.GT.U32.AND P6, PT, R0, R8, PT ;  /* 0x000000080000720c */ /* 0x000fe40003fc4070 */
[----:B------:R-:W-:Y:S01]  /*5c50*/  ISETP.GE.AND P0, PT, R26, RZ, PT ;  /* 0x000000ff1a00720c */ /* 0x000fe20003f06270 */
[----:B0-----:R-:W-:Y:S01]  /*5c60*/  IMAD.MOV.U32 R2, RZ, RZ, R7 ;  /* 0x000000ffff027224 */ /* 0x001fe200078e0007 */
[----:B------:R-:W-:-:S03]  /*5c70*/  ISETP.GE.AND P4, PT, R25, RZ, PT ;  /* 0x000000ff1900720c */ /* 0x000fc60003f86270 */
[----:B------:R-:W-:Y:S02]  /*5c80*/  @!P5 IMAD.MOV R2, RZ, RZ, -R2 ;  /* 0x000000ffff02d224 */ /* 0x000fe400078e0a02 */
[----:B------:R-:W-:-:S03]  /*5c90*/  @!P1 IMAD.IADD R6, R6, 0x1, -R0 ;  /* 0x0000000106069824 */ /* 0x000fc600078e0a00 */
[----:B------:R0:W-:Y:S01]  /*5ca0*/  STL [R1+0x44], R2 ;  /* 0x0000440201007387 */ /* 0x0001e20000100800 */
[----:B------:R-:W-:Y:S02]  /*5cb0*/  @!P6 IMAD.IADD R8, R8, 0x1, -R0 ;  /* 0x000000010808e824 */ /* 0x000fe400078e0a00 */
[----:B------:R-:W-:-:S03]  /*5cc0*/  @!P0 IMAD.MOV R6, RZ, RZ, -R6 ;  /* 0x000000ffff068224 */ /* 0x000fc600078e0a06 */
[----:B------:R-:W-:Y:S01]  /*5cd0*/  ISETP.GT.U32.AND P5, PT, R0, R8, PT ;  /* 0x000000080000720c */ /* 0x000fe20003fa4070 */
[----:B0-----:R-:W-:-:S04]  /*5ce0*/  IMAD.MOV.U32 R2, RZ, RZ, R4 ;  /* 0x000000ffff027224 */ /* 0x001fc800078e0004 */
[----:B------:R-:W-:-:S08]  /*5cf0*/  @!P4 IMAD.MOV R2, RZ, RZ, -R2 ;  /* 0x000000ffff02c224 */ /* 0x000fd000078e0a02 */
[----:B------:R-:W-:Y:S01]  /*5d00*/  @!P5 IMAD.IADD R8, R8, 0x1, -R0 ;  /* 0x000000010808d824 */ /* 0x000fe200078e0a00 */
[----:B------:R-:W-:Y:S02]  /*5d10*/  IABS R26, R3 ;  /* 0x00000003001a7213 */ /* 0x000fe40000000000 */
[----:B--2---:R-:W-:Y:S02]  /*5d20*/  IABS R9, R20 ;  /* 0x0000001400097213 */ /* 0x004fe40000000000 */
[----:B------:R-:W-:-:S03]  /*5d30*/  IABS R14, R21 ;  /* 0x00000015000e7213 */ /* 0x000fc60000000000 */
[----:B------:R-:W-:-:S04]  /*5d40*/  IMAD.HI.U32 R17, R5, R9, RZ ;  /* 0x0000000905117227 */ /* 0x000fc800078e00ff */
[----:B------:R-:W-:Y:S02]  /*5d50*/  IMAD.MOV R17, RZ, RZ, -R17 ;  /* 0x000000ffff117224 */ /* 0x000fe400078e0a11 */
[----:B------:R-:W-:-:S04]  /*5d60*/  IMAD.HI.U32 R11, R5, R14, RZ ;  /* 0x0000000e050b7227 */ /* 0x000fc800078e00ff */
[----:B------:R-:W-:Y:S02]  /*5d70*/  IMAD R9, R0, R17, R9 ;  /* 0x0000001100097224 */ /* 0x000fe400078e0209 */
[----:B------:R-:W-:Y:S01]  /*5d80*/  IMAD.MOV R11, RZ, RZ, -R11 ;  /* 0x000000ffff0b7224 */ /* 0x000fe200078e0a0b */
[----:B------:R-:W-:-:S03]  /*5d90*/  IABS R18, R15 ;  /* 0x0000000f00127213 */ /* 0x000fc60000000000 */
        /* <DEDUP_REMOVED lines=8> */
[----:B------:R-:W2:Y:S01]  /*5e20*/  LDL R20, [R1+0x104] ;  /* 0x0001040001147983 */ /* 0x000ea20000100800 */
[----:B------:R-:W-:-:S08]  /*5e30*/  ISETP.GT.U32.AND P0, PT, R0, R9, PT ;  /* 0x000000090000720c */ /* 0x000fd00003f04070 */
[--C-:B------:R-:W-:Y:S01]  /*5e40*/  @!P3 IMAD.IADD R18, R18, 0x1, -R0.reuse ;  /* 0x000000011212b824 */ /* 0x100fe200078e0a00 */
[----:B------:R-:W-:Y:S04]  /*5e50*/  STL [R1+0x64], R6 ;  /* 0x0000640601007387 */ /* 0x000fe80000100800 */
[----:B------:R-:W-:Y:S01]  /*5e60*/  ISETP.GT.U32.AND P3, PT, R0, R18, PT ;  /* 0x000000120000720c */ /* 0x000fe20003f64070 */
[----:B------:R0:W-:Y:S01]  /*5e70*/  STL [R1+0x68], R2 ;  /* 0x0000680201007387 */ /* 0x0001e20000100800 */
[----:B------:R-:W-:Y:S01]  /*5e80*/  @!P0 IMAD.IADD R9, R9, 0x1, -R0 ;  /* 0x0000000109098824 */ /* 0x000fe200078e0a00 */
[----:B------:R-:W-:Y:S02]  /*5e90*/  IABS R25, R12 ;  /* 0x0000000c00197213 */ /* 0x000fe40000000000 */
[----:B0-----:R-:W2:Y:S04]  /*5ea0*/  LDL.LU R2, [R1+0x10c] ;  /* 0x00010c0001027983 */ /* 0x001ea80000300800 */
[----:B------:R-:W2:Y:S04]  /*5eb0*/  LDL.LU R22, [R1+0x110] ;  /* 0x0001100001167983 */ /* 0x000ea80000300800 */
[----:B------:R-:W2:Y:S01]  /*5ec0*/  LDL.LU R10, [R1+0x114] ;  /* 0x00011400010a7983 */ /* 0x000ea20000300800 */
[----:B------:R-:W-:Y:S01]  /*5ed0*/  ISETP.GE.AND P0, PT, R12, RZ, PT ;  /* 0x000000ff0c00720c */ /* 0x000fe20003f06270 */
[----:B------:R-:W-:-:S02]  /*5ee0*/  IMAD.MOV.U32 R12, RZ, RZ, R8 ;  /* 0x000000ffff0c7224 */ /* 0x000fc400078e0008 */
[----:B------:R-:W-:Y:S02]  /*5ef0*/  @!P3 IMAD.IADD R18, R18, 0x1, -R0 ;  /* 0x000000011212b824 */ /* 0x000fe400078e0a00 */
[----:B------:R-:W-:Y:S01]  /*5f00*/  @!P2 IMAD.MOV R12, RZ, RZ, -R12 ;  /* 0x000000ffff0ca224 */ /* 0x000fe200078e0a0c */
[----:B------:R-:W-:Y:S02]  /*5f10*/  ISETP.GE.AND P4, PT, R21, RZ, PT ;  /* 0x000000ff1500720c */ /* 0x000fe40003f86270 */
[----:B----4-:R-:W-:Y:S02]  /*5f20*/  IABS R11, R23 ;  /* 0x00000017000b7213 */ /* 0x010fe40000000000 */
[----:B------:R-:W4:Y:S04]  /*5f30*/  LDL R23, [R1+0x108] ;  /* 0x0001080001177983 */ /* 0x000f280000100800 */
[----:B------:R0:W-:Y:S04]  /*5f40*/  STL [R1+0x420c], R18 ;  /* 0x00420c1201007387 */ /* 0x0001e80000100800 */
[----:B------:R-:W4:Y:S01]  /*5f50*/  LDL.LU R24, [R1+0x118] ;  /* 0x0001180001187983 */ /* 0x000f220000300800 */
[----:B0-----:R-:W-:-:S03]  /*5f60*/  IMAD.MOV.U32 R18, RZ, RZ, R3 ;  /* 0x000000ffff127224 */ /* 0x001fc600078e0003 */
[----:B------:R-:W4:Y:S04]  /*5f70*/  LDL.LU R3, [R1+0x11c] ;  /* 0x00011c0001037983 */ /* 0x000f280000300800 */
[----:B------:R0:W-:Y:S04]  /*5f80*/  STL [R1+0x34], R12 ;  /* 0x0000340c01007387 */ /* 0x0001e80000100800 */
[----:B------:R-:W4:Y:S01]  /*5f90*/  LDL.LU R21, [R1+0x120] ;  /* 0x0001200001157983 */ /* 0x000f220000300800 */
[----:B------:R-:W-:-:S03]  /*5fa0*/  ISETP.GE.AND P5, PT, R15, RZ, PT ;  /* 0x000000ff0f00720c */ /* 0x000fc60003fa6270 */
[----:B------:R-:W4:Y:S04]  /*5fb0*/  LDL.LU R15, [R1+0x124] ;  /* 0x00012400010f7983 */ /* 0x000f280000300800 */
[----:B0-----:R-:W4:Y:S01]  /*5fc0*/  LDL R12, [R1+0x178c] ;  /* 0x00178c00010c7983 */ /* 0x001f220000100800 */
[----:B------:R-:W-:Y:S01]  /*5fd0*/  ISETP.GT.U32.AND P6, PT, R0, R14, PT ;  /* 0x0000000e0000720c */ /* 0x000fe20003fc4070 */
[----:B------:R-:W-:-:S12]  /*5fe0*/  IMAD.HI.U32 R7, R5, R25, RZ ;  /* 0x0000001905077227 */ /* 0x000fd800078e00ff */
[----:B------:R-:W-:-:S05]  /*5ff0*/  @!P6 IMAD.IADD R14, R14, 0x1, -R0 ;  /* 0x000000010e0ee824 */ /* 0x000fca00078e0a00 */
[----:B------:R-:W-:Y:S01]  /*6000*/  ISETP.GT.U32.AND P6, PT, R0, R14, PT ;  /* 0x0000000e0000720c */ /* 0x000fe20003fc4070 */
[----:B------:R-:W-:Y:S01]  /*6010*/  IMAD.MOV R7, RZ, RZ, -R7 ;  /* 0x000000ffff077224 */ /* 0x000fe200078e0a07 */
[----:B------:R-:W-:-:S03]  /*6020*/  IABS R16, R29 ;  /* 0x0000001d00107213 */ /* 0x000fc60000000000 */
[----:B------:R-:W-:Y:S02]  /*6030*/  IMAD R25, R0, R7, R25 ;  /* 0x0000000700197224 */ /* 0x000fe400078e0219 */
[----:B------:R-:W-:-:S06]  /*6040*/  IMAD.HI.U32 R6, R5, R16, RZ ;  /* 0x0000001005067227 */ /* 0x000fcc00078e00ff */
[----:B------:R-:W-:Y:S01]  /*6050*/  @!P6 IMAD.IADD R14, R14, 0x1, -R0 ;  /* 0x000000010e0ee824 */ /* 0x000fe200078e0a00 */
[----:B------:R-:W-:Y:S01]  /*6060*/  ISETP.GT.U32.AND P6, PT, R0, R25, PT ;  /* 0x000000190000720c */ /* 0x000fe20003fc4070 */
[----:B------:R-:W-:Y:S02]  /*6070*/  IMAD.MOV R6, RZ, RZ, -R6 ;  /* 0x000000ffff067224 */ /* 0x000fe400078e0a06 */
[----:B------:R-:W-:-:S04]  /*6080*/  IMAD.HI.U32 R4, R5, R26, RZ ;  /* 0x0000001a05047227 */ /* 0x000fc800078e00ff */
[----:B------:R-:W-:Y:S02]  /*6090*/  IMAD R16, R0, R6, R16 ;  /* 0x0000000600107224 */ /* 0x000fe400078e0210 */
[----:B------:R-:W-:-:S04]  /*60a0*/  IMAD.MOV R4, RZ, RZ, -R4 ;  /* 0x000000ffff047224 */ /* 0x000fc800078e0a04 */
[----:B------:R-:W-:Y:S01]  /*60b0*/  @!P6 IMAD.IADD R25, R25, 0x1, -R0 ;  /* 0x000000011919e824 */ /* 0x000fe200078e0a00 */
[C---:B------:R-:W-:Y:S01]  /*60c0*/  ISETP.GT.U32.AND P6, PT, R0.reuse, R16, PT ;  /* 0x000000100000720c */ /* 0x040fe20003fc4070 */
[----:B------:R-:W-:-:S05]  /*60d0*/  IMAD R26, R0, R4, R26 ;  /* 0x00000004001a7224 */ /* 0x000fca00078e021a */
[----:B------:R-:W-:Y:S01]  /*60e0*/  ISETP.GT.U32.AND P3, PT, R0, R26, PT ;  /* 0x0000001a0000720c */ /* 0x000fe20003f64070 */
[----:B------:R-:W-:-:S06]  /*60f0*/  IMAD.HI.U32 R7, R5, R11, RZ ;  /* 0x0000000b05077227 */ /* 0x000fcc00078e00ff */
[----:B------:R-:W-:Y:S01]  /*6100*/  @!P6 IMAD.IADD R16, R16, 0x1, -R0 ;  /* 0x000000011010e824 */ /* 0x000fe200078e0a00 */
[----:B-----5:R-:W-:-:S04]  /*6110*/  IABS R4, R27 ;  /* 0x0000001b00047213 */ /* 0x020fc80000000000 */
[----:B------:R-:W-:Y:S01]  /*6120*/  ISETP.GT.U32.AND P6, PT, R0, R16, PT ;  /* 0x000000100000720c */ /* 0x000fe20003fc4070 */
[----:B------:R-:W-:Y:S02]  /*6130*/  @!P3 IMAD.IADD R26, R26, 0x1, -R0 ;  /* 0x000000011a1ab824 */ /* 0x000fe400078e0a00 */
[----:B------:R-:W-:Y:S01]  /*6140*/  IMAD.MOV R7, RZ, RZ, -R7 ;  /* 0x000000ffff077224 */ /* 0x000fe200078e0a07 */
[----:B---3--:R-:W-:Y:S01]  /*6150*/  IABS R19, R28 ;  /* 0x0000001c00137213 */ /* 0x008fe20000000000 */
[----:B------:R-:W-:Y:S01]  /*6160*/  IMAD.HI.U32 R17, R5, R4, RZ ;  /* 0x0000000405117227 */ /* 0x000fe200078e00ff */
[----:B------:R-:W-:-:S03]  /*6170*/  ISETP.GT.U32.AND P2, PT, R0, R26, PT ;  /* 0x0000001a0000720c */ /* 0x000fc60003f44070 */
[----:B------:R-:W-:Y:S02]  /*6180*/  IMAD R11, R0, R7, R11 ;  /* 0x00000007000b7224 */ /* 0x000fe400078e020b */
[----:B------:R-:W-:Y:S02]  /*6190*/  IMAD.MOV R8, RZ, RZ, -R17 ;  /* 0x000000ffff087224 */ /* 0x000fe400078e0a11 */
[----:B------:R-:W-:-:S04]  /*61a0*/  IMAD.HI.U32 R13, R5, R19, RZ ;  /* 0x00000013050d7227 */ /* 0x000fc800078e00ff */
[----:B------:R-:W-:Y:S01]  /*61b0*/  @!P6 IMAD.IADD R16, R16, 0x1, -R0 ;  /* 0x000000011010e824 */ /* 0x000fe200078e0a00 */
[C---:B------:R-:W-:Y:S01]  /*61c0*/  ISETP.GT.U32.AND P6, PT, R0.reuse, R11, PT ;  /* 0x0000000b0000720c */ /* 0x040fe20003fc4070 */
[----:B------:R-:W-:Y:S02]  /*61d0*/  IMAD R4, R0, R8, R4 ;  /* 0x0000000800047224 */ /* 0x000fe400078e0204 */
[----:B------:R-:W-:Y:S02]  /*61e0*/  IMAD.MOV R13, RZ, RZ, -R13 ;  /* 0x000000ffff0d7224 */ /* 0x000fe400078e0a0d */
[----:B------:R-:W-:Y:S01]  /*61f0*/  @!P2 IMAD.IADD R26, R26, 0x1, -R0 ;  /* 0x000000011a1aa824 */ /* 0x000fe200078e0a00 */
[C---:B------:R-:W-:Y:S01]  /*6200*/  ISETP.GT.U32.AND P2, PT, R0.reuse, R4, PT ;  /* 0x000000040000720c */ /* 0x040fe20003f44070 */
[----:B------:R-:W-:-:S06]  /*6210*/  IMAD R19, R0, R13, R19 ;  /* 0x0000000d00137224 */ /* 0x000fcc00078e0213 */
[----:B------:R-:W-:Y:S01]  /*6220*/  @!P6 IMAD.IADD R11, R11, 0x1, -R0 ;  /* 0x000000010b0be824 */ /* 0x000fe200078e0a00 */
[----:B------:R-:W-:-:S05]  /*6230*/  ISETP.GE.AND P6, PT, R29, RZ, PT ;  /* 0x000000ff1d00720c */ /* 0x000fca0003fc6270 */
[----:B------:R-:W-:Y:S01]  /*6240*/  @!P2 IMAD.IADD R4, R4, 0x1, -R0 ;  /* 0x000000010404a824 */ /* 0x000fe200078e0a00 */
[----:B------:R-:W-:Y:S02]  /*6250*/  ISETP.GE.AND P2, PT, R18, RZ, PT ;  /* 0x000000ff1200720c */ /* 0x000fe40003f46270 */
[----:B--2---:R-:W-:-:S05]  /*6260*/  IABS R20, R20 ;  /* 0x0000001400147213 */ /* 0x004fca0000000000 */
[----:B------:R-:W-:-:S04]  /*6270*/  IMAD.HI.U32 R6, R5, R20, RZ ;  /* 0x0000001405067227 */ /* 0x000fc800078e00ff */
[----:B------:R-:W-:-:S04]  /*6280*/  IMAD.MOV R6, RZ, RZ, -R6 ;  /* 0x000000ffff067224 */ /* 0x000fc800078e0a06 */
[----:B------:R-:W-:Y:S01]  /*6290*/  IMAD R20, R0, R6, R20 ;  /* 0x0000000600147224 */ /* 0x000fe200078e0214 */
[----:B------:R-:W-:Y:S02]  /*62a0*/  IABS R8, R2 ;  /* 0x0000000200087213 */ /* 0x000fe40000000000 */
[----:B------:R-:W-:Y:S02]  /*62b0*/  IABS R28, R10 ;  /* 0x0000000a001c7213 */ /* 0x000fe40000000000 */
[----:B------:R-:W-:-:S03]  /*62c0*/  IABS R7, R22 ;  /* 0x0000001600077213 */ /* 0x000fc60000000000 */
[----:B------:R-:W-:-:S04]  /*62d0*/  IMAD.HI.U32 R13, R5, R28, RZ ;  /* 0x0000001c050d7227 */ /* 0x000fc800078e00ff */
[----:B------:R-:W-:Y:S02]  /*62e0*/  IMAD.MOV R13, RZ, RZ, -R13 ;  /* 0x000000ffff0d7224 */ /* 0x000fe400078e0a0d */
[----:B------:R-:W-:Y:S01]  /*62f0*/  IMAD.HI.U32 R17, R5, R7, RZ ;  /* 0x0000000705117227 */ /* 0x000fe200078e00ff */
[----:B----4-:R-:W-:-:S05]  /*6300*/  IABS R6, R23 ;  /* 0x0000001700067213 */ /* 0x010fca0000000000 */
[----:B------:R-:W-:-:S04]  /*6310*/  IMAD.HI.U32 R27, R5, R6, RZ ;  /* 0x00000006051b7227 */ /* 0x000fc800078e00ff */
[----:B------:R-:W-:Y:S02]  /*6320*/  IMAD.MOV R27, RZ, RZ, -R27 ;  /* 0x000000ffff1b7224 */ /* 0x000fe400078e0a1b */
[----:B------:R-:W-:-:S04]  /*6330*/  IMAD.HI.U32 R23, R5, R8, RZ ;  /* 0x0000000805177227 */ /* 0x000fc800078e00ff */
[C---:B------:R-:W-:Y:S01]  /*6340*/  IMAD R6, R0.reuse, R27, R6 ;  /* 0x0000001b00067224 */ /* 0x040fe200078e0206 */
[----:B------:R-:W-:Y:S01]  /*6350*/  IABS R27, R24 ;  /* 0x00000018001b7213 */ /* 0x000fe20000000000 */
[C---:B------:R-:W-:Y:S01]  /*6360*/  IMAD R28, R0.reuse, R13, R28 ;  /* 0x0000000d001c7224 */ /* 0x040fe200078e021c */
[----:B------:R-:W-:Y:S01]  /*6370*/  IABS R29, R3 ;  /* 0x00000003001d7213 */ /* 0x000fe20000000000 */
[----:B------:R0:W-:Y:S01]  /*6380*/  STL [R1+0x4204], R2 ;  /* 0x0042040201007387 */ /* 0x0001e20000100800 */
[----:B------:R-:W-:Y:S02]  /*6390*/  IMAD.MOV R23, RZ, RZ, -R23 ;  /* 0x000000ffff177224 */ /* 0x000fe400078e0a17 */
[----:B------:R-:W-:Y:S01]  /*63a0*/  IMAD.MOV R17, RZ, RZ, -R17 ;  /* 0x000000ffff117224 */ /* 0x000fe200078e0a11 */
[----:B------:R-:W-:Y:S01]  /*63b0*/  IABS R13, R21 ;  /* 0x00000015000d7213 */ /* 0x000fe20000000000 */
[----:B------:R-:W-:Y:S01]  /*63c0*/  STL [R1+0x4208], R22 ;  /* 0x0042081601007387 */ /* 0x000fe20000100800 */
[----:B------:R-:W-:-:S03]  /*63d0*/  IMAD R8, R0, R23, R8 ;  /* 0x0000001700087224 */ /* 0x000fc600078e0208 */
[----:B------:R1:W-:Y:S01]  /*63e0*/  STL [R1+0x4210], R10 ;  /* 0x0042100a01007387 */ /* 0x0003e20000100800 */
[----:B0-----:R-:W-:Y:S01]  /*63f0*/  IMAD.HI.U32 R2, R5, R27, RZ ;  /* 0x0000001b05027227 */ /* 0x001fe200078e00ff */
[----:B------:R-:W-:-:S03]  /*6400*/  IABS R23, R15 ;  /* 0x0000000f00177213 */ /* 0x000fc60000000000 */
[----:B------:R-:W-:-:S04]  /*6410*/  IMAD.HI.U32 R18, R5, R13, RZ ;  /* 0x0000000d05127227 */ /* 0x000fc800078e00ff */
[----:B-1----:R-:W-:-:S04]  /*6420*/  IMAD.HI.U32 R10, R5, R29, RZ ;  /* 0x0000001d050a7227 */ /* 0x002fc800078e00ff */
[C---:B------:R-:W-:Y:S01]  /*6430*/  IMAD R7, R0.reuse, R17, R7 ;  /* 0x0000001100077224 */ /* 0x040fe200078e0207 */
[----:B------:R-:W-:Y:S01]  /*6440*/  IABS R17, R12 ;  /* 0x0000000c00117213 */ /* 0x000fe20000000000 */
[----:B------:R-:W-:Y:S02]  /*6450*/  IMAD.MOV R2, RZ, RZ, -R2 ;  /* 0x000000ffff027224 */ /* 0x000fe400078e0a02 */
[----:B------:R-:W-:Y:S02]  /*6460*/  IMAD.MOV R10, RZ, RZ, -R10 ;  /* 0x000000ffff0a7224 */ /* 0x000fe400078e0a0a */
[----:B------:R-:W-:Y:S02]  /*6470*/  IMAD.MOV R18, RZ, RZ, -R18 ;  /* 0x000000ffff127224 */ /* 0x000fe400078e0a12 */
[----:B------:R-:W-:Y:S02]  /*6480*/  IMAD R27, R0, R2, R27 ;  /* 0x00000002001b7224 */ /* 0x000fe400078e021b */
[----:B------:R-:W-:-:S04]  /*6490*/  IMAD.HI.U32 R22, R5, R23, RZ ;  /* 0x0000001705167227 */ /* 0x000fc800078e00ff */
[----:B------:R-:W-:-:S04]  /*64a0*/  IMAD.HI.U32 R2, R5, R17, RZ ;  /* 0x0000001105027227 */ /* 0x000fc800078e00ff */
[C---:B------:R-:W-:Y:S02]  /*64b0*/  IMAD R5, R0.reuse, R10, R29 ;  /* 0x0000000a00057224 */ /* 0x040fe400078e021d */
[----:B------:R-:W2:Y:S01]  /*64c0*/  LDL.LU R10, [R1+0x4210] ;  /* 0x00421000010a7983 */ /* 0x000ea20000300800 */
[----:B------:R-:W-:-:S03]  /*64d0*/  IMAD R13, R0, R18, R13 ;  /* 0x00000012000d7224 */ /* 0x000fc600078e020d */
[----:B------:R-:W3:Y:S01]  /*64e0*/  LDL.LU R18, [R1+0x420c] ;  /* 0x00420c0001127983 */ /* 0x000ee20000300800 */
[C---:B------:R-:W-:Y:S01]  /*64f0*/  ISETP.GT.U32.AND P3, PT, R0.reuse, R25, PT ;  /* 0x000000190000720c */ /* 0x040fe20003f64070 */
[----:B------:R-:W-:Y:S02]  /*6500*/  IMAD.MOV R22, RZ, RZ, -R22 ;  /* 0x000000ffff167224 */ /* 0x000fe400078e0a16 */
[----:B------:R-:W-:Y:S02]  /*6510*/  @!P1 IMAD.MOV R9, RZ, RZ, -R9 ;  /* 0x000000ffff099224 */ /* 0x000fe400078e0a09 */
[----:B------:R-:W-:Y:S02]  /*6520*/  IMAD R23, R0, R22, R23 ;  /* 0x0000001600177224 */ /* 0x000fe400078e0217 */
[----:B------:R-:W-:Y:S01]  /*6530*/  @!P4 IMAD.MOV R14, RZ, RZ, -R14 ;  /* 0x000000ffff0ec224 */ /* 0x000fe200078e0a0e */
[----:B------:R-:W4:Y:S01]  /*6540*/  LDL.LU R22, [R1+0x4208] ;  /* 0x0042080001167983 */ /* 0x000f220000300800 */
[----:B------:R-:W-:-:S03]  /*6550*/  IMAD.MOV R29, RZ, RZ, -R2 ;  /* 0x000000ffff1d7224 */ /* 0x000fc600078e0a02 */
[----:B------:R-:W5:Y:S01]  /*6560*/  LDL.LU R2, [R1+0x4204] ;  /* 0x0042040001027983 */ /* 0x000f620000300800 */
[----:B------:R-:W-:-:S03]  /*6570*/  @!P3 IMAD.IADD R25, R25, 0x1, -R0 ;  /* 0x000000011919b824 */ /* 0x000fc600078e0a00 */
[----:B------:R0:W-:Y:S01]  /*6580*/  STL [R1+0x41a0], R9 ;  /* 0x0041a00901007387 */ /* 0x0001e20000100800 */
[----:B------:R-:W-:Y:S02]  /*6590*/  @!P0 IMAD.MOV R25, RZ, RZ, -R25 ;  /* 0x000000ffff198224 */ /* 0x000fe400078e0a19 */
[----:B------:R-:W-:Y:S01]  /*65a0*/  @!P2 IMAD.MOV R26, RZ, RZ, -R26 ;  /* 0x000000ffff1aa224 */ /* 0x000fe200078e0a1a */
[----:B0-----:R-:W2:Y:S04]  /*65b0*/  LDL.LU R9, [R1+0x108] ;  /* 0x0001080001097983 */ /* 0x001ea80000300800 */
[----:B------:R0:W-:Y:S04]  /*65c0*/  STL [R1+0x41a4], R14 ;  /* 0x0041a40e01007387 */ /* 0x0001e80000100800 */
[----:B0-----:R-:W4:Y:S01]  /*65d0*/  LDL.LU R14, [R1+0x104] ;  /* 0x00010400010e7983 */ /* 0x001f220000300800 */
[----:B------:R-:W-:-:S13]  /*65e0*/  ISETP.GT.U32.AND P3, PT, R0, R19, PT ;  /* 0x000000130000720c */ /* 0x000fda0003f64070 */
[----:B------:R-:W-:Y:S02]  /*65f0*/  @!P3 IMAD.IADD R19, R19, 0x1, -R0 ;  /* 0x000000011313b824 */ /* 0x000fe400078e0a00 */
[----:B---3--:R-:W-:-:S05]  /*6600*/  @!P5 IMAD.MOV R18, RZ, RZ, -R18 ;  /* 0x000000ffff12d224 */ /* 0x008fca00078e0a12 */
[----:B------:R0:W-:Y:S04]  /*6610*/  STL [R1+0x41a8], R18 ;  /* 0x0041a81201007387 */ /* 0x0001e80000100800 */
[----:B0-----:R-:W3:Y:S04]  /*6620*/  LDL.LU R18, [R1+0x100] ;  /* 0x0001000001127983 */ /* 0x001ee80000300800 */
[----:B------:R0:W-:Y:S04]  /*6630*/  STL [R1+0x41ac], R25 ;  /* 0x0041ac1901007387 */ /* 0x0001e80000100800 */
[----:B0-----:R-:W3:Y:S04]  /*6640*/  LDL.LU R25, [R1+0xfc] ;  /* 0x0000fc0001197983 */ /* 0x001ee80000300800 */
[----:B------:R0:W-:Y:S04]  /*6650*/  STL [R1+0x41b0], R26 ;  /* 0x0041b01a01007387 */ /* 0x0001e80000100800 */
[----:B0-----:R-:W3:Y:S01]  /*6660*/  LDL.LU R26, [R1+0xf8] ;  /* 0x0000f800011a7983 */ /* 0x001ee20000300800 */
[----:B------:R-:W-:-:S13]  /*6670*/  ISETP.GT.U32.AND P3, PT, R0, R20, PT ;  /* 0x000000140000720c */ /* 0x000fda0003f64070 */
[----:B------:R-:W-:Y:S01]  /*6680*/  @!P3 IMAD.IADD R20, R20, 0x1, -R0 ;  /* 0x000000011414b824 */ /* 0x000fe200078e0a00 */
[----:B------:R-:W-:-:S13]  /*6690*/  ISETP.GT.U32.AND P3, PT, R0, R6, PT ;  /* 0x000000060000720c */ /* 0x000fda0003f64070 */
[----:B------:R-:W-:Y:S01]  /*66a0*/  @!P3 IMAD.IADD R6, R6, 0x1, -R0 ;  /* 0x000000010606b824 */ /* 0x000fe200078e0a00 */
[C---:B------:R-:W-:Y:S02]  /*66b0*/  ISETP.GT.U32.AND P3, PT, R0.reuse, R8, PT ;  /* 0x000000080000720c */ /* 0x040fe40003f64070 */
[C---:B------:R-:W-:Y:S02]  /*66c0*/  ISETP.GT.U32.AND P1, PT, R0.reuse, R19, PT ;  /* 0x000000130000720c */ /* 0x040fe40003f24070 */
[----:B------:R-:W-:-:S09]  /*66d0*/  ISETP.GT.U32.AND P4, PT, R0, R11, PT ;  /* 0x0000000b0000720c */ /* 0x000fd20003f84070 */
[--C-:B------:R-:W-:Y:S01]  /*66e0*/  @!P3 IMAD.IADD R8, R8, 0x1, -R0.reuse ;  /* 0x000000010808b824 */ /* 0x100fe200078e0a00 */
[C---:B------:R-:W-:Y:S02]  /*66f0*/  ISETP.GT.U32.AND P3, PT, R0.reuse, R4, PT ;  /* 0x000000040000720c */ /* 0x040fe40003f64070 */
[C---:B------:R-:W-:Y:S02]  /*6700*/  ISETP.GT.U32.AND P0, PT, R0.reuse, R20, PT ;  /* 0x000000140000720c */ /* 0x040fe40003f04070 */
[C---:B------:R-:W-:Y:S02]  /*6710*/  ISETP.GT.U32.AND P2, PT, R0.reuse, R6, PT ;  /* 0x000000060000720c */ /* 0x040fe40003f44070 */
[C---:B------:R-:W-:Y:S01]  /*6720*/  ISETP.GT.U32.AND P5, PT, R0.reuse, R8, PT ;  /* 0x000000080000720c */ /* 0x040fe20003fa4070 */
[--C-:B------:R-:W-:Y:S01]  /*6730*/  @!P1 IMAD.IADD R19, R19, 0x1, -R0.reuse ;  /* 0x0000000113139824 */ /* 0x100fe200078e0a00 */
[C---:B------:R-:W-:Y:S01]  /*6740*/  ISETP.GT.U32.AND P1, PT, R0.reuse, R28, PT ;  /* 0x0000001c0000720c */ /* 0x040fe20003f24070 */
[----:B------:R-:W-:Y:S01]  /*6750*/  @!P4 IMAD.IADD R11, R11, 0x1, -R0 ;  /* 0x000000010b0bc824 */ /* 0x000fe200078e0a00 */
[----:B------:R-:W-:-:S03]  /*6760*/  ISETP.GT.U32.AND P4, PT, R0, R5, PT ;  /* 0x000000050000720c */ /* 0x000fc60003f84070 */
[----:B------:R-:W-:Y:S01]  /*6770*/  @!P3 IMAD.IADD R4, R4, 0x1, -R0 ;  /* 0x000000010404b824 */ /* 0x000fe200078e0a00 */
[C---:B------:R-:W-:Y:S01]  /*6780*/  ISETP.GT.U32.AND P3, PT, R0.reuse, R27, PT ;  /* 0x0000001b0000720c */ /* 0x040fe20003f64070 */
[----:B------:R-:W-:Y:S01]  /*6790*/  @!P6 IMAD.MOV R16, RZ, RZ, -R16 ;  /* 0x000000ffff10e224 */ /* 0x000fe200078e0a10 */
[----:B------:R-:W-:Y:S01]  /*67a0*/  ISETP.GT.U32.AND P6, PT, R0, R7, PT ;  /* 0x000000070000720c */ /* 0x000fe20003fc4070 */
[--C-:B------:R-:W-:Y:S01]  /*67b0*/  @!P0 IMAD.IADD R20, R20, 0x1, -R0.reuse ;  /* 0x0000000114148824 */ /* 0x100fe200078e0a00 */
[----:B------:R-:W-:Y:S01]  /*67c0*/  ISETP.GT.U32.AND P0, PT, R0, R13, PT ;  /* 0x0000000d0000720c */ /* 0x000fe20003f04070 */
[--C-:B------:R-:W-:Y:S01]  /*67d0*/  @!P2 IMAD.IADD R6, R6, 0x1, -R0.reuse ;  /* 0x000000010606a824 */ /* 0x100fe200078e0a00 */
[----:B------:R-:W-:Y:S01]  /*67e0*/  ISETP.GT.U32.AND P2, PT, R0, R23, PT ;  /* 0x000000170000720c */ /* 0x000fe20003f44070 */
[--C-:B------:R-:W-:Y:S02]  /*67f0*/  @!P5 IMAD.IADD R8, R8, 0x1, -R0.reuse ;  /* 0x000000010808d824 */ /* 0x100fe400078e0a00 */
[----:B------:R-:W-:-:S02]  /*6800*/  @!P1 IMAD.IADD R28, R28, 0x1, -R0 ;  /* 0x000000011c1c9824 */ /* 0x000fc400078e0a00 */
[----:B------:R-:W-:Y:S02]  /*6810*/  IMAD R17, R0, R29, R17 ;  /* 0x0000001d00117224 */ /* 0x000fe400078e0211 */
[--C-:B------:R-:W-:Y:S02]  /*6820*/  @!P3 IMAD.IADD R27, R27, 0x1, -R0.reuse ;  /* 0x000000011b1bb824 */ /* 0x100fe400078e0a00 */
[--C-:B------:R-:W-:Y:S01]  /*6830*/  @!P4 IMAD.IADD R5, R5, 0x1, -R0.reuse ;  /* 0x000000010505c824 */ /* 0x100fe200078e0a00 */
[----:B----4-:R-:W-:Y:S01]  /*6840*/  ISETP.GE.AND P4, PT, R14, RZ, PT ;  /* 0x000000ff0e00720c */ /* 0x010fe20003f86270 */
[--C-:B------:R-:W-:Y:S01]  /*6850*/  @!P6 IMAD.IADD R7, R7, 0x1, -R0.reuse ;  /* 0x000000010707e824 */ /* 0x100fe200078e0a00 */
[----:B------:R-:W-:Y:S01]  /*6860*/  ISETP.GT.U32.AND P6, PT, R0, R17, PT ;  /* 0x000000110000720c */ /* 0x000fe20003fc4070 */
[--C-:B------:R-:W-:Y:S01]  /*6870*/  @!P0 IMAD.IADD R13, R13, 0x1, -R0.reuse ;  /* 0x000000010d0d8824 */ /* 0x100fe200078e0a00 */
[----:B--2---:R-:W-:Y:S01]  /*6880*/  ISETP.GE.AND P0, PT, R9, RZ, PT ;  /* 0x000000ff0900720c */ /* 0x004fe20003f06270 */
[----:B------:R-:W-:Y:S01]  /*6890*/  @!P2 IMAD.IADD R23, R23, 0x1, -R0 ;  /* 0x000000011717a824 */ /* 0x000fe200078e0a00 */
[----:B-----5:R-:W-:Y:S01]  /*68a0*/  ISETP.GE.AND P2, PT, R2, RZ, PT ;  /* 0x000000ff0200720c */ /* 0x020fe20003f46270 */
[----:B------:R-:W-:Y:S04]  /*68b0*/  STL [R1+0x41b4], R16 ;  /* 0x0041b41001007387 */ /* 0x000fe80000100800 */
[----:B------:R-:W2:Y:S02]  /*68c0*/  LDL.LU R2, [R1+0x4200] ;  /* 0x0042000001027983 */ /* 0x000ea40000300800 */
[----:B------:R-:W-:Y:S01]  /*68d0*/  @!P4 IMAD.MOV R20, RZ, RZ, -R20 ;  /* 0x000000ffff14c224 */ /* 0x000fe200078e0a14 */
[----:B------:R-:W-:Y:S01]  /*68e0*/  ISETP.GT.U32.AND P4, PT, R0, R5, PT ;  /* 0x000000050000720c */ /* 0x000fe20003f84070 */
[----:B------:R-:W-:-:S02]  /*68f0*/  @!P6 IMAD.IADD R17, R17, 0x1, -R0 ;  /* 0x000000011111e824 */ /* 0x000fc400078e0a00 */
[----:B------:R-:W-:Y:S02]  /*6900*/  @!P0 IMAD.MOV R6, RZ, RZ, -R6 ;  /* 0x000000ffff068224 */ /* 0x000fe400078e0a06 */
[----:B------:R-:W-:Y:S01]  /*6910*/  @!P2 IMAD.MOV R8, RZ, RZ, -R8 ;  /* 0x000000ffff08a224 */ /* 0x000fe200078e0a08 */
[C---:B------:R-:W-:Y:S02]  /*6920*/  ISETP.GT.U32.AND P0, PT, R0.reuse, R13, PT ;  /* 0x0000000d0000720c */ /* 0x040fe40003f04070 */
[C---:B------:R-:W-:Y:S02]  /*6930*/  ISETP.GT.U32.AND P2, PT, R0.reuse, R23, PT ;  /* 0x000000170000720c */ /* 0x040fe40003f44070 */
[----:B------:R-:W-:Y:S01]  /*6940*/  ISETP.GT.U32.AND P6, PT, R0, R17, PT ;  /* 0x000000110000720c */ /* 0x000fe20003fc4070 */
[----:B------:R-:W0:Y:S02]  /*6950*/  S2R R9, SR_TID.X ;  /* 0x0000000000097919 */ /* 0x000e240000002100 */
[----:B------:R-:W-:Y:S01]  /*6960*/  @!P4 IMAD.IADD R5, R5, 0x1, -R0 ;  /* 0x000000010505c824 */ /* 0x000fe200078e0a00 */
[----:B------:R-:W-:-:S05]  /*6970*/  ISETP.GE.AND P4, PT, R3, RZ, PT ;  /* 0x000000ff0300720c */ /* 0x000fca0003f86270 */
[--C-:B------:R-:W-:Y:S01]  /*6980*/  @!P0 IMAD.IADD R13, R13, 0x1, -R0.reuse ;  /* 0x000000010d0d8824 */ /* 0x100fe200078e0a00 */
[----:B------:R-:W-:Y:S01]  /*6990*/  ISETP.GE.AND P0, PT, R21, RZ, PT ;  /* 0x000000ff1500720c */ /* 0x000fe20003f06270 */
[--C-:B------:R-:W-:Y:S02]  /*69a0*/  @!P2 IMAD.IADD R23, R23, 0x1, -R0.reuse ;  /* 0x000000011717a824 */ /* 0x100fe400078e0a00 */
[----:B------:R-:W-:Y:S01]  /*69b0*/  @!P6 IMAD.IADD R17, R17, 0x1, -R0 ;  /* 0x000000011111e824 */ /* 0x000fe200078e0a00 */
[----:B------:R-:W-:Y:S02]  /*69c0*/  ISETP.GE.AND P2, PT, R15, RZ, PT ;  /* 0x000000ff0f00720c */ /* 0x000fe40003f46270 */
[----:B0-----:R-:W-:Y:S02]  /*69d0*/  LOP3.LUT R9, R9, 0x3f, RZ, 0xc0, !PT ;  /* 0x0000003f09097812 */ /* 0x001fe400078ec0ff */
[----:B---3--:R-:W-:Y:S02]  /*69e0*/  ISETP.GE.AND P3, PT, R18, RZ, PT ;  /* 0x000000ff1200720c */ /* 0x008fe40003f66270 */
[----:B------:R-:W-:-:S02]  /*69f0*/  ISETP.GE.AND P1, PT, R25, RZ, PT ;  /* 0x000000ff1900720c */ /* 0x000fc40003f26270 */
[----:B------:R-:W-:-:S11]  /*6a00*/  ISETP.GE.AND P5, PT, R26, RZ, PT ;  /* 0x000000ff1a00720c */ /* 0x000fd60003fa6270 */
[----:B------:R-:W-:Y:S01]  /*6a10*/  @!P1 IMAD.MOV R4, RZ, RZ, -R4 ;  /* 0x000000ffff049224 */ /* 0x000fe200078e0a04 */
[C---:B------:R-:W-:Y:S01]  /*6a20*/  ISETP.GT.U32.AND P1, PT, R0.reuse, R28, PT ;  /* 0x0000001c0000720c */ /* 0x040fe20003f24070 */
[----:B------:R-:W-:Y:S01]  /*6a30*/  @!P3 IMAD.MOV R11, RZ, RZ, -R11 ;  /* 0x000000ffff0bb224 */ /* 0x000fe200078e0a0b */
[C---:B------:R-:W-:Y:S01]  /*6a40*/  ISETP.GT.U32.AND P3, PT, R0.reuse, R27, PT ;  /* 0x0000001b0000720c */ /* 0x040fe20003f64070 */
[----:B------:R-:W-:Y:S01]  /*6a50*/  @!P5 IMAD.MOV R19, RZ, RZ, -R19 ;  /* 0x000000ffff13d224 */ /* 0x000fe200078e0a13 */
[----:B------:R-:W-:-:S04]  /*6a60*/  ISETP.GT.U32.AND P5, PT, R0, R7, PT ;  /* 0x000000070000720c */ /* 0x000fc80003fa4070 */
[----:B------:R-:W-:Y:S04]  /*6a70*/  STL [R1+0x41b8], R19 ;  /* 0x0041b81301007387 */ /* 0x000fe80000100800 */
[----:B------:R-:W-:Y:S05]  /*6a80*/  STL [R1+0x41bc], R4 ;  /* 0x0041bc0401007387 */ /* 0x000fea0000100800 */
[--C-:B------:R-:W-:Y:S01]  /*6a90*/  @!P5 IMAD.IADD R7, R7, 0x1, -R0.reuse ;  /* 0x000000010707d824 */ /* 0x100fe200078e0a00 */
[----:B------:R-:W-:Y:S01]  /*6aa0*/  ISETP.GE.AND P5, PT, R22, RZ, PT ;  /* 0x000000ff1600720c */ /* 0x000fe20003fa6270 */
[----:B------:R-:W-:Y:S01]  /*6ab0*/  STL [R1+0x41c0], R11 ;  /* 0x0041c00b01007387 */ /* 0x000fe20000100800 */
[----:B------:R-:W-:-:S03]  /*6ac0*/  @!P1 IMAD.IADD R28, R28, 0x1, -R0 ;  /* 0x000000011c1c9824 */ /* 0x000fc600078e0a00 */
[----:B------:R-:W-:Y:S01]  /*6ad0*/  STL [R1+0x41c4], R20 ;  /* 0x0041c41401007387 */ /* 0x000fe20000100800 */
[----:B------:R-:W-:Y:S01]  /*6ae0*/  ISETP.GE.AND P1, PT, R10, RZ, PT ;  /* 0x000000ff0a00720c */ /* 0x000fe20003f26270 */
[----:B------:R-:W-:Y:S02]  /*6af0*/  @!P3 IMAD.IADD R27, R27, 0x1, -R0 ;  /* 0x000000011b1bb824 */ /* 0x000fe400078e0a00 */
[----:B------:R-:W-:Y:S01]  /*6b00*/  STL [R1+0x41c8], R6 ;  /* 0x0041c80601007387 */ /* 0x000fe20000100800 */
[----:B------:R-:W-:-:S03]  /*6b10*/  ISETP.GE.AND P3, PT, R24, RZ, PT ;  /* 0x000000ff1800720c */ /* 0x000fc60003f66270 */
[----:B------:R0:W-:Y:S04]  /*6b20*/  STL [R1+0x41cc], R8 ;  /* 0x0041cc0801007387 */ /* 0x0001e80000100800 */
[----:B------:R-:W3:Y:S04]  /*6b30*/  LDL.LU R22, [R1+0x41fc] ;  /* 0x0041fc0001167983 */ /* 0x000ee80000300800 */
[----:B------:R-:W4:Y:S04]  /*6b40*/  LDL.LU R10, [R1+0x41f8] ;  /* 0x0041f800010a7983 */ /* 0x000f280000300800 */
[----:B------:R-:W5:Y:S04]  /*6b50*/  LDL.LU R24, [R1+0x41f4] ;  /* 0x0041f40001187983 */ /* 0x000f680000300800 */
[----:B------:R-:W2:Y:S01]  /*6b60*/  LDL.LU R3, [R1+0x41f0] ;  /* 0x0041f00001037983 */ /* 0x000ea20000300800 */
[----:B------:R-:W-:-:S02]  /*6b70*/  @!P5 IMAD.MOV R7, RZ, RZ, -R7 ;  /* 0x000000ffff07d224 */ /* 0x000fc400078e0a07 */
[----:B------:R-:W-:Y:S01]  /*6b80*/  IMAD.MOV.U32 R0, RZ, RZ, R28 ;  /* 0x000000ffff007224 */ /* 0x000fe200078e001c */
[----:B------:R-:W3:Y:S01]  /*6b90*/  LDL.LU R21, [R1+0x41ec] ;  /* 0x0041ec0001157983 */ /* 0x000ee20000300800 */
[----:B------:R-:W1:Y:S03]  /*6ba0*/  LDC R28, c[0x0][0x23c] ;  /* 0x00008f00ff1c7b82 */ /* 0x000e660000000800 */
[----:B------:R-:W4:Y:S04]  /*6bb0*/  LDL.LU R15, [R1+0x41e8] ;  /* 0x0041e800010f7983 */ /* 0x000f280000300800 */
[----:B------:R1:W-:Y:S04]  /*6bc0*/  STL [R1+0x41d0], R7 ;  /* 0x0041d00701007387 */ /* 0x0003e80000100800 */
[----:B0-----:R-:W5:Y:S04]  /*6bd0*/  LDL.LU R8, [R1+0x30] ;  /* 0x0000300001087983 */ /* 0x001f680000300800 */
[----:B------:R-:W3:Y:S04]  /*6be0*/  LDL.LU R6, [R1+0x2c] ;  /* 0x00002c0001067983 */ /* 0x000ee80000300800 */
[----:B------:R-:W4:Y:S04]  /*6bf0*/  LDL.LU R20, [R1+0x28] ;  /* 0x0000280001147983 */ /* 0x000f280000300800 */
[----:B------:R-:W4:Y:S04]  /*6c00*/  LDL.LU R11, [R1+0x24] ;  /* 0x00002400010b7983 */ /* 0x000f280000300800 */
[----:B------:R-:W4:Y:S04]  /*6c10*/  LDL.LU R4, [R1+0x20] ;  /* 0x0000200001047983 */ /* 0x000f280000300800 */
[----:B------:R-:W4:Y:S04]  /*6c20*/  LDL.LU R19, [R1+0x1c] ;  /* 0x00001c0001137983 */ /* 0x000f280000300800 */
[----:B------:R-:W4:Y:S04]  /*6c30*/  LDL.LU R16, [R1+0x18] ;  /* 0x0000180001107983 */ /* 0x000f280000300800 */
[----:B------:R-:W4:Y:S01]  /*6c40*/  LDL.LU R26, [R1] ;  /* 0x00000000011a7983 */ /* 0x000f220000300800 */
[----:B------:R-:W-:-:S03]  /*6c50*/  @!P1 IMAD.MOV R0, RZ, RZ, -R0 ;  /* 0x000000ffff009224 */ /* 0x000fc600078e0a00 */
[----:B------:R-:W4:Y:S01]  /*6c60*/  LDL.LU R25, [R1+0x54] ;  /* 0x0000540001197983 */ /* 0x000f220000300800 */
[----:B-1----:R-:W-:-:S03]  /*6c70*/  IMAD R7, R9, R28, RZ ;  /* 0x0000001c09077224 */ /* 0x002fc600078e02ff */
[----:B------:R-:W4:Y:S01]  /*6c80*/  LDL.LU R18, [R1+0x58] ;  /* 0x0000580001127983 */ /* 0x000f220000300800 */
[----:B------:R-:W-:-:S03]  /*6c90*/  ISETP.GE.AND P1, PT, R12, RZ, PT ;  /* 0x000000ff0c00720c */ /* 0x000fc60003f26270 */
[----:B------:R-:W4:Y:S04]  /*6ca0*/  LDL.LU R14, [R1+0x5c] ;  /* 0x00005c00010e7983 */ /* 0x000f280000300800 */
[----:B------:R-:W4:Y:S04]  /*6cb0*/  LDL.LU R9, [R1+0x60] ;  /* 0x0000600001097983 */ /* 0x000f280000300800 */
[----:B------:R0:W-:Y:S04]  /*6cc0*/  STL [R1+0x41d4], R0 ;  /* 0x0041d40001007387 */ /* 0x0001e80000100800 */
[----:B------:R-:W4:Y:S01]  /*6cd0*/  LDL.LU R12, [R1+0x41e4] ;  /* 0x0041e400010c7983 */ /* 0x000f220000300800 */
[----:B0-----:R-:W-:-:S02]  /*6ce0*/  IMAD R0, R28, 0x40, R7 ;  /* 0x000000401c007824 */ /* 0x001fc400078e0207 */
[----:B------:R-:W-:Y:S02]  /*6cf0*/  @!P4 IMAD.MOV R5, RZ, RZ, -R5 ;  /* 0x000000ffff05c224 */ /* 0x000fe400078e0a05 */
[----:B------:R-:W-:Y:S01]  /*6d00*/  @!P0 IMAD.MOV R13, RZ, RZ, -R13 ;  /* 0x000000ffff0d8224 */ /* 0x000fe200078e0a0d */
[----:B--2---:R-:W-:Y:S02]  /*6d10*/  ISETP.NE.AND P5, PT, R3, RZ, PT ;  /* 0x000000ff0300720c */ /* 0x004fe40003fa5270 */
[----:B------:R-:W-:Y:S01]  /*6d20*/  LOP3.LUT R29, RZ, R3, RZ, 0x33, !PT ;  /* 0x00000003ff1d7212 */ /* 0x000fe200078e33ff */
[----:B------:R-:W-:Y:S01]  /*6d30*/  IMAD.MOV.U32 R3, RZ, RZ, R27 ;  /* 0x000000ffff037224 */ /* 0x000fe200078e001b */
[----:B------:R-:W-:-:S03]  /*6d40*/  IADD3 R27, P6, R0, UR6, RZ ;  /* 0x00000006001b7c10 */ /* 0x000fc6000ffde0ff */
[----:B------:R-:W-:Y:S01]  /*6d50*/  @!P3 IMAD.MOV R3, RZ, RZ, -R3 ;  /* 0x000000ffff03b224 */ /* 0x000fe200078e0a03 */
[----:B------:R-:W-:Y:S01]  /*6d60*/  IADD3 R28, P3, R7, UR6, RZ ;  /* 0x00000006071c7c10 */ /* 0x000fe2000ff7e0ff */
[----:B------:R-:W-:Y:S01]  /*6d70*/  @!P2 IMAD.MOV R23, RZ, RZ, -R23 ;  /* 0x000000ffff17a224 */ /* 0x000fe200078e0a17 */
[----:B------:R-:W-:Y:S02]  /*6d80*/  UIMAD UR56, UR56, 0x6e, URZ ;  /* 0x0000006e383878a4 */ /* 0x000fe4000f8e023f */
[----:B------:R5:W-:Y:S01]  /*6d90*/  STL [R1+0x41d8], R3 ;  /* 0x0041d80301007387 */ /* 0x000be20000100800 */
[----:B------:R-:W-:Y:S01]  /*6da0*/  @!P1 IMAD.MOV R17, RZ, RZ, -R17 ;  /* 0x000000ffff119224 */ /* 0x000fe200078e0a11 */
[----:B------:R-:W-:Y:S02]  /*6db0*/  UIMAD UR57, UR57, 0x6d, URZ ;  /* 0x0000006d393978a4 */ /* 0x000fe4000f8e023f */
[----:B------:R-:W-:Y:S01]  /*6dc0*/  STL [R1+0x40cc], R28 ;  /* 0x0040cc1c01007387 */ /* 0x000fe20000100800 */
[----:B------:R-:W-:-:S02]  /*6dd0*/  UIMAD UR58, UR58, 0x6c, URZ ;  /* 0x0000006c3a3a78a4 */ /* 0x000fc4000f8e023f */
[----:B------:R-:W-:Y:S01]  /*6de0*/  UIMAD UR59, UR59, 0x6b, URZ ;  /* 0x0000006b3b3b78a4 */ /* 0x000fe2000f8e023f */
[----:B------:R-:W-:Y:S01]  /*6df0*/  STL [R1+0x40d0], R27 ;  /* 0x0040d01b01007387 */ /* 0x000fe20000100800 */
[C---:B---3--:R-:W-:Y:S01]  /*6e00*/  SEL R0, R29.reuse, R6, !P5 ;  /* 0x000000061d007207 */ /* 0x048fe20006800000 */
[----:B------:R-:W-:Y:S01]  /*6e10*/  UIMAD UR60, UR60, 0x6a, URZ ;  /* 0x0000006a3c3c78a4 */ /* 0x000fe2000f8e023f */
[----:B-----5:R-:W-:Y:S01]  /*6e20*/  SEL R3, R29, R8, !P5 ;  /* 0x000000081d037207 */ /* 0x020fe20006800000 */
[----:B------:R4:W-:Y:S01]  /*6e30*/  STL [R1+0x41dc], R5 ;  /* 0x0041dc0501007387 */ /* 0x0009e20000100800 */
[----:B------:R-:W-:-:S03]  /*6e40*/  ULDC UR6, c[0x0][0x238] ;  /* 0x00008e0000067ab9 */ /* 0x000fc60000000800 */
[----:B------:R-:W-:Y:S04]  /*6e50*/  STL [R1+0x41e0], R13 ;  /* 0x0041e00d01007387 */ /* 0x000fe80000100800 */
[----:B------:R0:W-:Y:S01]  /*6e60*/  STL [R1+0xe8], R3 ;  /* 0x0000e80301007387 */ /* 0x0001e20000100800 */
[----:B----4-:R-:W-:-:S03]  /*6e70*/  SEL R5, R29, R20, !P5 ;  /* 0x000000141d057207 */ /* 0x010fc60006800000 */
[----:B------:R1:W-:Y:S01]  /*6e80*/  STL [R1+0xe0], R0 ;  /* 0x0000e00001007387 */ /* 0x0003e20000100800 */
[----:B0-----:R-:W-:-:S03]  /*6e90*/  SEL R3, R29, R11, !P5 ;  /* 0x0000000b1d037207 */ /* 0x001fc60006800000 */
[----:B------:R-:W-:Y:S01]  /*6ea0*/  STL [R1+0xd4], R5 ;  /* 0x0000d40501007387 */ /* 0x000fe20000100800 */
[----:B-1----:R-:W-:-:S03]  /*6eb0*/  SEL R0, R29, R4, !P5 ;  /* 0x000000041d007207 */ /* 0x002fc60006800000 */
[----:B------:R0:W-:Y:S01]  /*6ec0*/  STL [R1+0xd0], R3 ;  /* 0x0000d00301007387 */ /* 0x0001e20000100800 */
[----:B------:R-:W-:-:S03]  /*6ed0*/  SEL R4, R29, R19, !P5 ;  /* 0x000000131d047207 */ /* 0x000fc60006800000 */
[----:B------:R1:W-:Y:S01]  /*6ee0*/  STL [R1+0xcc], R0 ;  /* 0x0000cc0001007387 */ /* 0x0003e20000100800 */
[----:B0-----:R-:W-:-:S03]  /*6ef0*/  SEL R3, R29, R16, !P5 ;  /* 0x000000101d037207 */ /* 0x001fc60006800000 */
[----:B------:R0:W-:Y:S01]  /*6f00*/  STL [R1+0xc4], R4 ;  /* 0x0000c40401007387 */ /* 0x0001e20000100800 */
[----:B-1----:R-:W-:-:S03]  /*6f10*/  SEL R0, R29, R26, !P5 ;  /* 0x0000001a1d007207 */ /* 0x002fc60006800000 */
        /* <DEDUP_REMOVED lines=10> */
[----:B------:R-:W-:Y:S01]  /*6fc0*/  STL [R1+0x94], R4 ;  /* 0x0000940401007387 */ /* 0x000fe20000100800 */
[----:B-1----:R-:W-:-:S03]  /*6fd0*/  SEL R0, R29, R15, !P5 ;  /* 0x0000000f1d007207 */ /* 0x002fc60006800000 */
[----:B------:R-:W2:Y:S04]  /*6fe0*/  LDL.LU R13, [R1+0x3c] ;  /* 0x00003c00010d7983 */ /* 0x000ea80000300800 */
[----:B------:R0:W-:Y:S04]  /*6ff0*/  STL [R1+0x90], R3 ;  /* 0x0000900301007387 */ /* 0x0001e80000100800 */
[----:B------:R-:W3:Y:S04]  /*7000*/  LDL.LU R5, [R1+0x50] ;  /* 0x0000500001057983 */ /* 0x000ee80000300800 */
[----:B------:R1:W-:Y:S04]  /*7010*/  STL [R1+0x8c], R0 ;  /* 0x00008c0001007387 */ /* 0x0003e80000100800 */
[----:B0-----:R-:W4:Y:S04]  /*7020*/  LDL.LU R3, [R1+0x40] ;  /* 0x0000400001037983 */ /* 0x001f280000300800 */
[----:B-1----:R-:W5:Y:S04]  /*7030*/  LDL.LU R0, [R1+0x48] ;  /* 0x0000480001007983 */ /* 0x002f680000300800 */
[----:B------:R-:W5:Y:S04]  /*7040*/  LDL.LU R7, [R1+0x4c] ;  /* 0x00004c0001077983 */ /* 0x000f680000300800 */
        /* <DEDUP_REMOVED lines=11> */
[----:B------:R-:W5:Y:S01]  /*7100*/  LDL.LU R9, [R1+0x9c] ;  /* 0x00009c0001097983 */ /* 0x000f620000300800 */
[----:B------:R-:W-:-:S02]  /*7110*/  SEL R12, R29, R21, !P5 ;  /* 0x000000151d0c7207 */ /* 0x000fc40006800000 */
[C---:B------:R-:W-:Y:S01]  /*7120*/  SEL R15, R29.reuse, R24, !P5 ;  /* 0x000000181d0f7207 */ /* 0x040fe20006800000 */
[----:B------:R-:W5:Y:S04]  /*7130*/  LDL.LU R28, [R1+0x84] ;  /* 0x00008400011c7983 */ /* 0x000f680000300800 */
[----:B------:R-:W5:Y:S04]  /*7140*/  LDL.LU R27, [R1+0x80] ;  /* 0x00008000011b7983 */ /* 0x000f680000300800 */
[----:B------:R0:W-:Y:S04]  /*7150*/  STL [R1+0x78], R12 ;  /* 0x0000780c01007387 */ /* 0x0001e80000100800 */
[----:B------:R-:W5:Y:S04]  /*7160*/  LDL.LU R24, [R1+0x44] ;  /* 0x0000440001187983 */ /* 0x000f680000300800 */
[----:B------:R-:W-:Y:S01]  /*7170*/  STL [R1+0x74], R15 ;  /* 0x0000740f01007387 */ /* 0x000fe20000100800 */
[----:B0-----:R-:W-:-:S03]  /*7180*/  SEL R12, R29, R10, !P5 ;  /* 0x0000000a1d0c7207 */ /* 0x001fc60006800000 */
[----:B------:R-:W5:Y:S04]  /*7190*/  LDL.LU R10, [R1+0x88] ;  /* 0x00008800010a7983 */ /* 0x000f680000300800 */
[----:B------:R-:W5:Y:S04]  /*71a0*/  LDL.LU R21, [R1+0x64] ;  /* 0x0000640001157983 */ /* 0x000f680000300800 */
[----:B------:R0:W-:Y:S02]  /*71b0*/  STL [R1+0x70], R12 ;  /* 0x0000700c01007387 */ /* 0x0001e40000100800 */
[----:B0-----:R-:W-:-:S02]  /*71c0*/  SEL R12, R29, R22, !P5 ;  /* 0x000000161d0c7207 */ /* 0x001fc40006800000 */
[----:B------:R-:W5:Y:S04]  /*71d0*/  LDL.LU R22, [R1+0x7c] ;  /* 0x00007c0001167983 */ /* 0x000f680000300800 */
[----:B------:R-:W5:Y:S04]  /*71e0*/  LDL.LU R15, [R1+0x68] ;  /* 0x00006800010f7983 */ /* 0x000f680000300800 */
[----:B------:R0:W-:Y:S02]  /*71f0*/  STL [R1+0x6c], R12 ;  /* 0x00006c0c01007387 */ /* 0x0001e40000100800 */
[----:B0-----:R-:W-:-:S02]  /*7200*/  SEL R12, R29, R2, !P5 ;  /* 0x000000021d0c7207 */ /* 0x001fc40006800000 */
[----:B------:R-:W5:Y:S04]  /*7210*/  LDL.LU R2, [R1+0x98] ;  /* 0x0000980001027983 */ /* 0x000f680000300800 */
[----:B------:R0:W-:Y:S04]  /*7220*/  STL [R1+0x60], R12 ;  /* 0x0000600c01007387 */ /* 0x0001e80000100800 */
[----:B0-----:R-:W5:Y:S01]  /*7230*/  LDL.LU R12, [R1+0x34] ;  /* 0x00003400010c7983 */ /* 0x001f620000300800 */
[----:B--2---:R-:W-:-:S05]  /*7240*/  SEL R13, R29, R13, !P5 ;  /* 0x0000000d1d0d7207 */ /* 0x004fca0006800000 */
[----:B------:R0:W-:Y:S01]  /*7250*/  STL [R1+0x5c], R13 ;  /* 0x00005c0d01007387 */ /* 0x0001e20000100800 */
[----:B---3--:R-:W-:-:S03]  /*7260*/  SEL R5, R29, R5, !P5 ;  /* 0x000000051d057207 */ /* 0x008fc60006800000 */
[----:B0-----:R-:W2:Y:S01]  /*7270*/  LDL.LU R13, [R1+0x41e0] ;  /* 0x0041e000010d7983 */ /* 0x001ea20000300800 */
[----:B----4-:R-:W-:-:S03]  /*7280*/  SEL R3, R29, R3, !P5 ;  /* 0x000000031d037207 */ /* 0x010fc60006800000 */
[----:B------:R0:W-:Y:S01]  /*7290*/  STL [R1+0x58], R5 ;  /* 0x0000580501007387 */ /* 0x0001e20000100800 */
[C---:B-----5:R-:W-:Y:S02]  /*72a0*/  SEL R0, R29.reuse, R0, !P5 ;  /* 0x000000001d007207 */ /* 0x060fe40006800000 */
[C---:B------:R-:W-:Y:S01]  /*72b0*/  SEL R7, R29.reuse, R7, !P5 ;  /* 0x000000071d077207 */ /* 0x040fe20006800000 */
[----:B0-----:R-:W3:Y:S01]  /*72c0*/  LDL.LU R5, [R1+0x41dc] ;  /* 0x0041dc0001057983 */ /* 0x001ee20000300800 */
[----:B------:R-:W-:-:S03]  /*72d0*/  SEL R8, R29, R8, !P5 ;  /* 0x000000081d087207 */ /* 0x000fc60006800000 */
[----:B------:R0:W-:Y:S01]  /*72e0*/  STL [R1+0x54], R3 ;  /* 0x0000540301007387 */ /* 0x0001e20000100800 */
[C---:B------:R-:W-:Y:S02]  /*72f0*/  SEL R6, R29.reuse, R6, !P5 ;  /* 0x000000061d067207 */ /* 0x040fe40006800000 */
[C---:B------:R-:W-:Y:S01]  /*7300*/  SEL R20, R29.reuse, R20, !P5 ;  /* 0x000000141d147207 */ /* 0x040fe20006800000 */
[----:B0-----:R-:W4:Y:S04]  /*7310*/  LDL.LU R3, [R1+0x41d8] ;  /* 0x0041d80001037983 */ /* 0x001f280000300800 */
[----:B------:R0:W-:Y:S01]  /*7320*/  STL [R1+0x50], R0 ;  /* 0x0000500001007387 */ /* 0x0001e20000100800 */
[C---:B------:R-:W-:Y:S02]  /*7330*/  SEL R11, R29.reuse, R11, !P5 ;  /* 0x0000000b1d0b7207 */ /* 0x040fe40006800000 */
[C---:B------:R-:W-:Y:S01]  /*7340*/  SEL R4, R29.reuse, R4, !P5 ;  /* 0x000000041d047207 */ /* 0x040fe20006800000 */
[----:B0-----:R-:W5:Y:S04]  /*7350*/  LDL.LU R0, [R1+0x41d4] ;  /* 0x0041d40001007983 */ /* 0x001f680000300800 */
[----:B------:R0:W-:Y:S01]  /*7360*/  STL [R1+0x4c], R7 ;  /* 0x00004c0701007387 */ /* 0x0001e20000100800 */
[----:B------:R-:W-:-:S03]  /*7370*/  SEL R19, R29, R19, !P5 ;  /* 0x000000131d137207 */ /* 0x000fc60006800000 */
[----:B0-----:R-:W2:Y:S04]  /*7380*/  LDL.LU R7, [R1+0x41d0] ;  /* 0x0041d00001077983 */ /* 0x001ea80000300800 */
[----:B------:R0:W-:Y:S01]  /*7390*/  STL [R1+0x48], R8 ;  /* 0x0000480801007387 */ /* 0x0001e20000100800 */
[----:B------:R-:W-:-:S03]  /*73a0*/  SEL R16, R29, R16, !P5 ;  /* 0x000000101d107207 */ /* 0x000fc60006800000 */
[----:B0-----:R-:W3:Y:S04]  /*73b0*/  LDL.LU R8, [R1+0x41cc] ;  /* 0x0041cc0001087983 */ /* 0x001ee80000300800 */
[----:B------:R0:W-:Y:S01]  /*73c0*/  STL [R1+0x40], R6 ;  /* 0x0000400601007387 */ /* 0x0001e20000100800 */
[----:B------:R-:W-:-:S03]  /*73d0*/  SEL R26, R29, R26, !P5 ;  /* 0x0000001a1d1a7207 */ /* 0x000fc60006800000 */
[----:B0-----:R-:W4:Y:S04]  /*73e0*/  LDL.LU R6, [R1+0x41c8] ;  /* 0x0041c80001067983 */ /* 0x001f280000300800 */
[----:B------:R0:W-:Y:S01]  /*73f0*/  STL [R1+0x3c], R20 ;  /* 0x00003c1401007387 */ /* 0x0001e20000100800 */
[----:B------:R-:W-:-:S03]  /*7400*/  SEL R25, R29, R25, !P5 ;  /* 0x000000191d197207 */ /* 0x000fc60006800000 */
        /* <DEDUP_REMOVED lines=10> */
[----:B------:R0:W-:Y:S04]  /*74b0*/  STL [R1+0x28], R16 ;  /* 0x0000281001007387 */ /* 0x0001e80000100800 */
[----:B0-----:R-:W5:Y:S04]  /*74c0*/  LDL.LU R16, [R1+0x41b4] ;  /* 0x0041b40001107983 */ /* 0x001f680000300800 */
[----:B------:R0:W-:Y:S04]  /*74d0*/  STL [R1+0x24], R26 ;  /* 0x0000241a01007387 */ /* 0x0001e80000100800 */
[----:B0-----:R-:W2:Y:S04]  /*74e0*/  LDL.LU R26, [R1+0x41b0] ;  /* 0x0041b000011a7983 */ /* 0x001ea80000300800 */
[----:B------:R0:W-:Y:S04]  /*74f0*/  STL [R1+0x20], R25 ;  /* 0x0000201901007387 */ /* 0x0001e80000100800 */
[----:B0-----:R-:W3:Y:S04]  /*7500*/  LDL.LU R25, [R1+0x41ac] ;  /* 0x0041ac0001197983 */ /* 0x001ee80000300800 */
[----:B------:R0:W-:Y:S04]  /*7510*/  STL [R1+0x1c], R18 ;  /* 0x00001c1201007387 */ /* 0x0001e80000100800 */
[----:B0-----:R-:W4:Y:S04]  /*7520*/  LDL.LU R18, [R1+0x41a8] ;  /* 0x0041a80001127983 */ /* 0x001f280000300800 */
[----:B------:R0:W-:Y:S04]  /*7530*/  STL [R1+0x18], R14 ;  /* 0x0000180e01007387 */ /* 0x0001e80000100800 */
[----:B0-----:R-:W5:Y:S04]  /*7540*/  LDL.LU R14, [R1+0x41a4] ;  /* 0x0041a400010e7983 */ /* 0x001f680000300800 */
[----:B------:R0:W-:Y:S04]  /*7550*/  STL [R1+0x14], R9 ;  /* 0x0000140901007387 */ /* 0x0001e80000100800 */
[----:B0-----:R-:W2:Y:S01]  /*7560*/  LDL.LU R9, [R1+0x41a0] ;  /* 0x0041a00001097983 */ /* 0x001ea20000300800 */
[----:B------:R-:W-:-:S02]  /*7570*/  SEL R2, R29, R2, !P5 ;  /* 0x000000021d027207 */ /* 0x000fc40006800000 */
[C---:B------:R-:W-:Y:S02]  /*7580*/  SEL R22, R29.reuse, R22, !P5 ;  /* 0x000000161d167207 */ /* 0x040fe40006800000 */
[C---:B------:R-:W-:Y:S01]  /*7590*/  SEL R28, R29.reuse, R28, !P5 ;  /* 0x0000001c1d1c7207 */ /* 0x040fe20006800000 */
[----:B------:R0:W-:Y:S01]  /*75a0*/  STL [R1+0x10], R2 ;  /* 0x0000100201007387 */ /* 0x0001e20000100800 */
[C---:B------:R-:W-:Y:S02]  /*75b0*/  SEL R27, R29.reuse, R27, !P5 ;  /* 0x0000001b1d1b7207 */ /* 0x040fe40006800000 */
[C---:B------:R-:W-:Y:S01]  /*75c0*/  SEL R24, R29.reuse, R24, !P5 ;  /* 0x000000181d187207 */ /* 0x040fe20006800000 */
[----:B------:R1:W-:Y:S01]  /*75d0*/  STL [R1+0xc], R22 ;  /* 0x00000c1601007387 */ /* 0x0003e20000100800 */
[----:B0-----:R-:W-:-:S03]  /*75e0*/  SEL R2, R29, R10, !P5 ;  /* 0x0000000a1d027207 */ /* 0x001fc60006800000 */
[----:B------:R-:W-:Y:S01]  /*75f0*/  STL [R1+0x412c], R28 ;  /* 0x00412c1c01007387 */ /* 0x000fe20000100800 */
[----:B-1----:R-:W-:-:S03]  /*7600*/  SEL R22, R29, R21, !P5 ;  /* 0x000000151d167207 */ /* 0x002fc60006800000 */
[----:B------:R-:W-:Y:S01]  /*7610*/  STL [R1+0x8], R2 ;  /* 0x0000080201007387 */ /* 0x000fe20000100800 */
[----:B------:R-:W-:-:S03]  /*7620*/  SEL R21, R29, R15, !P5 ;  /* 0x0000000f1d157207 */ /* 0x000fc60006800000 */
[----:B------:R-:W-:Y:S01]  /*7630*/  STL [R1+0x4130], R27 ;  /* 0x0041301b01007387 */ /* 0x000fe20000100800 */
[----:B------:R-:W-:-:S03]  /*7640*/  SEL R15, R29, R12, !P5 ;  /* 0x0000000c1d0f7207 */ /* 0x000fc60006800000 */
[----:B------:R-:W-:Y:S04]  /*7650*/  STL [R1+0x4134], R24 ;  /* 0x0041341801007387 */ /* 0x000fe80000100800 */
[----:B------:R-:W-:Y:S04]  /*7660*/  STL [R1+0x4138], R22 ;  /* 0x0041381601007387 */ /* 0x000fe80000100800 */
[----:B------:R0:W-:Y:S04]  /*7670*/  STL [R1+0x413c], R21 ;  /* 0x00413c1501007387 */ /* 0x0001e80000100800 */
[----:B0-----:R-:W3:Y:S04]  /*7680*/  LDL.LU R21, [R1+0xd0] ;  /* 0x0000d00001157983 */ /* 0x001ee80000300800 */
[----:B------:R-:W3:Y:S04]  /*7690*/  LDL.LU R22, [R1+0xcc] ;  /* 0x0000cc0001167983 */ /* 0x000ee80000300800 */
[----:B------:R-:W3:Y:S04]  /*76a0*/  LDL.LU R24, [R1+0xc4] ;  /* 0x0000c40001187983 */ /* 0x000ee80000300800 */
[----:B------:R-:W3:Y:S04]  /*76b0*/  LDL.LU R27, [R1+0xb4] ;  /* 0x0000b400011b7983 */ /* 0x000ee80000300800 */
[----:B------:R-:W3:Y:S04]  /*76c0*/  LDL.LU R28, [R1+0xb0] ;  /* 0x0000b000011c7983 */ /* 0x000ee80000300800 */
[----:B------:R0:W-:Y:S04]  /*76d0*/  STL [R1+0x4140], R15 ;  /* 0x0041400f01007387 */ /* 0x0001e80000100800 */
[----:B0-----:R-:W3:Y:S01]  /*76e0*/  LDL.LU R15, [R1+0xd4] ;  /* 0x0000d400010f7983 */ /* 0x001ee20000300800 */
[----:B-----5:R-:W-:-:S02]  /*76f0*/  SEL R14, R29, R14, !P5 ;  /* 0x0000000e1d0e7207 */ /* 0x020fc40006800000 */
[----:B--2---:R-:W-:-:S05]  /*7700*/  SEL R9, R29, R9, !P5 ;  /* 0x000000091d097207 */ /* 0x004fca0006800000 */
[----:B------:R0:W-:Y:S04]  /*7710*/  STL [R1+0x4144], R9 ;  /* 0x0041440901007387 */ /* 0x0001e80000100800 */
[----:B0-----:R-:W2:Y:S04]  /*7720*/  LDL.LU R9, [R1+0xe0] ;  /* 0x0000e00001097983 */ /* 0x001ea80000300800 */
[----:B------:R0:W-:Y:S04]  /*7730*/  STL [R1+0x4148], R14 ;  /* 0x0041480e01007387 */ /* 0x0001e80000100800 */
[----:B0-----:R-:W5:Y:S01]  /*7740*/  LDL.LU R14, [R1+0xe8] ;  /* 0x0000e800010e7983 */ /* 0x001f620000300800 */
[----:B----4-:R-:W-:-:S05]  /*7750*/  SEL R18, R29, R18, !P5 ;  /* 0x000000121d127207 */ /* 0x010fca0006800000 */
[----:B------:R0:W-:Y:S01]  /*7760*/  STL [R1+0x414c], R18 ;  /* 0x00414c1201007387 */ /* 0x0001e20000100800 */
[C---:B---3--:R-:W-:Y:S02]  /*7770*/  SEL R25, R29.reuse, R25, !P5 ;  /* 0x000000191d197207 */ /* 0x048fe40006800000 */
[C---:B------:R-:W-:Y:S01]  /*7780*/  SEL R26, R29.reuse, R26, !P5 ;  /* 0x0000001a1d1a7207 */ /* 0x040fe20006800000 */
[----:B0-----:R-:W0:Y:S02]  /*7790*/  S2R R18, SR_TID.X ;  /* 0x0000000000127919 */ /* 0x001e240000002100 */
[----:B------:R-:W-:Y:S04]  /*77a0*/  STL [R1+0x4150], R25 ;  /* 0x0041501901007387 */ /* 0x000fe80000100800 */
[----:B------:R1:W-:Y:S02]  /*77b0*/  STL [R1+0x4154], R26 ;  /* 0x0041541a01007387 */ /* 0x0003e40000100800 */
[----:B-1----:R-:W1:Y:S01]  /*77c0*/  LDC R26, c[0x0][0x23c] ;  /* 0x00008f00ff1a7b82 */ /* 0x002e620000000800 */
[----:B------:R-:W-:-:S02]  /*77d0*/  SEL R16, R29, R16, !P5 ;  /* 0x000000101d107207 */ /* 0x000fc40006800000 */
[C---:B------:R-:W-:Y:S02]  /*77e0*/  SEL R19, R29.reuse, R19, !P5 ;  /* 0x000000131d137207 */ /* 0x040fe40006800000 */
[C---:B------:R-:W-:Y:S02]  /*77f0*/  SEL R4, R29.reuse, R4, !P5 ;  /* 0x000000041d047207 */ /* 0x040fe40006800000 */
[C---:B------:R-:W-:Y:S01]  /*7800*/  SEL R11, R29.reuse, R11, !P5 ;  /* 0x0000000b1d0b7207 */ /* 0x040fe20006800000 */
[----:B------:R-:W-:Y:S01]  /*7810*/  STL [R1+0x4158], R16 ;  /* 0x0041581001007387 */ /* 0x000fe20000100800 */
[C---:B------:R-:W-:Y:S02]  /*7820*/  SEL R20, R29.reuse, R20, !P5 ;  /* 0x000000141d147207 */ /* 0x040fe40006800000 */
[----:B0-----:R-:W-:Y:S01]  /*7830*/  LOP3.LUT R18, R18, 0x3f, RZ, 0xc0, !PT ;  /* 0x0000003f12127812 */ /* 0x001fe200078ec0ff */
[----:B------:R-:W-:Y:S01]  /*7840*/  STL [R1+0x415c], R19 ;  /* 0x00415c1301007387 */ /* 0x000fe20000100800 */
[----:B------:R-:W-:-:S02]  /*7850*/  SEL R2, R29, R6, !P5 ;  /* 0x000000061d027207 */ /* 0x000fc40006800000 */
[C---:B------:R-:W-:Y:S01]  /*7860*/  SEL R8, R29.reuse, R8, !P5 ;  /* 0x000000081d087207 */ /* 0x040fe20006800000 */
[----:B------:R-:W-:Y:S01]  /*7870*/  STL [R1+0x4160], R4 ;  /* 0x0041600401007387 */ /* 0x000fe20000100800 */
[C---:B------:R-:W-:Y:S01]  /*7880*/  SEL R10, R29.reuse, R7, !P5 ;  /* 0x000000071d0a7207 */ /* 0x040fe20006800000 */
[CC--:B-1----:R-:W-:Y:S02]  /*7890*/  IMAD R25, R18.reuse, R26.reuse, RZ ;  /* 0x0000001a12197224 */ /* 0x0c2fe400078e02ff */
[----:B------:R-:W-:Y:S01]  /*78a0*/  IMAD R18, R18, R26, RZ ;  /* 0x0000001a12127224 */ /* 0x000fe200078e02ff */
[----:B------:R-:W-:Y:S01]  /*78b0*/  STL [R1+0x4164], R11 ;  /* 0x0041640b01007387 */ /* 0x000fe20000100800 */
[C---:B------:R-:W-:Y:S02]  /*78c0*/  SEL R7, R29.reuse, R0, !P5 ;  /* 0x000000001d077207 */ /* 0x040fe40006800000 */
[C---:B------:R-:W-:Y:S01]  /*78d0*/  SEL R0, R29.reuse, R3, !P5 ;  /* 0x000000031d007207 */ /* 0x040fe20006800000 */
[----:B------:R-:W-:Y:S01]  /*78e0*/  STL [R1+0x4168], R20 ;  /* 0x0041681401007387 */ /* 0x000fe20000100800 */
[C---:B------:R-:W-:Y:S01]  /*78f0*/  SEL R12, R29.reuse, R5, !P5 ;  /* 0x000000051d0c7207 */ /* 0x040fe20006800000 */
[----:B------:R-:W-:Y:S01]  /*7900*/  IMAD R18, R26, 0x40, R18 ;  /* 0x000000401a127824 */ /* 0x000fe200078e0212 */
[C---:B------:R-:W-:Y:S01]  /*7910*/  SEL R13, R29.reuse, R13, !P5 ;  /* 0x0000000d1d0d7207 */ /* 0x040fe20006800000 */
[----:B------:R0:W-:Y:S01]  /*7920*/  STL [R1+0x416c], R2 ;  /* 0x00416c0201007387 */ /* 0x0001e20000100800 */
[----:B------:R-:W-:-:S03]  /*7930*/  SEL R3, R29, R23, !P5 ;  /* 0x000000171d037207 */ /* 0x000fc60006800000 */
[----:B------:R-:W-:Y:S01]  /*7940*/  STL [R1+0x4170], R8 ;  /* 0x0041700801007387 */ /* 0x000fe20000100800 */
[----:B------:R-:W-:-:S03]  /*7950*/  SEL R17, R29, R17, !P5 ;  /* 0x000000111d117207 */ /* 0x000fc60006800000 */
[----:B------:R-:W-:Y:S01]  /*7960*/  STL [R1+0x4174], R10 ;  /* 0x0041740a01007387 */ /* 0x000fe20000100800 */
[----:B------:R-:W-:-:S03]  /*7970*/  LEA.HI.X.SX32 R6, R25, UR7, 0x1, P3 ;  /* 0x0000000719067c11 */ /* 0x000fc600098f0eff */
[----:B------:R-:W-:Y:S01]  /*7980*/  STL [R1+0x4178], R7 ;  /* 0x0041780701007387 */ /* 0x000fe20000100800 */
[----:B------:R-:W-:Y:S01]  /*7990*/  LEA.HI.X.SX32 R5, R18, UR7, 0x1, P6 ;  /* 0x0000000712057c11 */ /* 0x000fe2000b0f0eff */
[----:B0-----:R-:W-:Y:S01]  /*79a0*/  IMAD R2, R21, UR5, RZ ;  /* 0x0000000515027c24 */ /* 0x001fe2000f8e02ff */
[----:B------:R-:W-:Y:S01]  /*79b0*/  UIMAD UR6, UR6, 0x68, URZ ;  /* 0x00000068060678a4 */ /* 0x000fe2000f8e023f */
[----:B------:R-:W-:Y:S01]  /*79c0*/  STL [R1+0x417c], R0 ;  /* 0x00417c0001007387 */ /* 0x000fe20000100800 */
[----:B------:R-:W-:-:S03]  /*79d0*/  ULDC UR7, c[0x0][0x238] ;  /* 0x00008e0000077ab9 */ /* 0x000fc60000000800 */
[----:B------:R-:W-:Y:S04]  /*79e0*/  STL [R1+0x4180], R12 ;  /* 0x0041800c01007387 */ /* 0x000fe80000100800 */
[----:B------:R-:W-:Y:S04]  /*79f0*/  STL [R1+0x4184], R13 ;  /* 0x0041840d01007387 */ /* 0x000fe80000100800 */
[----:B------:R0:W-:Y:S04]  /*7a00*/  STL [R1+0x4188], R3 ;  /* 0x0041880301007387 */ /* 0x0001e80000100800 */
[----:B------:R-:W-:Y:S04]  /*7a10*/  STL [R1+0x418c], R17 ;  /* 0x00418c1101007387 */ /* 0x000fe80000100800 */
[----:B------:R2:W-:Y:S04]  /*7a20*/  STL [R1+0x40c4], R6 ;  /* 0x0040c40601007387 */ /* 0x0005e80000100800 */
[----:B------:R5:W-:Y:S01]  /*7a30*/  STL [R1+0x40c8], R5 ;  /* 0x0040c80501007387 */ /* 0x000be20000100800 */
[----:B0-----:R-:W-:-:S02]  /*7a40*/  IMAD R3, R15, UR5, RZ ;  /* 0x000000050f037c24 */ /* 0x001fc4000f8e02ff */
[----:B------:R-:W-:Y:S02]  /*7a50*/  IMAD R0, R22, UR5, RZ ;  /* 0x0000000516007c24 */ /* 0x000fe4000f8e02ff */
[----:B--2---:R-:W-:Y:S02]  /*7a60*/  IMAD R6, R9, UR5, RZ ;  /* 0x0000000509067c24 */ /* 0x004fe4000f8e02ff */
[----:B-----5:R-:W-:-:S05]  /*7a70*/  IMAD R5, R14, UR5, RZ ;  /* 0x000000050e057c24 */ /* 0x020fca000f8e02ff */
[----:B------:R-:W-:Y:S04]  /*7a80*/  STL [R1+0x4190], R5 ;  /* 0x0041900501007387 */ /* 0x000fe80000100800 */
[----:B------:R-:W-:Y:S04]  /*7a90*/  STL [R1+0x4194], R6 ;  /* 0x0041940601007387 */ /* 0x000fe80000100800 */
[----:B------:R0:W-:Y:S04]  /*7aa0*/  STL [R1+0x18c], R3 ;  /* 0x00018c0301007387 */ /* 0x0001e80000100800 */
[----:B------:R1:W-:Y:S01]  /*7ab0*/  STL [R1+0x188], R2 ;  /* 0x0001880201007387 */ /* 0x0003e20000100800 */
[----:B0-----:R-:W-:-:S03]  /*7ac0*/  IMAD R3, R24, UR5, RZ ;  /* 0x0000000518037c24 */ /* 0x001fc6000f8e02ff */
[----:B------:R0:W-:Y:S04]  /*7ad0*/  STL [R1+0x184], R0 ;  /* 0x0001840001007387 */ /* 0x0001e80000100800 */
[----:B------:R-:W-:Y:S04]  /*7ae0*/  STL [R1+0x180], R3 ;  /* 0x0001800301007387 */ /* 0x000fe80000100800 */
[----:B------:R-:W2:Y:S01]  /*7af0*/  LDL.LU R6, [R1+0xa4] ;  /* 0x0000a40001067983 */ /* 0x000ea20000300800 */
[----:B-1----:R-:W-:Y:S02]  /*7b00*/  IMAD R2, R27, UR5, RZ ;  /* 0x000000051b027c24 */ /* 0x002fe4000f8e02ff */
[----:B0-----:R-:W-:-:S03]  /*7b10*/  IMAD R0, R28, UR5, RZ ;  /* 0x000000051c007c24 */ /* 0x001fc6000f8e02ff */
[----:B------:R-:W-:Y:S04]  /*7b20*/  STL [R1+0x17c], R2 ;  /* 0x00017c0201007387 */ /* 0x000fe80000100800 */
[----:B--2---:R0:W-:Y:S04]  /*7b30*/  STL [R1+0x4198], R6 ;  /* 0x0041980601007387 */ /* 0x0041e80000100800 */
[----:B------:R-:W-:Y:S04]  /*7b40*/  STL [R1+0x178], R0 ;  /* 0x0001780001007387 */ /* 0x000fe80000100800 */
[----:B0-----:R-:W2:Y:S04]  /*7b50*/  LDL.LU R6, [R1+0xa8] ;  /* 0x0000a80001067983 */ /* 0x001ea80000300800 */
[----:B--2---:R0:W-:Y:S04]  /*7b60*/  STL [R1+0x419c], R6 ;  /* 0x00419c0601007387 */ /* 0x0041e80000100800 */
[----:B0-----:R-:W2:Y:S04]  /*7b70*/  LDL.LU R6, [R1+0xac] ;  /* 0x0000ac0001067983 */ /* 0x001ea80000300800 */
[----:B------:R-:W3:Y:S04]  /*7b80*/  LDL.LU R5, [R1+0x94] ;  /* 0x0000940001057983 */ /* 0x000ee80000300800 */
[----:B------:R-:W4:Y:S04]  /*7b90*/  LDL.LU R17, [R1+0x90] ;  /* 0x0000900001117983 */ /* 0x000f280000300800 */
        /* <DEDUP_REMOVED lines=26> */
[----:B--2---:R-:W-:-:S05]  /*7d40*/  IMAD R6, R6, UR5, RZ ;  /* 0x0000000506067c24 */ /* 0x004fca000f8e02ff */
[----:B------:R0:W-:Y:S04]  /*7d50*/  STL [R1+0x174], R6 ;  /* 0x0001740601007387 */ /* 0x0001e80000100800 */
[----:B0-----:R-:W2:Y:S02]  /*7d60*/  LDL.LU R6, [R1+0x419c] ;  /* 0x00419c0001067983 */ /* 0x001ea40000300800 */
[----:B--2---:R-:W-:-:S05]  /*7d70*/  IMAD R6, R6, UR5, RZ ;  /* 0x0000000506067c24 */ /* 0x004fca000f8e02ff */
[----:B------:R0:W-:Y:S04]  /*7d80*/  STL [R1+0x170], R6 ;  /* 0x0001700601007387 */ /* 0x0001e80000100800 */
[----:B0-----:R-:W2:Y:S01]  /*7d90*/  LDL.LU R6, [R1+0x4198] ;  /* 0x0041980001067983 */ /* 0x001ea20000300800 */
[----:B---3--:R-:W-:Y:S02]  /*7da0*/  IMAD R5, R5, UR5, RZ ;  /* 0x0000000505057c24 */ /* 0x008fe4000f8e02ff */
[----:B----4-:R-:W-:Y:S02]  /*7db0*/  IMAD R17, R17, UR5, RZ ;  /* 0x0000000511117c24 */ /* 0x010fe4000f8e02ff */
[----:B-----5:R-:W-:Y:S02]  /*7dc0*/  IMAD R3, R3, UR5, RZ ;  /* 0x0000000503037c24 */ /* 0x020fe4000f8e02ff */
[----:B------:R-:W-:-:S02]  /*7dd0*/  IMAD R13, R13, UR5, RZ ;  /* 0x000000050d0d7c24 */ /* 0x000fc4000f8e02ff */
[----:B------:R-:W-:Y:S02]  /*7de0*/  IMAD R12, R12, UR5, RZ ;  /* 0x000000050c0c7c24 */ /* 0x000fe4000f8e02ff */
[----:B------:R-:W-:Y:S02]  /*7df0*/  IMAD R0, R0, UR5, RZ ;  /* 0x0000000500007c24 */ /* 0x000fe4000f8e02ff */
[----:B------:R-:W-:Y:S02]  /*7e00*/  IMAD R7, R7, UR5, RZ ;  /* 0x0000000507077c24 */ /* 0x000fe4000f8e02ff */
[----:B------:R-:W-:Y:S02]  /*7e10*/  IMAD R10, R10, UR5, RZ ;  /* 0x000000050a0a7c24 */ /* 0x000fe4000f8e02ff */
[----:B------:R-:W-:Y:S02]  /*7e20*/  IMAD R8, R8, UR5, RZ ;  /* 0x0000000508087c24 */ /* 0x000fe4000f8e02ff */
        /* <DEDUP_REMOVED lines=17> */
[----:B--2---:R-:W-:-:S05]  /*7f40*/  IMAD R6, R6, UR5, RZ ;  /* 0x0000000506067c24 */ /* 0x004fca000f8e02ff */
        /* <DEDUP_REMOVED lines=15> */
[----:B0-----:R-:W2:Y:S04]  /*8040*/  LDL.LU R7, [R1+0x4178] ;  /* 0x0041780001077983 */ /* 0x001ea80000300800 */
[----:B------:R0:W-:Y:S04]  /*8050*/  STL [R1+0x14c], R10 ;  /* 0x00014c0a01007387 */ /* 0x0001e80000100800 */
[----:B0-----:R-:W3:Y:S04]  /*8060*/  LDL.LU R10, [R1+0x4174] ;  /* 0x00417400010a7983 */ /* 0x001ee80000300800 */
[----:B------:R0:W-:Y:S04]  /*8070*/  STL [R1+0x148], R8 ;  /* 0x0001480801007387 */ /* 0x0001e80000100800 */
[----:B0-----:R-:W4:Y:S04]  /*8080*/  LDL.LU R8, [R1+0x4170] ;  /* 0x0041700001087983 */ /* 0x001f280000300800 */
[----:B------:R0:W-:Y:S04]  /*8090*/  STL [R1+0x144], R2 ;  /* 0x0001440201007387 */ /* 0x0001e80000100800 */
[----:B0-----:R-:W3:Y:S04]  /*80a0*/  LDL.LU R2, [R1+0x416c] ;  /* 0x00416c0001027983 */ /* 0x001ee80000300800 */
[----:B------:R0:W-:Y:S04]  /*80b0*/  STL [R1+0x140], R20 ;  /* 0x0001401401007387 */ /* 0x0001e80000100800 */
[----:B0-----:R-:W4:Y:S04]  /*80c0*/  LDL.LU R20, [R1+0x4168] ;  /* 0x0041680001147983 */ /* 0x001f280000300800 */
[----:B------:R0:W-:Y:S04]  /*80d0*/  STL [R1+0x13c], R11 ;  /* 0x00013c0b01007387 */ /* 0x0001e80000100800 */
[----:B0-----:R-:W3:Y:S04]  /*80e0*/  LDL.LU R11, [R1+0x4164] ;  /* 0x00416400010b7983 */ /* 0x001ee80000300800 */
        /* <DEDUP_REMOVED lines=27> */
[----:B0-----:R-:W3:Y:S01]  /*82a0*/  LDL.LU R28, [R1+0x412c] ;  /* 0x00412c00011c7983 */ /* 0x001ee20000300800 */
[----:B------:R-:W-:-:S05]  /*82b0*/  IMAD R29, R29, UR5, RZ ;  /* 0x000000051d1d7c24 */ /* 0x000fca000f8e02ff */
[----:B------:R0:W-:Y:S02]  /*82c0*/  STL [R1+0x100], R29 ;  /* 0x0001001d01007387 */ /* 0x0001e40000100800 */
[----:B0-----:R-:W-:-:S05]  /*82d0*/  IMAD R29, R23, UR5, RZ ;  /* 0x00000005171d7c24 */ /* 0x001fca000f8e02ff */
[----:B------:R0:W-:Y:S01]  /*82e0*/  STL [R1+0xfc], R29 ;  /* 0x0000fc1d01007387 */ /* 0x0001e20000100800 */
[----:B-----5:R-:W-:Y:S02]  /*82f0*/  IMAD R3, R3, UR5, RZ ;  /* 0x0000000503037c24 */ /* 0x020fe4000f8e02ff */
[----:B--2---:R-:W-:Y:S02]  /*8300*/  IMAD R7, R7, UR5, RZ ;  /* 0x0000000507077c24 */ /* 0x004fe4000f8e02ff */
[----:B----4-:R-:W-:Y:S02]  /*8310*/  IMAD R20, R20, UR5, RZ ;  /* 0x0000000514147c24 */ /* 0x010fe4000f8e02ff */
[----:B---3--:R-:W-:Y:S02]  /*8320*/  IMAD R14, R14, UR5, RZ ;  /* 0x000000050e0e7c24 */ /* 0x008fe4000f8e02ff */
[----:B------:R-:W-:Y:S02]  /*8330*/  IMAD R15, R15, UR5, RZ ;  /* 0x000000050f0f7c24 */ /* 0x000fe4000f8e02ff */
[----:B0-----:R-:W-:-:S02]  /*8340*/  IMAD R29, R21, UR5, RZ ;  /* 0x00000005151d7c24 */ /* 0x001fc4000f8e02ff */
[----:B------:R-:W-:Y:S02]  /*8350*/  IMAD R21, R2, UR5, RZ ;  /* 0x0000000502157c24 */ /* 0x000fe4000f8e02ff */
[----:B------:R-:W-:Y:S02]  /*8360*/  IMAD R2, R8, UR5, RZ ;  /* 0x0000000508027c24 */ /* 0x000fe4000f8e02ff */
[----:B------:R-:W-:Y:S02]  /*8370*/  IMAD R27, R27, UR5, RZ ;  /* 0x000000051b1b7c24 */ /* 0x000fe4000f8e02ff */
[----:B------:R-:W-:Y:S02]  /*8380*/  IMAD R23, R28, UR5, RZ ;  /* 0x000000051c177c24 */ /* 0x000fe4000f8e02ff */
[----:B------:R-:W-:Y:S02]  /*8390*/  IMAD R28, R24, UR5, RZ ;  /* 0x00000005181c7c24 */ /* 0x000fe4000f8e02ff */
[----:B------:R-:W-:Y:S01]  /*83a0*/  IMAD R24, R22, UR5, RZ ;  /* 0x0000000516187c24 */ /* 0x000fe2000f8e02ff */
[----:B------:R0:W-:Y:S04]  /*83b0*/  STL [R1+0xf8], R23 ;  /* 0x0000f81701007387 */ /* 0x0001e80000100800 */
[----:B------:R-:W-:Y:S04]  /*83c0*/  STL [R1+0xf4], R27 ;  /* 0x0000f41b01007387 */ /* 0x000fe80000100800 */
[----:B------:R-:W-:Y:S01]  /*83d0*/  STL [R1+0x40d4], R27 ;  /* 0x0040d41b01007387 */ /* 0x000fe20000100800 */
[----:B0-----:R-:W-:-:S03]  /*83e0*/  IMAD R23, R9, UR5, RZ ;  /* 0x0000000509177c24 */ /* 0x001fc6000f8e02ff */
[----:B------:R-:W-:Y:S01]  /*83f0*/  STL [R1+0xf0], R28 ;  /* 0x0000f01c01007387 */ /* 0x000fe20000100800 */
[----:B------:R-:W-:-:S03]  /*8400*/  IMAD R9, R18, UR5, RZ ;  /* 0x0000000512097c24 */ /* 0x000fc6000f8e02ff */
[----:B------:R-:W-:Y:S04]  /*8410*/  STL [R1+0x40d8], R28 ;  /* 0x0040d81c01007387 */ /* 0x000fe80000100800 */
[----:B------:R-:W-:Y:S04]  /*8420*/  STL [R1+0xec], R24 ;  /* 0x0000ec1801007387 */ /* 0x000fe80000100800 */
[----:B------:R-:W-:Y:S04]  /*8430*/  STL [R1+0x40dc], R24 ;  /* 0x0040dc1801007387 */ /* 0x000fe80000100800 */
[----:B------:R-:W-:Y:S04]  /*8440*/  STL [R1+0xe8], R29 ;  /* 0x0000e81d01007387 */ /* 0x000fe80000100800 */
[----:B------:R-:W-:Y:S04]  /*8450*/  STL [R1+0x40e0], R29 ;  /* 0x0040e01d01007387 */ /* 0x000fe80000100800 */
[----:B------:R-:W-:Y:S04]  /*8460*/  STL [R1+0xe4], R15 ;  /* 0x0000e40f01007387 */ /* 0x000fe80000100800 */
[----:B------:R-:W-:Y:S04]  /*8470*/  STL [R1+0x40e4], R15 ;  /* 0x0040e40f01007387 */ /* 0x000fe80000100800 */
[----:B------:R0:W-:Y:S04]  /*8480*/  STL [R1+0xd8], R9 ;  /* 0x0000d80901007387 */ /* 0x0001e80000100800 */
[----:B------:R-:W-:Y:S01]  /*8490*/  STL [R1+0xe0], R23 ;  /* 0x0000e01701007387 */ /* 0x000fe20000100800 */
[----:B0-----:R-:W-:-:S03]  /*84a0*/  IMAD R9, R25, UR5, RZ ;  /* 0x0000000519097c24 */ /* 0x001fc6000f8e02ff */
[----:B------:R-:W-:Y:S04]  /*84b0*/  STL [R1+0x40e8], R23 ;  /* 0x0040e81701007387 */ /* 0x000fe80000100800 */
[----:B------:R0:W-:Y:S04]  /*84c0*/  STL [R1+0xd4], R9 ;  /* 0x0000d40901007387 */ /* 0x0001e80000100800 */
[----:B------:R-:W-:Y:S01]  /*84d0*/  STL [R1+0xdc], R14 ;  /* 0x0000dc0e01007387 */ /* 0x000fe20000100800 */
[----:B0-----:R-:W-:-:S03]  /*84e0*/  IMAD R9, R26, UR5, RZ ;  /* 0x000000051a097c24 */ /* 0x001fc6000f8e02ff */
[----:B------:R0:W-:Y:S01]  /*84f0*/  STL [R1+0x40ec], R14 ;  /* 0x0040ec0e01007387 */ /* 0x0001e20000100800 */
[----:B------:R-:W-:-:S03]  /*8500*/  IMAD R22, R4, UR5, RZ ;  /* 0x0000000504167c24 */ /* 0x000fc6000f8e02ff */
[----:B------:R1:W-:Y:S01]  /*8510*/  STL [R1+0xd0], R9 ;  /* 0x0000d00901007387 */ /* 0x0003e20000100800 */
[----:B0-----:R-:W-:Y:S02]  /*8520*/  IMAD R14, R16, UR5, RZ ;  /* 0x00000005100e7c24 */ /* 0x001fe4000f8e02ff */
[----:B-1----:R-:W-:-:S03]  /*8530*/  IMAD R9, R19, UR5, RZ ;  /* 0x0000000513097c24 */ /* 0x002fc6000f8e02ff */
[----:B------:R-:W-:Y:S01]  /*8540*/  STL [R1+0xcc], R14 ;  /* 0x0000cc0e01007387 */ /* 0x000fe20000100800 */
[----:B------:R-:W-:-:S03]  /*8550*/  IMAD R18, R11, UR5, RZ ;  /* 0x000000050b127c24 */ /* 0x000fc6000f8e02ff */
[----:B------:R-:W-:Y:S04]  /*8560*/  STL [R1+0xb0], R9 ;  /* 0x0000b00901007387 */ /* 0x000fe80000100800 */
[----:B------:R-:W-:Y:S04]  /*8570*/  STL [R1+0x9c], R22 ;  /* 0x00009c1601007387 */ /* 0x000fe80000100800 */
[----:B------:R-:W-:Y:S04]  /*8580*/  STL [R1+0x40f0], R22 ;  /* 0x0040f01601007387 */ /* 0x000fe80000100800 */
[----:B------:R-:W2:Y:S04]  /*8590*/  LDL R23, [R1+0x18c] ;  /* 0x00018c0001177983 */ /* 0x000ea80000100800 */
[----:B------:R-:W3:Y:S04]  /*85a0*/  LDL R25, [R1+0x188] ;  /* 0x0001880001197983 */ /* 0x000ee80000100800 */
[----:B------:R0:W-:Y:S04]  /*85b0*/  STL [R1+0x3c], R2 ;  /* 0x00003c0201007387 */ /* 0x0001e80000100800 */
[----:B------:R-:W4:Y:S04]  /*85c0*/  LDL R15, [R1+0x184] ;  /* 0x00018400010f7983 */ /* 0x000f280000100800 */
[----:B------:R-:W5:Y:S01]  /*85d0*/  LDL R29, [R1+0x180] ;  /* 0x00018000011d7983 */ /* 0x000f620000100800 */
[----:B0-----:R-:W-:-:S03]  /*85e0*/  IMAD R2, R10, UR5, RZ ;  /* 0x000000050a027c24 */ /* 0x001fc6000f8e02ff */
[----:B------:R-:W5:Y:S04]  /*85f0*/  LDL R24, [R1+0x17c] ;  /* 0x00017c0001187983 */ /* 0x000f680000100800 */
[----:B------:R-:W5:Y:S04]  /*8600*/  LDL R28, [R1+0x178] ;  /* 0x00017800011c7983 */ /* 0x000f680000100800 */
[----:B------:R-:W5:Y:S01]  /*8610*/  LDL R27, [R1+0x174] ;  /* 0x00017400011b7983 */ /* 0x000f620000100800 */
[----:B------:R-:W-:-:S03]  /*8620*/  IMAD R8, R0, UR5, RZ ;  /* 0x0000000500087c24 */ /* 0x000fc6000f8e02ff */
[----:B------:R-:W-:Y:S01]  /*8630*/  STL [R1+0x80], R18 ;  /* 0x0000801201007387 */ /* 0x000fe20000100800 */
[----:B------:R-:W-:-:S03]  /*8640*/  IMAD R9, R12, UR5, RZ ;  /* 0x000000050c097c24 */ /* 0x000fc6000f8e02ff */
[----:B------:R-:W-:Y:S01]  /*8650*/  STL [R1+0x40f4], R18 ;  /* 0x0040f41201007387 */ /* 0x000fe20000100800 */
[----:B------:R-:W-:-:S03]  /*8660*/  IMAD R0, R13, UR5, RZ ;  /* 0x000000050d007c24 */ /* 0x000fc6000f8e02ff */
[----:B------:R-:W-:Y:S04]  /*8670*/  STL [R1+0x40f8], R2 ;  /* 0x0040f80201007387 */ /* 0x000fe80000100800 */
[----:B------:R-:W-:Y:S01]  /*8680*/  STL [R1+0x6c], R20 ;  /* 0x00006c1401007387 */ /* 0x000fe20000100800 */
[----:B------:R-:W-:Y:S01]  /*8690*/  IMAD R4, R17, UR5, RZ ;  /* 0x0000000511047c24 */ /* 0x000fe2000f8e02ff */
[----:B------:R-:W-:Y:S02]  /*86a0*/  ULDC UR5, c[0x0][0x238] ;  /* 0x00008e0000057ab9 */ /* 0x000fe40000000800 */
[----:B------:R-:W-:Y:S04]  /*86b0*/  STL [R1+0x40fc], R20 ;  /* 0x0040fc1401007387 */ /* 0x000fe80000100800 */
        /* <DEDUP_REMOVED lines=8> */
[----:B0-----:R-:W2:Y:S01]  /*8740*/  LDL.LU R4, [R1+0x3c] ;  /* 0x00003c0001047983 */ /* 0x001ea20000300800 */
[----:B------:R-:W-:-:S02]  /*8750*/  SHF.R.S32.HI R0, RZ, 0x1f, R5 ;  /* 0x0000001fff007819 */ /* 0x000fc40000011405 */
[----:B------:R-:W-:Y:S02]  /*8760*/  SHF.R.S32.HI R2, RZ, 0x1f, R6 ;  /* 0x0000001fff027819 */ /* 0x000fe40000011406 */
[----:B---3--:R-:W-:Y:S01]  /*8770*/  SHF.R.S32.HI R3, RZ, 0x1f, R25 ;  /* 0x0000001fff037819 */ /* 0x008fe20000011419 */
[----:B--2---:R-:W-:Y:S04]  /*8780*/  STL [R1+0x4118], R4 ;  /* 0x0041180401007387 */ /* 0x004fe80000100800 */
[----:B------:R-:W-:Y:S04]  /*8790*/  STL [R1+0x411c], R5 ;  /* 0x00411c0501007387 */ /* 0x000fe80000100800 */
[----:B------:R0:W-:Y:S04]  /*87a0*/  STL [R1+0xc8], R0 ;  /* 0x0000c80001007387 */ /* 0x0001e80000100800 */
[----:B------:R-:W-:Y:S01]  /*87b0*/  STL [R1+0x4120], R6 ;  /* 0x0041200601007387 */ /* 0x000fe20000100800 */
[----:B0-----:R-:W-:-:S03]  /*87c0*/  SHF.R.S32.HI R0, RZ, 0x1f, R23 ;  /* 0x0000001fff007819 */ /* 0x001fc60000011417 */
[----:B------:R4:W-:Y:S04]  /*87d0*/  STL [R1+0xc4], R2 ;  /* 0x0000c40201007387 */ /* 0x0009e80000100800 */
[----:B------:R5:W-:Y:S04]  /*87e0*/  STL [R1+0xc0], R0 ;  /* 0x0000c00001007387 */ /* 0x000be80000100800 */
[----:B------:R0:W-:Y:S01]  /*87f0*/  STL [R1+0xbc], R3 ;  /* 0x0000bc0301007387 */ /* 0x0001e20000100800 */
[----:B----4-:R-:W-:Y:S02]  /*8800*/  SHF.R.S32.HI R2, RZ, 0x1f, R15 ;  /* 0x0000001fff027819 */ /* 0x010fe4000001140f */
[----:B-----5:R-:W-:-:S03]  /*8810*/  SHF.R.S32.HI R0, RZ, 0x1f, R29 ;  /* 0x0000001fff007819 */ /* 0x020fc6000001141d */
[----:B------:R1:W-:Y:S01]  /*8820*/  STL [R1+0xb8], R2 ;  /* 0x0000b80201007387 */ /* 0x0003e20000100800 */
[----:B0-----:R-:W-:-:S03]  /*8830*/  SHF.R.S32.HI R3, RZ, 0x1f, R24 ;  /* 0x0000001fff037819 */ /* 0x001fc60000011418 */
[----:B------:R0:W-:Y:S04]  /*8840*/  STL [R1+0xb4], R0 ;  /* 0x0000b40001007387 */ /* 0x0001e80000100800 */
[----:B------:R-:W-:Y:S04]  /*8850*/  STL [R1+0xac], R3 ;  /* 0x0000ac0301007387 */ /* 0x000fe80000100800 */
[----:B------:R-:W2:Y:S01]  /*8860*/  LDL R6, [R1+0x168] ;  /* 0x0001680001067983 */ /* 0x000ea20000100800 */
[----:B-1----:R-:W-:Y:S02]  /*8870*/  SHF.R.S32.HI R2, RZ, 0x1f, R28 ;  /* 0x0000001fff027819 */ /* 0x002fe4000001141c */
[----:B0-----:R-:W-:-:S03]  /*8880*/  SHF.R.S32.HI R0, RZ, 0x1f, R27 ;  /* 0x0000001fff007819 */ /* 0x001fc6000001141b */
[----:B------:R-:W-:Y:S04]  /*8890*/  STL [R1+0xa8], R2 ;  /* 0x0000a80201007387 */ /* 0x000fe80000100800 */
[----:B--2---:R0:W-:Y:S04]  /*88a0*/  STL [R1+0x4124], R6 ;  /* 0x0041240601007387 */ /* 0x0041e80000100800 */
[----:B------:R-:W-:Y:S04]  /*88b0*/  STL [R1+0xa4], R0 ;  /* 0x0000a40001007387 */ /* 0x000fe80000100800 */
[----:B0-----:R-:W2:Y:S04]  /*88c0*/  LDL R6, [R1+0x16c] ;  /* 0x00016c0001067983 */ /* 0x001ea80000100800 */
[----:B--2---:R0:W-:Y:S04]  /*88d0*/  STL [R1+0x4128], R6 ;  /* 0x0041280601007387 */ /* 0x0041e80000100800 */
[----:B------:R-:W2:Y:S04]  /*88e0*/  LDL R5, [R1+0x164] ;  /* 0x0001640001057983 */ /* 0x000ea80000100800 */
[----:B------:R-:W3:Y:S04]  /*88f0*/  LDL R4, [R1+0x160] ;  /* 0x0001600001047983 */ /* 0x000ee80000100800 */
[----:B0-----:R-:W4:Y:S04]  /*8900*/  LDL R6, [R1+0x170] ;  /* 0x0001700001067983 */ /* 0x001f280000100800 */
[----:B------:R-:W5:Y:S04]  /*8910*/  LDL R3, [R1+0x15c] ;  /* 0x00015c0001037983 */ /* 0x000f680000100800 */
        /* <DEDUP_REMOVED lines=24> */
[----:B------:R-:W5:Y:S01]  /*8aa0*/  LDL R25, [R1+0xf8] ;  /* 0x0000f80001197983 */ /* 0x000f620000100800 */
[----:B----4-:R-:W-:-:S05]  /*8ab0*/  SHF.R.S32.HI R6, RZ, 0x1f, R6 ;  /* 0x0000001fff067819 */ /* 0x010fca0000011406 */
[----:B------:R0:W-:Y:S04]  /*8ac0*/  STL [R1+0xa0], R6 ;  /* 0x0000a00601007387 */ /* 0x0001e80000100800 */
[----:B0-----:R-:W4:Y:S02]  /*8ad0*/  LDL.LU R6, [R1+0x4128] ;  /* 0x0041280001067983 */ /* 0x001f240000300800 */
[----:B----4-:R-:W-:-:S05]  /*8ae0*/  SHF.R.S32.HI R6, RZ, 0x1f, R6 ;  /* 0x0000001fff067819 */ /* 0x010fca0000011406 */
[----:B------:R0:W-:Y:S04]  /*8af0*/  STL [R1+0x98], R6 ;  /* 0x0000980601007387 */ /* 0x0001e80000100800 */
[----:B0-----:R-:W4:Y:S01]  /*8b00*/  LDL.LU R6, [R1+0x4124] ;  /* 0x0041240001067983 */ /* 0x001f220000300800 */
[----:B--2---:R-:W-:Y:S02]  /*8b10*/  SHF.R.S32.HI R5, RZ, 0x1f, R5 ;  /* 0x0000001fff057819 */ /* 0x004fe40000011405 */
[----:B---3--:R-:W-:Y:S02]  /*8b20*/  SHF.R.S32.HI R4, RZ, 0x1f, R4 ;  /* 0x0000001fff047819 */ /* 0x008fe40000011404 */
[----:B-----5:R-:W-:Y:S02]  /*8b30*/  SHF.R.S32.HI R3, RZ, 0x1f, R3 ;  /* 0x0000001fff037819 */ /* 0x020fe40000011403 */
[----:B------:R-:W-:-:S02]  /*8b40*/  SHF.R.S32.HI R0, RZ, 0x1f, R0 ;  /* 0x0000001fff007819 */ /* 0x000fc40000011400 */
[----:B------:R-:W-:Y:S02]  /*8b50*/  SHF.R.S32.HI R9, RZ, 0x1f, R9 ;  /* 0x0000001fff097819 */ /* 0x000fe40000011409 */
[----:B------:R-:W-:Y:S02]  /*8b60*/  SHF.R.S32.HI R8, RZ, 0x1f, R8 ;  /* 0x0000001fff087819 */ /* 0x000fe40000011408 */
[----:B------:R-:W-:Y:S02]  /*8b70*/  SHF.R.S32.HI R21, RZ, 0x1f, R21 ;  /* 0x0000001fff157819 */ /* 0x000fe40000011415 */
[----:B------:R-:W-:Y:S02]  /*8b80*/  SHF.R.S32.HI R7, RZ, 0x1f, R7 ;  /* 0x0000001fff077819 */ /* 0x000fe40000011407 */
[----:B------:R-:W-:Y:S02]  /*8b90*/  SHF.R.S32.HI R20, RZ, 0x1f, R20 ;  /* 0x0000001fff147819 */ /* 0x000fe40000011414 */
        /* <DEDUP_REMOVED lines=10> */
[----:B----4-:R-:W-:-:S05]  /*8c40*/  SHF.R.S32.HI R6, RZ, 0x1f, R6 ;  /* 0x0000001fff067819 */ /* 0x010fca0000011406 */
        /* <DEDUP_REMOVED lines=9> */
[----:B0-----:R-:W5:Y:S04]  /*8ce0*/  LDL.LU R0, [R1+0x4110] ;  /* 0x0041100001007983 */ /* 0x001f680000300800 */
[----:B------:R0:W-:Y:S04]  /*8cf0*/  STL [R1+0x7c], R9 ;  /* 0x00007c0901007387 */ /* 0x0001e80000100800 */
[----:B0-----:R-:W5:Y:S04]  /*8d00*/  LDL.LU R9, [R1+0x410c] ;  /* 0x00410c0001097983 */ /* 0x001f680000300800 */
        /* <DEDUP_REMOVED lines=28> */
[----:B------:R-:W-:-:S02]  /*8ed0*/  SHF.R.S32.HI R17, RZ, 0x1f, R17 ;  /* 0x0000001fff117819 */ /* 0x000fc40000011411 */
[----:B------:R-:W-:-:S03]  /*8ee0*/  SHF.R.S32.HI R10, RZ, 0x1f, R10 ;  /* 0x0000001fff0a7819 */ /* 0x000fc6000001140a */
[----:B------:R0:W-:Y:S02]  /*8ef0*/  STL [R1+0x34], R17 ;  /* 0x0000341101007387 */ /* 0x0001e40000100800 */
[----:B0-----:R-:W-:Y:S02]  /*8f00*/  SHF.R.S32.HI R17, RZ, 0x1f, R13 ;  /* 0x0000001fff117819 */ /* 0x001fe4000001140d */
[----:B------:R-:W-:Y:S02]  /*8f10*/  SHF.R.S32.HI R13, RZ, 0x1f, R12 ;  /* 0x0000001fff0d7819 */ /* 0x000fe4000001140c */
[----:B------:R-:W-:Y:S01]  /*8f20*/  SHF.R.S32.HI R12, RZ, 0x1f, R11 ;  /* 0x0000001fff0c7819 */ /* 0x000fe2000001140b */
[----:B------:R-:W-:Y:S01]  /*8f30*/  STL [R1+0x30], R17 ;  /* 0x0000301101007387 */ /* 0x000fe20000100800 */
[----:B------:R-:W-:-:S03]  /*8f40*/  SHF.R.S32.HI R11, RZ, 0x1f, R19 ;  /* 0x0000001fff0b7819 */ /* 0x000fc60000011413 */
[----:B------:R-:W-:Y:S04]  /*8f50*/  STL [R1+0x2c], R13 ;  /* 0x00002c0d01007387 */ /* 0x000fe80000100800 */
[----:B------:R0:W-:Y:S04]  /*8f60*/  STL [R1+0x28], R10 ;  /* 0x0000280a01007387 */ /* 0x0001e80000100800 */
[----:B------:R1:W-:Y:S04]  /*8f70*/  STL [R1+0x24], R12 ;  /* 0x0000240c01007387 */ /* 0x0003e80000100800 */
[----:B------:R1:W-:Y:S01]  /*8f80*/  STL [R1+0x20], R11 ;  /* 0x0000200b01007387 */ /* 0x0003e20000100800 */
[----:B0-----:R-:W-:-:S02]  /*8f90*/  SHF.R.S32.HI R10, RZ, 0x1f, R16 ;  /* 0x0000001fff0a7819 */ /* 0x001fc40000011410 */
[----:B-1----:R-:W-:-:S03]  /*8fa0*/  SHF.R.S32.HI R12, RZ, 0x1f, R26 ;  /* 0x0000001fff0c7819 */ /* 0x002fc6000001141a */
[----:B------:R-:W-:Y:S01]  /*8fb0*/  STL [R1+0x1c], R10 ;  /* 0x00001c0a01007387 */ /* 0x000fe20000100800 */
[----:B------:R-:W-:-:S03]  /*8fc0*/  SHF.R.S32.HI R11, RZ, 0x1f, R25 ;  /* 0x0000001fff0b7819 */ /* 0x000fc60000011419 */
[----:B------:R3:W-:Y:S02]  /*8fd0*/  STL [R1+0x18], R12 ;  /* 0x0000180c01007387 */ /* 0x0007e40000100800 */
[----:B---3--:R-:W-:Y:S02]  /*8fe0*/  SHF.R.S32.HI R12, RZ, 0x1f, R29 ;  /* 0x0000001fff0c7819 */ /* 0x008fe4000001141d */
[----:B--2---:R-:W-:Y:S02]  /*8ff0*/  SHF.R.S32.HI R10, RZ, 0x1f, R27 ;  /* 0x0000001fff0a7819 */ /* 0x004fe4000001141b */
[----:B------:R-:W2:Y:S04]  /*9000*/  LDL.LU R27, [R1+0x40d0] ;  /* 0x0040d000011b7983 */ /* 0x000ea80000300800 */
[----:B------:R5:W-:Y:S02]  /*9010*/  STL [R1+0x14], R11 ;  /* 0x0000140b01007387 */ /* 0x000be40000100800 */
[----:B-----5:R-:W-:-:S02]  /*9020*/  SHF.R.S32.HI R11, RZ, 0x1f, R28 ;  /* 0x0000001fff0b7819 */ /* 0x020fc4000001141c */
[----:B------:R-:W3:Y:S04]  /*9030*/  LDL.LU R28, [R1+0x40cc] ;  /* 0x0040cc00011c7983 */ /* 0x000ee80000300800 */
[----:B------:R4:W-:Y:S04]  /*9040*/  STL [R1+0x10], R10 ;  /* 0x0000100a01007387 */ /* 0x0009e80000100800 */
[----:B------:R0:W-:Y:S01]  /*9050*/  STL [R1+0xc], R11 ;  /* 0x00000c0b01007387 */ /* 0x0001e20000100800 */
[----:B----4-:R-:W-:-:S05]  /*9060*/  SHF.R.S32.HI R10, RZ, 0x1f, R24 ;  /* 0x0000001fff0a7819 */ /* 0x010fca0000011418 */
[----:B------:R1:W-:Y:S01]  /*9070*/  STL [R1+0x8], R10 ;  /* 0x0000080a01007387 */ /* 0x0003e20000100800 */
[----:B0-----:R-:W-:-:S03]  /*9080*/  SHF.R.S32.HI R11, RZ, 0x1f, R15 ;  /* 0x0000001fff0b7819 */ /* 0x001fc6000001140f */
[----:B------:R-:W-:Y:S01]  /*9090*/  STL [R1+0x4], R12 ;  /* 0x0000040c01007387 */ /* 0x000fe20000100800 */
[----:B-1----:R-:W-:-:S05]  /*90a0*/  SHF.R.S32.HI R10, RZ, 0x1f, R23 ;  /* 0x0000001fff0a7819 */ /* 0x002fca0000011417 */
[----:B------:R0:W-:Y:S04]  /*90b0*/  STL [R1+0x4080], R10 ;  /* 0x0040800a01007387 */ /* 0x0001e80000100800 */
[----:B------:R1:W-:Y:S04]  /*90c0*/  STL [R1], R11 ;  /* 0x0000000b01007387 */ /* 0x0003e80000100800 */
[----:B0-----:R-:W4:Y:S01]  /*90d0*/  LDL.LU R10, [R1+0xd8] ;  /* 0x0000d800010a7983 */ /* 0x001f220000300800 */
[----:B-1----:R-:W-:-:S05]  /*90e0*/  SHF.R.S32.HI R11, RZ, 0x1f, R14 ;  /* 0x0000001fff0b7819 */ /* 0x002fca000001140e */
[----:B------:R-:W-:Y:S01]  /*90f0*/  STL [R1+0x407c], R11 ;  /* 0x00407c0b01007387 */ /* 0x000fe20000100800 */
[----:B----4-:R-:W-:-:S03]  /*9100*/  SHF.R.S32.HI R12, RZ, 0x1f, R10 ;  /* 0x0000001fff0c7819 */ /* 0x010fc6000001140a */
[----:B------:R-:W-:Y:S04]  /*9110*/  STL [R1+0x4088], R10 ;  /* 0x0040880a01007387 */ /* 0x000fe80000100800 */
[----:B------:R0:W-:Y:S04]  /*9120*/  STL [R1+0x4078], R12 ;  /* 0x0040780c01007387 */ /* 0x0001e80000100800 */
[----:B0-----:R-:W4:Y:S02]  /*9130*/  LDL.LU R12, [R1+0xd4] ;  /* 0x0000d400010c7983 */ /* 0x001f240000300800 */
[----:B----4-:R-:W-:-:S02]  /*9140*/  SHF.R.S32.HI R13, RZ, 0x1f, R12 ;  /* 0x0000001fff0d7819 */ /* 0x010fc4000001140c */
        /* <DEDUP_REMOVED lines=10> */
[----:B0-----:R-:W4:Y:S01]  /*91f0*/  LDL.LU R15, [R1+0xb0] ;  /* 0x0000b000010f7983 */ /* 0x001f220000300800 */
[----:B------:R-:W-:Y:S02]  /*9200*/  SHF.R.S32.HI R17, RZ, 0x1f, R22 ;  /* 0x0000001fff117819 */ /* 0x000fe40000011416 */
[----:B------:R-:W-:-:S02]  /*9210*/  SHF.R.S32.HI R18, RZ, 0x1f, R18 ;  /* 0x0000001fff127819 */ /* 0x000fc40000011412 */
[----:B------:R-:W-:Y:S02]  /*9220*/  SHF.R.S32.HI R19, RZ, 0x1f, R20 ;  /* 0x0000001fff137819 */ /* 0x000fe40000011414 */
[----:B------:R-:W-:Y:S02]  /*9230*/  SHF.R.S32.HI R20, RZ, 0x1f, R21 ;  /* 0x0000001fff147819 */ /* 0x000fe40000011415 */
[----:B------:R-:W-:Y:S02]  /*9240*/  SHF.R.S32.HI R21, RZ, 0x1f, R4 ;  /* 0x0000001fff157819 */ /* 0x000fe40000011404 */
[----:B------:R-:W-:Y:S02]  /*9250*/  SHF.R.S32.HI R22, RZ, 0x1f, R2 ;  /* 0x0000001fff167819 */ /* 0x000fe40000011402 */
[----:B------:R-:W-:Y:S02]  /*9260*/  SHF.R.S32.HI R23, RZ, 0x1f, R7 ;  /* 0x0000001fff177819 */ /* 0x000fe40000011407 */
[----:B----4-:R-:W-:-:S05]  /*9270*/  SHF.R.S32.HI R16, RZ, 0x1f, R15 ;  /* 0x0000001fff107819 */ /* 0x010fca000001140f */
[----:B------:R-:W-:Y:S04]  /*9280*/  STL [R1+0x4098], R16 ;  /* 0x0040981001007387 */ /* 0x000fe80000100800 */
[----:B------:R-:W-:Y:S04]  /*9290*/  STL [R1+0x4094], R15 ;  /* 0x0040940f01007387 */ /* 0x000fe80000100800 */
[----:B------:R-:W-:Y:S04]  /*92a0*/  STL [R1+0x409c], R17 ;  /* 0x00409c1101007387 */ /* 0x000fe80000100800 */
[----:B------:R-:W-:Y:S04]  /*92b0*/  STL [R1+0x40a0], R18 ;  /* 0x0040a01201007387 */ /* 0x000fe80000100800 */
[----:B------:R-:W4:Y:S04]  /*92c0*/  LDL.LU R12, [R1+0x18c] ;  /* 0x00018c00010c7983 */ /* 0x000f280000300800 */
[----:B------:R0:W-:Y:S04]  /*92d0*/  STL [R1+0x40a4], R19 ;  /* 0x0040a41301007387 */ /* 0x0001e80000100800 */
[----:B0-----:R-:W5:Y:S04]  /*92e0*/  LDL.LU R19, [R1+0x188] ;  /* 0x0001880001137983 */ /* 0x001f680000300800 */
[----:B------:R-:W5:Y:S04]  /*92f0*/  LDL.LU R10, [R1+0xc8] ;  /* 0x0000c800010a7983 */ /* 0x000f680000300800 */
[----:B------:R-:W5:Y:S04]  /*9300*/  LDL.LU R18, [R1+0x184] ;  /* 0x0001840001127983 */ /* 0x000f680000300800 */
[----:B------:R-:W5:Y:S04]  /*9310*/  LDL.LU R11, [R1+0xc4] ;  /* 0x0000c400010b7983 */ /* 0x000f680000300800 */
[----:B------:R-:W5:Y:S04]  /*9320*/  LDL.LU R17, [R1+0x180] ;  /* 0x0001800001117983 */ /* 0x000f680000300800 */
[----:B------:R-:W5:Y:S04]  /*9330*/  LDL.LU R15, [R1+0xc0] ;  /* 0x0000c000010f7983 */ /* 0x000f680000300800 */
[----:B------:R-:W5:Y:S04]  /*9340*/  LDL.LU R16, [R1+0xbc] ;  /* 0x0000bc0001107983 */ /* 0x000f680000300800 */
[----:B------:R-:W-:Y:S04]  /*9350*/  STL [R1+0x40a8], R20 ;  /* 0x0040a81401007387 */ /* 0x000fe80000100800 */
[----:B------:R0:W-:Y:S04]  /*9360*/  STL [R1+0x40b0], R21 ;  /* 0x0040b01501007387 */ /* 0x0001e80000100800 */
[----:B0-----:R-:W5:Y:S04]  /*9370*/  LDL.LU R21, [R1+0x17c] ;  /* 0x00017c0001157983 */ /* 0x001f680000300800 */
[----:B------:R3:W-:Y:S04]  /*9380*/  STL [R1+0x40ac], R4 ;  /* 0x0040ac0401007387 */ /* 0x0007e80000100800 */
[----:B------:R-:W-:Y:S04]  /*9390*/  STL [R1+0x40b8], R22 ;  /* 0x0040b81601007387 */ /* 0x000fe80000100800 */
[----:B------:R2:W-:Y:S01]  /*93a0*/  STL [R1+0x40b4], R2 ;  /* 0x0040b40201007387 */ /* 0x0005e20000100800 */
[----:B---3--:R-:W-:-:S03]  /*93b0*/  IADD3 R4, P2, R5, R28, RZ ;  /* 0x0000001c05047210 */ /* 0x008fc60007f5e0ff */
[----:B------:R-:W-:Y:S01]  /*93c0*/  STL [R1+0x40c0], R23 ;  /* 0x0040c01701007387 */ /* 0x000fe20000100800 */
[----:B--2---:R-:W-:-:S03]  /*93d0*/  IADD3 R2, P3, R5, R27, RZ ;  /* 0x0000001b05027210 */ /* 0x004fc60007f7e0ff */
[----:B------:R0:W-:Y:S04]  /*93e0*/  STL [R1+0x40bc], R7 ;  /* 0x0040bc0701007387 */ /* 0x0001e80000100800 */
[----:B------:R-:W2:Y:S04]  /*93f0*/  LDL.LU R5, [R1+0x40c8] ;  /* 0x0040c80001057983 */ /* 0x000ea80000300800 */
[----:B------:R1:W-:Y:S04]  /*9400*/  STL [R1+0x3c34], R2 ;  /* 0x003c340201007387 */ /* 0x0003e80000100800 */
[----:B------:R-:W3:Y:S01]  /*9410*/  LDL.LU R14, [R1+0x178] ;  /* 0x00017800010e7983 */ /* 0x000ee20000300800 */
[----:B0-----:R-:W-:-:S02]  /*9420*/  IADD3 R7, P0, R6, R28, RZ ;  /* 0x0000001c06077210 */ /* 0x001fc40007f1e0ff */
[-C--:B-1----:R-:W-:Y:S01]  /*9430*/  IADD3 R2, P1, R6, R27.reuse, RZ ;  /* 0x0000001b06027210 */ /* 0x082fe20007f3e0ff */
[----:B------:R-:W-:Y:S04]  /*9440*/  STL [R1+0x3c2c], R4 ;  /* 0x003c2c0401007387 */ /* 0x000fe80000100800 */
[----:B------:R-:W3:Y:S04]  /*9450*/  LDL.LU R13, [R1+0xb8] ;  /* 0x0000b800010d7983 */ /* 0x000ee80000300800 */
[----:B------:R4:W-:Y:S04]  /*9460*/  STL [R1+0x3c30], R2 ;  /* 0x003c300201007387 */ /* 0x0009e80000100800 */
[----:B------:R-:W3:Y:S04]  /*9470*/  LDL.LU R6, [R1+0x40c4] ;  /* 0x0040c40001067983 */ /* 0x000ee80000300800 */
[----:B------:R-:W-:Y:S04]  /*9480*/  STL [R1+0x3c24], R7 ;  /* 0x003c240701007387 */ /* 0x000fe80000100800 */
[----:B------:R-:W3:Y:S01]  /*9490*/  LDL.LU R20, [R1+0x174] ;  /* 0x0001740001147983 */ /* 0x000ee20000300800 */
[----:B----4-:R-:W-:-:S02]  /*94a0*/  IADD3 R2, P6, R12, R27, RZ ;  /* 0x0000001b0c027210 */ /* 0x010fc40007fde0ff */
[----:B------:R-:W-:-:S03]  /*94b0*/  IADD3 R4, P5, R12, R28, RZ ;  /* 0x0000001c0c047210 */ /* 0x000fc60007fbe0ff */
[----:B------:R5:W-:Y:S04]  /*94c0*/  STL [R1+0x3c28], R2 ;  /* 0x003c280201007387 */ /* 0x000be80000100800 */
[----:B------:R-:W-:Y:S04]  /*94d0*/  STL [R1+0x3c1c], R4 ;  /* 0x003c1c0401007387 */ /* 0x000fe80000100800 */
[----:B------:R-:W4:Y:S01]  /*94e0*/  LDL.LU R12, [R1+0xb4] ;  /* 0x0000b400010c7983 */ /* 0x000f220000300800 */
[----:B-----5:R-:W-:-:S05]  /*94f0*/  IADD3 R2, P4, R19, R27, RZ ;  /* 0x0000001b13027210 */ /* 0x020fca0007f9e0ff */
[----:B------:R0:W-:Y:S01]  /*9500*/  STL [R1+0x3c20], R2 ;  /* 0x003c200201007387 */ /* 0x0001e20000100800 */
[----:B--2---:R-:W-:Y:S01]  /*9510*/  IMAD.X R7, R10, 0x1, R5, P3 ;  /* 0x000000010a077824 */ /* 0x004fe200018e0605 */
[----:B0-----:R-:W-:-:S04]  /*9520*/  IADD3 R2, P3, R19, R28, RZ ;  /* 0x0000001c13027210 */ /* 0x001fc80007f7e0ff */
[----:B------:R-:W-:Y:S04]  /*9530*/  STL [R1+0x3c18], R7 ;  /* 0x003c180701007387 */ /* 0x000fe80000100800 */
[----:B------:R-:W2:Y:S04]  /*9540*/  LDL.LU R19, [R1+0x170] ;  /* 0x0001700001137983 */ /* 0x000ea80000300800 */
[----:B------:R0:W-:Y:S01]  /*9550*/  STL [R1+0x3c14], R2 ;  /* 0x003c140201007387 */ /* 0x0001e20000100800 */
[----:B---3--:R-:W-:-:S05]  /*9560*/  IMAD.X R4, R10, 0x1, R6, P2 ;  /* 0x000000010a047824 */ /* 0x008fca00010e0606 */
[----:B------:R1:W-:Y:S04]  /*9570*/  STL [R1+0x3c08], R4 ;  /* 0x003c080401007387 */ /* 0x0003e80000100800 */
[----:B------:R-:W3:Y:S01]  /*9580*/  LDL.LU R10, [R1+0xac] ;  /* 0x0000ac00010a7983 */ /* 0x000ee20000300800 */
[----:B0-----:R-:W-:Y:S01]  /*9590*/  IADD3 R2, P2, R18, R27, RZ ;  /* 0x0000001b12027210 */ /* 0x001fe20007f5e0ff */
[----:B------:R-:W-:-:S04]  /*95a0*/  IMAD.X R7, R11, 0x1, R5, P1 ;  /* 0x000000010b077824 */ /* 0x000fc800008e0605 */
[----:B------:R0:W-:Y:S01]  /*95b0*/  STL [R1+0x3c10], R2 ;  /* 0x003c100201007387 */ /* 0x0001e20000100800 */
[----:B-1----:R-:W-:-:S03]  /*95c0*/  IMAD.X R4, R11, 0x1, R6, P0 ;  /* 0x000000010b047824 */ /* 0x002fc600000e0606 */
[----:B------:R-:W-:Y:S01]  /*95d0*/  STL [R1+0x3c0c], R7 ;  /* 0x003c0c0701007387 */ /* 0x000fe20000100800 */
[----:B0-----:R-:W-:-:S03]  /*95e0*/  IADD3 R2, P1, R18, R28, RZ ;  /* 0x0000001c12027210 */ /* 0x001fc60007f3e0ff */
[----:B------:R-:W5:Y:S04]  /*95f0*/  LDL.LU R18, [R1+0x16c] ;  /* 0x00016c0001127983 */ /* 0x000f680000300800 */
[----:B------:R0:W-:Y:S04]  /*9600*/  STL [R1+0x3c04], R2 ;  /* 0x003c040201007387 */ /* 0x0001e80000100800 */
[----:B------:R1:W-:Y:S04]  /*9610*/  STL [R1+0x3bf8], R4 ;  /* 0x003bf80401007387 */ /* 0x0003e80000100800 */
[----:B------:R-:W5:Y:S01]  /*9620*/  LDL.LU R11, [R1+0xa8] ;  /* 0x0000a800010b7983 */ /* 0x000f620000300800 */
[----:B0-----:R-:W-:Y:S01]  /*9630*/  IADD3 R2, P0, R17, R27, RZ ;  /* 0x0000001b11027210 */ /* 0x001fe20007f1e0ff */
[----:B------:R-:W-:-:S04]  /*9640*/  IMAD.X R7, R15, 0x1, R5, P6 ;  /* 0x000000010f077824 */ /* 0x000fc800030e0605 */
[----:B------:R0:W-:Y:S01]  /*9650*/  STL [R1+0x3c00], R2 ;  /* 0x003c000201007387 */ /* 0x0001e20000100800 */
[----:B-1----:R-:W-:-:S03]  /*9660*/  IMAD.X R4, R15, 0x1, R6, P5 ;  /* 0x000000010f047824 */ /* 0x002fc600028e0606 */
[----:B------:R1:W-:Y:S01]  /*9670*/  STL [R1+0x3bfc], R7 ;  /* 0x003bfc0701007387 */ /* 0x0003e20000100800 */
[----:B0-----:R-:W-:-:S03]  /*9680*/  IADD3 R2, P6, R17, R28, RZ ;  /* 0x0000001c11027210 */ /* 0x001fc60007fde0ff */
[----:B------:R-:W5:Y:S04]  /*9690*/  LDL.LU R17, [R1+0x168] ;  /* 0x0001680001117983 */ /* 0x000f680000300800 */
[----:B------:R0:W-:Y:S04]  /*96a0*/  STL [R1+0x3bf4], R2 ;  /* 0x003bf40201007387 */ /* 0x0001e80000100800 */
[----:B------:R0:W-:Y:S01]  /*96b0*/  STL [R1+0x3be8], R4 ;  /* 0x003be80401007387 */ /* 0x0001e20000100800 */
[----:B-1----:R-:W-:-:S03]  /*96c0*/  IMAD.X R7, R16, 0x1, R5, P4 ;  /* 0x0000000110077824 */ /* 0x002fc600020e0605 */
[----:B------:R-:W5:Y:S01]  /*96d0*/  LDL.LU R15, [R1+0xa4] ;  /* 0x0000a400010f7983 */ /* 0x000f620000300800 */
[----:B0-----:R-:W-:-:S05]  /*96e0*/  IADD3 R2, P5, R21, R27, RZ ;  /* 0x0000001b15027210 */ /* 0x001fca0007fbe0ff */
[----:B------:R0:W-:Y:S01]  /*96f0*/  STL [R1+0x3bf0], R2 ;  /* 0x003bf00201007387 */ /* 0x0001e20000100800 */
[----:B------:R-:W-:-:S03]  /*9700*/  IMAD.X R4, R16, 0x1, R6, P3 ;  /* 0x0000000110047824 */ /* 0x000fc600018e0606 */
        /* <DEDUP_REMOVED lines=16> */
[----:B0-----:R-:W-:-:S05]  /*9810*/  IADD3 R2, P1, R20, R27, RZ ;  /* 0x0000001b14027210 */ /* 0x001fca0007f3e0ff */
[----:B------:R0:W-:Y:S01]  /*9820*/  STL [R1+0x3bd0], R2 ;  /* 0x003bd00201007387 */ /* 0x0001e20000100800 */
[----:B----4-:R-:W-:Y:S01]  /*9830*/  IMAD.X R4, R12, 0x1, R5, P0 ;  /* 0x000000010c047824 */ /* 0x010fe200000e0605 */
[----:B0-----:R-:W-:Y:S02]  /*9840*/  IADD3 R2, P0, R20, R28, RZ ;  /* 0x0000001c14027210 */ /* 0x001fe40007f1e0ff */
[----:B------:R-:W4:Y:S04]  /*9850*/  LDL.LU R20, [R1+0x15c] ;  /* 0x00015c0001147983 */ /* 0x000f280000300800 */
[----:B------:R0:W-:Y:S04]  /*9860*/  STL [R1+0x3bcc], R4 ;  /* 0x003bcc0401007387 */ /* 0x0001e80000100800 */
[----:B------:R2:W-:Y:S01]  /*9870*/  STL [R1+0x3bc4], R2 ;  /* 0x003bc40201007387 */ /* 0x0005e20000100800 */
[----:B0-----:R-:W-:-:S03]  /*9880*/  IMAD.X R4, R12, 0x1, R6, P6 ;  /* 0x000000010c047824 */ /* 0x001fc600030e0606 */
[----:B------:R-:W4:Y:S04]  /*9890*/  LDL.LU R12, [R1+0x94] ;  /* 0x00009400010c7983 */ /* 0x000f280000300800 */
[----:B------:R-:W-:Y:S01]  /*98a0*/  STL [R1+0x3bb8], R4 ;  /* 0x003bb80401007387 */ /* 0x000fe20000100800 */
[----:B--2---:R-:W-:-:S05]  /*98b0*/  IADD3 R2, P6, R19, R27, RZ ;  /* 0x0000001b13027210 */ /* 0x004fca0007fde0ff */
[----:B------:R0:W-:Y:S01]  /*98c0*/  STL [R1+0x3bc0], R2 ;  /* 0x003bc00201007387 */ /* 0x0001e20000100800 */
[C---:B---3--:R-:W-:Y:S01]  /*98d0*/  IMAD.X R7, R10.reuse, 0x1, R5, P5 ;  /* 0x000000010a077824 */ /* 0x048fe200028e0605 */
[----:B0-----:R-:W-:Y:S01]  /*98e0*/  IADD3 R2, P5, R19, R28, RZ ;  /* 0x0000001c13027210 */ /* 0x001fe20007fbe0ff */
[----:B------:R-:W-:-:S03]  /*98f0*/  IMAD.X R4, R10, 0x1, R6, P4 ;  /* 0x000000010a047824 */ /* 0x000fc600020e0606 */
[----:B------:R-:W-:Y:S04]  /*9900*/  STL [R1+0x3bbc], R7 ;  /* 0x003bbc0701007387 */ /* 0x000fe80000100800 */
[----:B------:R-:W2:Y:S04]  /*9910*/  LDL.LU R19, [R1+0x158] ;  /* 0x0001580001137983 */ /* 0x000ea80000300800 */
[----:B------:R5:W-:Y:S04]  /*9920*/  STL [R1+0x3bb4], R2 ;  /* 0x003bb40201007387 */ /* 0x000be80000100800 */
[----:B------:R0:W-:Y:S04]  /*9930*/  STL [R1+0x3ba8], R4 ;  /* 0x003ba80401007387 */ /* 0x0001e80000100800 */
[----:B------:R-:W3:Y:S01]  /*9940*/  LDL.LU R10, [R1+0x90] ;  /* 0x00009000010a7983 */ /* 0x000ee20000300800 */
[----:B-----5:R-:W-:-:S05]  /*9950*/  IADD3 R2, P4, R18, R27, RZ ;  /* 0x0000001b12027210 */ /* 0x020fca0007f9e0ff */
[----:B------:R1:W-:Y:S01]  /*9960*/  STL [R1+0x3bb0], R2 ;  /* 0x003bb00201007387 */ /* 0x0003e20000100800 */
[C---:B------:R-:W-:Y:S02]  /*9970*/  IMAD.X R7, R11.reuse, 0x1, R5, P3 ;  /* 0x000000010b077824 */ /* 0x040fe400018e0605 */
[----:B0-----:R-:W-:-:S03]  /*9980*/  IMAD.X R4, R11, 0x1, R6, P2 ;  /* 0x000000010b047824 */ /* 0x001fc600010e0606 */
[----:B------:R-:W-:Y:S01]  /*9990*/  STL [R1+0x3bac], R7 ;  /* 0x003bac0701007387 */ /* 0x000fe20000100800 */
[----:B-1----:R-:W-:-:S03]  /*99a0*/  IADD3 R2, P3, R18, R28, RZ ;  /* 0x0000001c12027210 */ /* 0x002fc60007f7e0ff */
        /* <DEDUP_REMOVED lines=17> */
[----:B-1----:R-:W-:-:S03]  /*9ac0*/  IADD3 R4, P6, R21, R28, RZ ;  /* 0x0000001c15047210 */ /* 0x002fc60007fde0ff */
[----:B------:R-:W-:Y:S04]  /*9ad0*/  STL [R1+0x3b8c], R7 ;  /* 0x003b8c0701007387 */ /* 0x000fe80000100800 */
[----:B------:R-:W5:Y:S01]  /*9ae0*/  LDL.LU R21, [R1+0x14c] ;  /* 0x00014c0001157983 */ /* 0x000f620000300800 */
[----:B0-----:R-:W-:-:S03]  /*9af0*/  IMAD.X R2, R16, 0x1, R6, P5 ;  /* 0x0000000110027824 */ /* 0x001fc600028e0606 */
[----:B------:R0:W-:Y:S04]  /*9b00*/  STL [R1+0x3b84], R4 ;  /* 0x003b840401007387 */ /* 0x0001e80000100800 */
[----:B------:R1:W-:Y:S04]  /*9b10*/  STL [R1+0x3b78], R2 ;  /* 0x003b780201007387 */ /* 0x0003e80000100800 */
[----:B------:R-:W5:Y:S01]  /*9b20*/  LDL.LU R16, [R1+0x84] ;  /* 0x0000840001107983 */ /* 0x000f620000300800 */
[C---:B0-----:R-:W-:Y:S01]  /*9b30*/  IADD3 R4, P5, R14.reuse, R27, RZ ;  /* 0x0000001b0e047210 */ /* 0x041fe20007fbe0ff */
[----:B-1----:R-:W-:Y:S01]  /*9b40*/  IMAD.X R2, R13, 0x1, R5, P4 ;  /* 0x000000010d027824 */ /* 0x002fe200020e0605 */
[----:B------:R-:W-:-:S03]  /*9b50*/  IADD3 R7, P4, R14, R28, RZ ;  /* 0x0000001c0e077210 */ /* 0x000fc60007f9e0ff */
[----:B------:R0:W-:Y:S04]  /*9b60*/  STL [R1+0x3b80], R4 ;  /* 0x003b800401007387 */ /* 0x0001e80000100800 */
[----:B------:R4:W-:Y:S04]  /*9b70*/  STL [R1+0x3b7c], R2 ;  /* 0x003b7c0201007387 */ /* 0x0009e80000100800 */
[----:B------:R1:W-:Y:S01]  /*9b80*/  STL [R1+0x3b74], R7 ;  /* 0x003b740701007387 */ /* 0x0003e20000100800 */
[----:B0-----:R-:W-:-:S03]  /*9b90*/  IMAD.X R4, R13, 0x1, R6, P3 ;  /* 0x000000010d047824 */ /* 0x001fc600018e0606 */
[----:B------:R-:W5:Y:S04]  /*9ba0*/  LDL.LU R14, [R1+0x148] ;  /* 0x00014800010e7983 */ /* 0x000f680000300800 */
[----:B------:R-:W-:Y:S04]  /*9bb0*/  STL [R1+0x3b68], R4 ;  /* 0x003b680401007387 */ /* 0x000fe80000100800 */
[----:B------:R-:W5:Y:S01]  /*9bc0*/  LDL.LU R13, [R1+0x7c] ;  /* 0x00007c00010d7983 */ /* 0x000f620000300800 */
[----:B----4-:R-:W-:-:S05]  /*9bd0*/  IADD3 R2, P3, R20, R27, RZ ;  /* 0x0000001b14027210 */ /* 0x010fca0007f7e0ff */
[----:B------:R0:W-:Y:S01]  /*9be0*/  STL [R1+0x3b70], R2 ;  /* 0x003b700201007387 */ /* 0x0001e20000100800 */
[----:B-1----:R-:W-:Y:S01]  /*9bf0*/  IMAD.X R7, R12, 0x1, R5, P2 ;  /* 0x000000010c077824 */ /* 0x002fe200010e0605 */
[----:B0-----:R-:W-:Y:S01]  /*9c00*/  IADD3 R2, P2, R20, R28, RZ ;  /* 0x0000001c14027210 */ /* 0x001fe20007f5e0ff */
[----:B------:R-:W-:-:S03]  /*9c10*/  IMAD.X R4, R12, 0x1, R6, P1 ;  /* 0x000000010c047824 */ /* 0x000fc600008e0606 */
[----:B------:R-:W-:Y:S04]  /*9c20*/  STL [R1+0x3b6c], R7 ;  /* 0x003b6c0701007387 */ /* 0x000fe80000100800 */
[----:B------:R-:W4:Y:S04]  /*9c30*/  LDL.LU R20, [R1+0x144] ;  /* 0x0001440001147983 */ /* 0x000f280000300800 */
[----:B------:R2:W-:Y:S04]  /*9c40*/  STL [R1+0x3b64], R2 ;  /* 0x003b640201007387 */ /* 0x0005e80000100800 */
[----:B------:R0:W-:Y:S04]  /*9c50*/  STL [R1+0x3b58], R4 ;  /* 0x003b580401007387 */ /* 0x0001e80000100800 */
[----:B------:R-:W4:Y:S01]  /*9c60*/  LDL.LU R12, [R1+0x78] ;  /* 0x00007800010c7983 */ /* 0x000f220000300800 */
[----:B--2---:R-:W-:-:S05]  /*9c70*/  IADD3 R2, P1, R19, R27, RZ ;  /* 0x0000001b13027210 */ /* 0x004fca0007f3e0ff */
[----:B------:R1:W-:Y:S01]  /*9c80*/  STL [R1+0x3b60], R2 ;  /* 0x003b600201007387 */ /* 0x0003e20000100800 */
[C---:B---3--:R-:W-:Y:S02]  /*9c90*/  IMAD.X R7, R10.reuse, 0x1, R5, P0 ;  /* 0x000000010a077824 */ /* 0x048fe400000e0605 */
[----:B0-----:R-:W-:Y:S01]  /*9ca0*/  IMAD.X R4, R10, 0x1, R6, P6 ;  /* 0x000000010a047824 */ /* 0x001fe200030e0606 */
[----:B-1----:R-:W-:Y:S02]  /*9cb0*/  IADD3 R2, P0, R19, R28, RZ ;  /* 0x0000001c13027210 */ /* 0x002fe40007f1e0ff */
[----:B------:R-:W-:Y:S04]  /*9cc0*/  STL [R1+0x3b5c], R7 ;  /* 0x003b5c0701007387 */ /* 0x000fe80000100800 */
[----:B------:R-:W2:Y:S04]  /*9cd0*/  LDL.LU R19, [R1+0x140] ;  /* 0x0001400001137983 */ /* 0x000ea80000300800 */
[----:B------:R5:W-:Y:S04]  /*9ce0*/  STL [R1+0x3b54], R2 ;  /* 0x003b540201007387 */ /* 0x000be80000100800 */
[----:B------:R0:W-:Y:S04]  /*9cf0*/  STL [R1+0x3b48], R4 ;  /* 0x003b480401007387 */ /* 0x0001e80000100800 */
[----:B------:R-:W3:Y:S01]  /*9d00*/  LDL.LU R10, [R1+0x74] ;  /* 0x00007400010a7983 */ /* 0x000ee20000300800 */
[----:B-----5:R-:W-:-:S05]  /*9d10*/  IADD3 R2, P6, R18, R27, RZ ;  /* 0x0000001b12027210 */ /* 0x020fca0007fde0ff */
[----:B------:R1:W-:Y:S01]  /*9d20*/  STL [R1+0x3b50], R2 ;  /* 0x003b500201007387 */ /* 0x0003e20000100800 */
[----:B------:R-:W-:Y:S01]  /*9d30*/  IMAD.X R7, R11, 0x1, R5, P5 ;  /* 0x000000010b077824 */ /* 0x000fe200028e0605 */
[----:B0-----:R-:W-:-:S04]  /*9d40*/  IADD3 R4, P5, R18, R28, RZ ;  /* 0x0000001c12047210 */ /* 0x001fc80007fbe0ff */
[----:B------:R-:W-:Y:S01]  /*9d50*/  STL [R1+0x3b4c], R7 ;  /* 0x003b4c0701007387 */ /* 0x000fe20000100800 */
[----:B-1----:R-:W-:-:S03]  /*9d60*/  IMAD.X R2, R11, 0x1, R6, P4 ;  /* 0x000000010b027824 */ /* 0x002fc600020e0606 */
[----:B------:R-:W5:Y:S04]  /*9d70*/  LDL.LU R18, [R1+0x13c] ;  /* 0x00013c0001127983 */ /* 0x000f680000300800 */
[----:B------:R0:W-:Y:S04]  /*9d80*/  STL [R1+0x3b44], R4 ;  /* 0x003b440401007387 */ /* 0x0001e80000100800 */
[----:B------:R1:W-:Y:S04]  /*9d90*/  STL [R1+0x3b38], R2 ;  /* 0x003b380201007387 */ /* 0x0003e80000100800 */
[----:B------:R-:W5:Y:S01]  /*9da0*/  LDL.LU R11, [R1+0x70] ;  /* 0x00007000010b7983 */ /* 0x000f620000300800 */
[----:B0-----:R-:W-:-:S05]  /*9db0*/  IADD3 R4, P4, R17, R27, RZ ;  /* 0x0000001b11047210 */ /* 0x001fca0007f9e0ff */
[----:B------:R0:W-:Y:S01]  /*9dc0*/  STL [R1+0x3b40], R4 ;  /* 0x003b400401007387 */ /* 0x0001e20000100800 */
[----:B-1----:R-:W-:Y:S01]  /*9dd0*/  IMAD.X R2, R15, 0x1, R5, P3 ;  /* 0x000000010f027824 */ /* 0x002fe200018e0605 */
[----:B0-----:R-:W-:Y:S02]  /*9de0*/  IADD3 R4, P3, R17, R28, RZ ;  /* 0x0000001c11047210 */ /* 0x001fe40007f7e0ff */
[----:B------:R-:W5:Y:S04]  /*9df0*/  LDL.LU R17, [R1+0x138] ;  /* 0x0001380001117983 */ /* 0x000f680000300800 */
[----:B------:R0:W-:Y:S04]  /*9e00*/  STL [R1+0x3b3c], R2 ;  /* 0x003b3c0201007387 */ /* 0x0001e80000100800 */
[----:B------:R1:W-:Y:S01]  /*9e10*/  STL [R1+0x3b34], R4 ;  /* 0x003b340401007387 */ /* 0x0003e20000100800 */
[----:B0-----:R-:W-:-:S03]  /*9e20*/  IMAD.X R2, R15, 0x1, R6, P2 ;  /* 0x000000010f027824 */ /* 0x001fc600010e0606 */
[----:B------:R-:W5:Y:S01]  /*9e30*/  LDL.LU R15, [R1+0x68] ;  /* 0x00006800010f7983 */ /* 0x000f620000300800 */
[----:B-1----:R-:W-:-:S03]  /*9e40*/  IADD3 R4, P2, R21, R27, RZ ;  /* 0x0000001b15047210 */ /* 0x002fc60007f5e0ff */
[----:B------:R0:W-:Y:S04]  /*9e50*/  STL [R1+0x3b28], R2 ;  /* 0x003b280201007387 */ /* 0x0001e80000100800 */
[----:B------:R1:W-:Y:S01]  /*9e60*/  STL [R1+0x3b30], R4 ;  /* 0x003b300401007387 */ /* 0x0003e20000100800 */
[C---:B0-----:R-:W-:Y:S01]  /*9e70*/  IMAD.X R2, R16.reuse, 0x1, R5, P1 ;  /* 0x0000000110027824 */ /* 0x041fe200008e0605 */
[----:B-1----:R-:W-:Y:S02]  /*9e80*/  IADD3 R4, P1, R21, R28, RZ ;  /* 0x0000001c15047210 */ /* 0x002fe40007f3e0ff */
[----:B------:R-:W5:Y:S04]  /*9e90*/  LDL.LU R21, [R1+0x134] ;  /* 0x0001340001157983 */ /* 0x000f680000300800 */
[----:B------:R0:W-:Y:S04]  /*9ea0*/  STL [R1+0x3b2c], R2 ;  /* 0x003b2c0201007387 */ /* 0x0001e80000100800 */
[----:B------:R1:W-:Y:S01]  /*9eb0*/  STL [R1+0x3b24], R4 ;  /* 0x003b240401007387 */ /* 0x0003e20000100800 */
[----:B0-----:R-:W-:-:S03]  /*9ec0*/  IMAD.X R2, R16, 0x1, R6, P0 ;  /* 0x0000000110027824 */ /* 0x001fc600000e0606 */
[----:B------:R-:W5:Y:S01]  /*9ed0*/  LDL.LU R16, [R1+0x64] ;  /* 0x0000640001107983 */ /* 0x000f620000300800 */
[C---:B------:R-:W-:Y:S01]  /*9ee0*/  IADD3 R7, P0, R14.reuse, R27, RZ ;  /* 0x0000001b0e077210 */ /* 0x040fe20007f1e0ff */
[----:B-1----:R-:W-:Y:S02]  /*9ef0*/  IMAD.X R4, R13, 0x1, R5, P6 ;  /* 0x000000010d047824 */ /* 0x002fe400030e0605 */
[----:B------:R0:W-:Y:S04]  /*9f00*/  STL [R1+0x3b18], R2 ;  /* 0x003b180201007387 */ /* 0x0001e80000100800 */
[----:B------:R-:W-:Y:S01]  /*9f10*/  STL [R1+0x3b20], R7 ;  /* 0x003b200701007387 */ /* 0x000fe20000100800 */
[----:B0-----:R-:W-:-:S03]  /*9f20*/  IADD3 R2, P6, R14, R28, RZ ;  /* 0x0000001c0e027210 */ /* 0x001fc60007fde0ff */
[----:B------:R-:W5:Y:S04]  /*9f30*/  LDL.LU R14, [R1+0x130] ;  /* 0x00013000010e7983 */ /* 0x000f680000300800 */
[----:B------:R0:W-:Y:S04]  /*9f40*/  STL [R1+0x3b1c], R4 ;  /* 0x003b1c0401007387 */ /* 0x0001e80000100800 */
[----:B------:R4:W-:Y:S01]  /*9f50*/  STL [R1+0x3b14], R2 ;  /* 0x003b140201007387 */ /* 0x0009e20000100800 */
[----:B0-----:R-:W-:-:S03]  /*9f60*/  IMAD.X R4, R13, 0x1, R6, P5 ;  /* 0x000000010d047824 */ /* 0x001fc600028e0606 */
[----:B------:R-:W5:Y:S04]  /*9f70*/  LDL.LU R13, [R1+0x60] ;  /* 0x00006000010d7983 */ /* 0x000f680000300800 */
[----:B------:R0:W-:Y:S01]  /*9f80*/  STL [R1+0x3b08], R4 ;  /* 0x003b080401007387 */ /* 0x0001e20000100800 */
[----:B----4-:R-:W-:-:S05]  /*9f90*/  IADD3 R2, P5, R20, R27, RZ ;  /* 0x0000001b14027210 */ /* 0x010fca0007fbe0ff */
[----:B------:R1:W-:Y:S01]  /*9fa0*/  STL [R1+0x3b10], R2 ;  /* 0x003b100201007387 */ /* 0x0003e20000100800 */
[----:B0-----:R-:W-:Y:S01]  /*9fb0*/  IMAD.X R4, R12, 0x1, R5, P4 ;  /* 0x000000010c047824 */ /* 0x001fe200020e0605 */
[----:B-1----:R-:W-:Y:S02]  /*9fc0*/  IADD3 R2, P4, R20, R28, RZ ;  /* 0x0000001c14027210 */ /* 0x002fe40007f9e0ff */
[----:B------:R-:W4:Y:S04]  /*9fd0*/  LDL.LU R20, [R1+0x12c] ;  /* 0x00012c0001147983 */ /* 0x000f280000300800 */
[----:B------:R0:W-:Y:S04]  /*9fe0*/  STL [R1+0x3b0c], R4 ;  /* 0x003b0c0401007387 */ /* 0x0001e80000100800 */
[----:B------:R2:W-:Y:S01]  /*9ff0*/  STL [R1+0x3b04], R2 ;  /* 0x003b040201007387 */ /* 0x0005e20000100800 */
[----:B0-----:R-:W-:-:S03]  /*a000*/  IMAD.X R4, R12, 0x1, R6, P3 ;  /* 0x000000010c047824 */ /* 0x001fc600018e0606 */
[----:B------:R-:W4:Y:S04]  /*a010*/  LDL.LU R12, [R1+0x5c] ;  /* 0x00005c00010c7983 */ /* 0x000f280000300800 */
[----:B------:R0:W-:Y:S01]  /*a020*/  STL [R1+0x3af8], R4 ;  /* 0x003af80401007387 */ /* 0x0001e20000100800 */
[----:B--2---:R-:W-:-:S05]  /*a030*/  IADD3 R2, P3, R19, R27, RZ ;  /* 0x0000001b13027210 */ /* 0x004fca0007f7e0ff */
[----:B------:R1:W-:Y:S01]  /*a040*/  STL [R1+0x3b00], R2 ;  /* 0x003b000201007387 */ /* 0x0003e20000100800 */
[C---:B---3--:R-:W-:Y:S01]  /*a050*/  IMAD.X R7, R10.reuse, 0x1, R5, P2 ;  /* 0x000000010a077824 */ /* 0x048fe200010e0605 */
[----:B0-----:R-:W-:Y:S01]  /*a060*/  IADD3 R4, P2, R19, R28, RZ ;  /* 0x0000001c13047210 */ /* 0x001fe20007f5e0ff */
[----:B-1----:R-:W-:-:S03]  /*a070*/  IMAD.X R2, R10, 0x1, R6, P1 ;  /* 0x000000010a027824 */ /* 0x002fc600008e0606 */
[----:B------:R-:W-:Y:S04]  /*a080*/  STL [R1+0x3afc], R7 ;  /* 0x003afc0701007387 */ /* 0x000fe80000100800 */
[----:B------:R-:W2:Y:S04]  /*a090*/  LDL.LU R10, [R1+0x128] ;  /* 0x00012800010a7983 */ /* 0x000ea80000300800 */
[----:B------:R5:W-:Y:S04]  /*a0a0*/  STL [R1+0x3af4], R4 ;  /* 0x003af40401007387 */ /* 0x000be80000100800 */
[----:B------:R0:W-:Y:S04]  /*a0b0*/  STL [R1+0x3ae8], R2 ;  /* 0x003ae80201007387 */ /* 0x0001e80000100800 */
[----:B------:R-:W3:Y:S01]  /*a0c0*/  LDL.LU R19, [R1+0x58] ;  /* 0x0000580001137983 */ /* 0x000ee20000300800 */
[----:B-----5:R-:W-:-:S05]  /*a0d0*/  IADD3 R4, P1, R18, R27, RZ ;  /* 0x0000001b12047210 */ /* 0x020fca0007f3e0ff */
[----:B------:R1:W-:Y:S01]  /*a0e0*/  STL [R1+0x3af0], R4 ;  /* 0x003af00401007387 */ /* 0x0003e20000100800 */
[----:B0-----:R-:W-:Y:S01]  /*a0f0*/  IMAD.X R2, R11, 0x1, R5, P0 ;  /* 0x000000010b027824 */ /* 0x001fe200000e0605 */
[----:B------:R-:W-:-:S04]  /*a100*/  IADD3 R7, P0, R18, R28, RZ ;  /* 0x0000001c12077210 */ /* 0x000fc80007f1e0ff */
[----:B------:R0:W-:Y:S01]  /*a110*/  STL [R1+0x3aec], R2 ;  /* 0x003aec0201007387 */ /* 0x0001e20000100800 */
[----:B-1----:R-:W-:-:S03]  /*a120*/  IMAD.X R4, R11, 0x1, R6, P6 ;  /* 0x000000010b047824 */ /* 0x002fc600030e0606 */
[----:B------:R-:W-:Y:S04]  /*a130*/  STL [R1+0x3ae4], R7 ;  /* 0x003ae40701007387 */ /* 0x000fe80000100800 */
[----:B------:R-:W5:Y:S04]  /*a140*/  LDL.LU R11, [R1+0x124] ;  /* 0x00012400010b7983 */ /* 0x000f680000300800 */
[----:B------:R1:W-:Y:S04]  /*a150*/  STL [R1+0x3ad8], R4 ;  /* 0x003ad80401007387 */ /* 0x0003e80000100800 */
[----:B------:R-:W5:Y:S01]  /*a160*/  LDL.LU R18, [R1+0x54] ;  /* 0x0000540001127983 */ /* 0x000f620000300800 */
[----:B0-----:R-:W-:-:S05]  /*a170*/  IADD3 R2, P6, R17, R27, RZ ;  /* 0x0000001b11027210 */ /* 0x001fca0007fde0ff */
[----:B------:R0:W-:Y:S01]  /*a180*/  STL [R1+0x3ae0], R2 ;  /* 0x003ae00201007387 */ /* 0x0001e20000100800 */
[----:B-1----:R-:W-:Y:S01]  /*a190*/  IMAD.X R4, R15, 0x1, R5, P5 ;  /* 0x000000010f047824 */ /* 0x002fe200028e0605 */
[----:B------:R-:W-:Y:S01]  /*a1a0*/  IADD3 R7, P5, R17, R28, RZ ;  /* 0x0000001c11077210 */ /* 0x000fe20007fbe0ff */
[----:B0-----:R-:W-:-:S03]  /*a1b0*/  IMAD.X R2, R15, 0x1, R6, P4 ;  /* 0x000000010f027824 */ /* 0x001fc600020e0606 */
[----:B------:R0:W-:Y:S04]  /*a1c0*/  STL [R1+0x3adc], R4 ;  /* 0x003adc0401007387 */ /* 0x0001e80000100800 */
[----:B------:R-:W-:Y:S04]  /*a1d0*/  STL [R1+0x3ad4], R7 ;  /* 0x003ad40701007387 */ /* 0x000fe80000100800 */
[----:B------:R-:W5:Y:S01]  /*a1e0*/  LDL.LU R17, [R1+0x120] ;  /* 0x0001200001117983 */ /* 0x000f620000300800 */
[----:B0-----:R-:W-:-:S03]  /*a1f0*/  IADD3 R4, P4, R21, R27, RZ ;  /* 0x0000001b15047210 */ /* 0x001fc60007f9e0ff */
[----:B------:R0:W-:Y:S04]  /*a200*/  STL [R1+0x3ac8], R2 ;  /* 0x003ac80201007387 */ /* 0x0001e80000100800 */
[----:B------:R1:W-:Y:S04]  /*a210*/  STL [R1+0x3ad0], R4 ;  /* 0x003ad00401007387 */ /* 0x0003e80000100800 */
[----:B------:R-:W5:Y:S01]  /*a220*/  LDL.LU R15, [R1+0x50] ;  /* 0x00005000010f7983 */ /* 0x000f620000300800 */
[C---:B0-----:R-:W-:Y:S01]  /*a230*/  IMAD.X R2, R16.reuse, 0x1, R5, P3 ;  /* 0x0000000110027824 */ /* 0x041fe200018e0605 */
[----:B------:R-:W-:Y:S01]  /*a240*/  IADD3 R7, P3, R21, R28, RZ ;  /* 0x0000001c15077210 */ /* 0x000fe20007f7e0ff */
[----:B-1----:R-:W-:-:S03]  /*a250*/  IMAD.X R4, R16, 0x1, R6, P2 ;  /* 0x0000000110047824 */ /* 0x002fc600010e0606 */
[----:B------:R0:W-:Y:S04]  /*a260*/  STL [R1+0x3acc], R2 ;  /* 0x003acc0201007387 */ /* 0x0001e80000100800 */
[----:B------:R-:W-:Y:S04]  /*a270*/  STL [R1+0x3ac4], R7 ;  /* 0x003ac40701007387 */ /* 0x000fe80000100800 */
[----:B------:R-:W5:Y:S04]  /*a280*/  LDL.LU R16, [R1+0x11c] ;  /* 0x00011c0001107983 */ /* 0x000f680000300800 */
[----:B------:R1:W-:Y:S01]  /*a290*/  STL [R1+0x3ab8], R4 ;  /* 0x003ab80401007387 */ /* 0x0003e20000100800 */
[----:B0-----:R-:W-:-:S03]  /*a2a0*/  IADD3 R2, P2, R14, R27, RZ ;  /* 0x0000001b0e027210 */ /* 0x001fc60007f5e0ff */
[----:B-1----:R-:W5:Y:S04]  /*a2b0*/  LDL.LU R4, [R1+0x48] ;  /* 0x0000480001047983 */ /* 0x002f680000300800 */
[----:B------:R0:W-:Y:S01]  /*a2c0*/  STL [R1+0x3ac0], R2 ;  /* 0x003ac00201007387 */ /* 0x0001e20000100800 */
[C---:B------:R-:W-:Y:S02]  /*a2d0*/  IMAD.X R7, R13.reuse, 0x1, R6, P0 ;  /* 0x000000010d077824 */ /* 0x040fe400000e0606 */
[----:B0-----:R-:W-:Y:S01]  /*a2e0*/  IMAD.X R2, R13, 0x1, R5, P1 ;  /* 0x000000010d027824 */ /* 0x001fe200008e0605 */
[----:B------:R-:W-:-:S04]  /*a2f0*/  IADD3 R14, P1, R14, R28, RZ ;  /* 0x0000001c0e0e7210 */ /* 0x000fc80007f3e0ff */
[----:B------:R-:W-:Y:S04]  /*a300*/  STL [R1+0x3abc], R2 ;  /* 0x003abc0201007387 */ /* 0x000fe80000100800 */
[----:B------:R0:W-:Y:S04]  /*a310*/  STL [R1+0x3ab4], R14 ;  /* 0x003ab40e01007387 */ /* 0x0001e80000100800 */
[----:B0-----:R-:W5:Y:S04]  /*a320*/  LDL.LU R14, [R1+0x118] ;  /* 0x00011800010e7983 */ /* 0x001f680000300800 */
[----:B------:R0:W-:Y:S04]  /*a330*/  STL [R1+0x3aa8], R7 ;  /* 0x003aa80701007387 */ /* 0x0001e80000100800 */
[----:B------:R-:W5:Y:S01]  /*a340*/  LDL.LU R13, [R1+0x44] ;  /* 0x00004400010d7983 */ /* 0x000f620000300800 */
[----:B----4-:R-:W-:-:S05]  /*a350*/  IADD3 R2, P0, R20, R27, RZ ;  /* 0x0000001b14027210 */ /* 0x010fca0007f1e0ff */
[----:B------:R1:W-:Y:S04]  /*a360*/  STL [R1+0x3ab0], R2 ;  /* 0x003ab00201007387 */ /* 0x0003e80000100800 */
[----:B------:R-:W4:Y:S01]  /*a370*/  LDL.LU R21, [R1+0x114] ;  /* 0x0001140001157983 */ /* 0x000f220000300800 */
[----:B0-----:R-:W-:Y:S01]  /*a380*/  IMAD.X R7, R12, 0x1, R5, P6 ;  /* 0x000000010c077824 */ /* 0x001fe200030e0605 */
[----:B-1----:R-:W-:-:S04]  /*a390*/  IADD3 R2, P6, R20, R28, RZ ;  /* 0x0000001c14027210 */ /* 0x002fc80007fde0ff */
[----:B------:R0:W-:Y:S04]  /*a3a0*/  STL [R1+0x3aac], R7 ;  /* 0x003aac0701007387 */ /* 0x0001e80000100800 */
[----:B------:R2:W-:Y:S01]  /*a3b0*/  STL [R1+0x3aa4], R2 ;  /* 0x003aa40201007387 */ /* 0x0005e20000100800 */
[----:B0-----:R-:W-:-:S03]  /*a3c0*/  IMAD.X R7, R12, 0x1, R6, P5 ;  /* 0x000000010c077824 */ /* 0x001fc600028e0606 */
[----:B------:R-:W4:Y:S04]  /*a3d0*/  LDL.LU R12, [R1+0x40] ;  /* 0x00004000010c7983 */ /* 0x000f280000300800 */
[----:B------:R3:W-:Y:S01]  /*a3e0*/  STL [R1+0x3a98], R7 ;  /* 0x003a980701007387 */ /* 0x0007e20000100800 */
[----:B--2---:R-:W-:-:S05]  /*a3f0*/  IADD3 R2, P5, R10, R27, RZ ;  /* 0x0000001b0a027210 */ /* 0x004fca0007fbe0ff */
[----:B------:R0:W-:Y:S01]  /*a400*/  STL [R1+0x3aa0], R2 ;  /* 0x003aa00201007387 */ /* 0x0001e20000100800 */
[C-C-:B---3--:R-:W-:Y:S01]  /*a410*/  IMAD.X R7, R19.reuse, 0x1, R5.reuse, P4 ;  /* 0x0000000113077824 */ /* 0x148fe200020e0605 */
[----:B0-----:R-:W-:Y:S02]  /*a420*/  IADD3 R2, P4, R10, R28, RZ ;  /* 0x0000001c0a027210 */ /* 0x001fe40007f9e0ff */
[----:B------:R-:W2:Y:S04]  /*a430*/  LDL.LU R10, [R1+0x110] ;  /* 0x00011000010a7983 */ /* 0x000ea80000300800 */
[----:B------:R-:W-:Y:S04]  /*a440*/  STL [R1+0x3a9c], R7 ;  /* 0x003a9c0701007387 */ /* 0x000fe80000100800 */
[----:B------:R-:W3:Y:S04]  /*a450*/  LDL.LU R20, [R1+0x38] ;  /* 0x0000380001147983 */ /* 0x000ee80000300800 */
[----:B------:R0:W-:Y:S02]  /*a460*/  STL [R1+0x3a94], R2 ;  /* 0x003a940201007387 */ /* 0x0001e40000100800 */
[----:B0-----:R-:W-:Y:S01]  /*a470*/  IMAD.X R2, R19, 0x1, R6, P3 ;  /* 0x0000000113027824 */ /* 0x001fe200018e0606 */
[----:B-----5:R-:W-:Y:S01]  /*a480*/  IADD3 R19, P3, R11, R27, RZ ;  /* 0x0000001b0b137210 */ /* 0x020fe20007f7e0ff */
[----:B------:R-:W-:-:S03]  /*a490*/  IMAD.X R7, R18, 0x1, R5, P2 ;  /* 0x0000000112077824 */ /* 0x000fc600010e0605 */
[----:B------:R0:W-:Y:S04]  /*a4a0*/  STL [R1+0x3a88], R2 ;  /* 0x003a880201007387 */ /* 0x0001e80000100800 */
[----:B------:R1:W-:Y:S01]  /*a4b0*/  STL [R1+0x3a90], R19 ;  /* 0x003a901301007387 */ /* 0x0003e20000100800 */
[----:B0-----:R-:W-:-:S03]  /*a4c0*/  IADD3 R2, P2, R11, R28, RZ ;  /* 0x0000001c0b027210 */ /* 0x001fc60007f5e0ff */
[----:B-1----:R-:W5:Y:S04]  /*a4d0*/  LDL.LU R19, [R1+0x10c] ;  /* 0x00010c0001137983 */ /* 0x002f680000300800 */
[----:B------:R-:W-:Y:S04]  /*a4e0*/  STL [R1+0x3a8c], R7 ;  /* 0x003a8c0701007387 */ /* 0x000fe80000100800 */
[----:B------:R-:W5:Y:S04]  /*a4f0*/  LDL.LU R11, [R1+0x34] ;  /* 0x00003400010b7983 */ /* 0x000f680000300800 */
[----:B------:R0:W-:Y:S02]  /*a500*/  STL [R1+0x3a84], R2 ;  /* 0x003a840201007387 */ /* 0x0001e40000100800 */
[----:B0-----:R-:W-:Y:S01]  /*a510*/  IMAD.X R2, R18, 0x1, R6, P1 ;  /* 0x0000000112027824 */ /* 0x001fe200008e0606 */
[----:B------:R-:W-:Y:S01]  /*a520*/  IADD3 R7, P1, R17, R27, RZ ;  /* 0x0000001b11077210 */ /* 0x000fe20007f3e0ff */
[----:B------:R-:W5:Y:S04]  /*a530*/  LDL.LU R18, [R1+0x108] ;  /* 0x0001080001127983 */ /* 0x000f680000300800 */
[----:B------:R0:W-:Y:S04]  /*a540*/  STL [R1+0x3a78], R2 ;  /* 0x003a780201007387 */ /* 0x0001e80000100800 */
[----:B------:R1:W-:Y:S01]  /*a550*/  STL [R1+0x3a80], R7 ;  /* 0x003a800701007387 */ /* 0x0003e20000100800 */
[----:B0-----:R-:W-:Y:S01]  /*a560*/  IMAD.X R2, R15, 0x1, R5, P0 ;  /* 0x000000010f027824 */ /* 0x001fe200000e0605 */
[----:B-1----:R-:W-:-:S02]  /*a570*/  IADD3 R7, P0, R17, R28, RZ ;  /* 0x0000001c11077210 */ /* 0x002fc40007f1e0ff */
[----:B------:R-:W5:Y:S04]  /*a580*/  LDL.LU R17, [R1+0x30] ;  /* 0x0000300001117983 */ /* 0x000f680000300800 */
[----:B------:R0:W-:Y:S04]  /*a590*/  STL [R1+0x3a7c], R2 ;  /* 0x003a7c0201007387 */ /* 0x0001e80000100800 */
[----:B------:R1:W-:Y:S01]  /*a5a0*/  STL [R1+0x3a74], R7 ;  /* 0x003a740701007387 */ /* 0x0003e20000100800 */
[----:B0-----:R-:W-:Y:S01]  /*a5b0*/  IMAD.X R2, R15, 0x1, R6, P6 ;  /* 0x000000010f027824 */ /* 0x001fe200030e0606 */
[----:B------:R-:W-:-:S04]  /*a5c0*/  IADD3 R15, P6, R16, R27, RZ ;  /* 0x0000001b100f7210 */ /* 0x000fc80007fde0ff */
[----:B------:R-:W-:Y:S04]  /*a5d0*/  STL [R1+0x3a68], R2 ;  /* 0x003a680201007387 */ /* 0x000fe80000100800 */
[----:B------:R0:W-:Y:S01]  /*a5e0*/  STL [R1+0x3a70], R15 ;  /* 0x003a700f01007387 */ /* 0x0001e20000100800 */
[----:B-1----:R-:W-:-:S03]  /*a5f0*/  IMAD.X R7, R4, 0x1, R5, P5 ;  /* 0x0000000104077824 */ /* 0x002fc600028e0605 */
[----:B0-----:R-:W5:Y:S01]  /*a600*/  LDL.LU R15, [R1+0x104] ;  /* 0x00010400010f7983 */ /* 0x001f620000300800 */
[----:B------:R-:W-:-:S03]  /*a610*/  IADD3 R2, P5, R16, R28, RZ ;  /* 0x0000001c10027210 */ /* 0x000fc60007fbe0ff */
[----:B------:R0:W-:Y:S04]  /*a620*/  STL [R1+0x3a6c], R7 ;  /* 0x003a6c0701007387 */ /* 0x0001e80000100800 */
[----:B------:R-:W5:Y:S01]  /*a630*/  LDL.LU R16, [R1+0x2c] ;  /* 0x00002c0001107983 */ /* 0x000f620000300800 */
[----:B0-----:R-:W-:-:S03]  /*a640*/  IMAD.X R7, R4, 0x1, R6, P4 ;  /* 0x0000000104077824 */ /* 0x001fc600020e0606 */
[----:B------:R0:W-:Y:S01]  /*a650*/  STL [R1+0x3a64], R2 ;  /* 0x003a640201007387 */ /* 0x0001e20000100800 */
[----:B------:R-:W-:-:S03]  /*a660*/  IADD3 R4, P4, R14, R27, RZ ;  /* 0x0000001b0e047210 */ /* 0x000fc60007f9e0ff */
[----:B------:R1:W-:Y:S01]  /*a670*/  STL [R1+0x3a58], R7 ;  /* 0x003a580701007387 */ /* 0x0003e20000100800 */
[C---:B0-----:R-:W-:Y:S01]  /*a680*/  IMAD.X R2, R13.reuse, 0x1, R5, P3 ;  /* 0x000000010d027824 */ /* 0x041fe200018e0605 */
[----:B-1----:R-:W-:Y:S02]  /*a690*/  IADD3 R7, P3, R14, R28, RZ ;  /* 0x0000001c0e077210 */ /* 0x002fe40007f7e0ff */
[----:B------:R0:W-:Y:S04]  /*a6a0*/  STL [R1+0x3a60], R4 ;  /* 0x003a600401007387 */ /* 0x0001e80000100800 */
[----:B------:R4:W-:Y:S04]  /*a6b0*/  STL [R1+0x3a5c], R2 ;  /* 0x003a5c0201007387 */ /* 0x0009e80000100800 */
[----:B------:R1:W-:Y:S04]  /*a6c0*/  STL [R1+0x3a54], R7 ;  /* 0x003a540701007387 */ /* 0x0003e80000100800 */
[----:B------:R-:W5:Y:S01]  /*a6d0*/  LDL.LU R14, [R1+0x100] ;  /* 0x00010000010e7983 */ /* 0x000f620000300800 */
[----:B0-----:R-:W-:-:S05]  /*a6e0*/  IMAD.X R4, R13, 0x1, R6, P2 ;  /* 0x000000010d047824 */ /* 0x001fca00010e0606 */
[----:B------:R0:W-:Y:S04]  /*a6f0*/  STL [R1+0x3a48], R4 ;  /* 0x003a480401007387 */ /* 0x0001e80000100800 */
[----:B------:R-:W5:Y:S01]  /*a700*/  LDL.LU R13, [R1+0x28] ;  /* 0x00002800010d7983 */ /* 0x000f620000300800 */
[----:B----4-:R-:W-:-:S05]  /*a710*/  IADD3 R2, P2, R21, R27, RZ ;  /* 0x0000001b15027210 */ /* 0x010fca0007f5e0ff */
[----:B------:R4:W-:Y:S01]  /*a720*/  STL [R1+0x3a50], R2 ;  /* 0x003a500201007387 */ /* 0x0009e20000100800 */
[C---:B-1----:R-:W-:Y:S01]  /*a730*/  IMAD.X R7, R12.reuse, 0x1, R5, P1 ;  /* 0x000000010c077824 */ /* 0x042fe200008e0605 */
[----:B0-----:R-:W-:Y:S01]  /*a740*/  IADD3 R4, P1, R21, R28, RZ ;  /* 0x0000001c15047210 */ /* 0x001fe20007f3e0ff */
[----:B----4-:R-:W-:-:S03]  /*a750*/  IMAD.X R2, R12, 0x1, R6, P0 ;  /* 0x000000010c027824 */ /* 0x010fc600000e0606 */
[----:B------:R2:W-:Y:S04]  /*a760*/  STL [R1+0x3a4c], R7 ;  /* 0x003a4c0701007387 */ /* 0x0005e80000100800 */
[----:B------:R3:W-:Y:S04]  /*a770*/  STL [R1+0x3a44], R4 ;  /* 0x003a440401007387 */ /* 0x0007e80000100800 */
[----:B------:R0:W-:Y:S01]  /*a780*/  STL [R1+0x3a38], R2 ;  /* 0x003a380201007387 */ /* 0x0001e20000100800 */
[----:B--2---:R-:W-:-:S05]  /*a790*/  IADD3 R7, P0, R10, R27, RZ ;  /* 0x0000001b0a077210 */ /* 0x004fca0007f1e0ff */
[----:B------:R1:W-:Y:S04]  /*a7a0*/  STL [R1+0x3a40], R7 ;  /* 0x003a400701007387 */ /* 0x0003e80000100800 */
[----:B------:R-:W2:Y:S01]  /*a7b0*/  LDL.LU R12, [R1+0xfc] ;  /* 0x0000fc00010c7983 */ /* 0x000ea20000300800 */
[----:B---3--:R-:W-:Y:S01]  /*a7c0*/  IMAD.X R4, R20, 0x1, R5, P6 ;  /* 0x0000000114047824 */ /* 0x008fe200030e0605 */
[----:B0-----:R-:W-:-:S04]  /*a7d0*/  IADD3 R2, P6, R10, R28, RZ ;  /* 0x0000001c0a027210 */ /* 0x001fc80007fde0ff */
[----:B------:R5:W-:Y:S04]  /*a7e0*/  STL [R1+0x3a3c], R4 ;  /* 0x003a3c0401007387 */ /* 0x000be80000100800 */
[----:B------:R-:W3:Y:S01]  /*a7f0*/  LDL.LU R10, [R1+0x24] ;  /* 0x00002400010a7983 */ /* 0x000ee20000300800 */
[----:B-1----:R-:W-:-:S03]  /*a800*/  IMAD.X R7, R20, 0x1, R6, P5 ;  /* 0x0000000114077824 */ /* 0x002fc600028e0606 */
[----:B------:R0:W-:Y:S04]  /*a810*/  STL [R1+0x3a34], R2 ;  /* 0x003a340201007387 */ /* 0x0001e80000100800 */
[----:B------:R1:W-:Y:S01]  /*a820*/  STL [R1+0x3a28], R7 ;  /* 0x003a280701007387 */ /* 0x0003e20000100800 */
[----:B-----5:R-:W-:Y:S01]  /*a830*/  IADD3 R4, P5, R19, R27, RZ ;  /* 0x0000001b13047210 */ /* 0x020fe20007fbe0ff */
[----:B0-----:R-:W-:Y:S01]  /*a840*/  IMAD.X R2, R11, 0x1, R5, P4 ;  /* 0x000000010b027824 */ /* 0x001fe200020e0605 */
[----:B-1----:R-:W-:-:S03]  /*a850*/  IADD3 R7, P4, R19, R28, RZ ;  /* 0x0000001c13077210 */ /* 0x002fc60007f9e0ff */
[----:B------:R0:W-:Y:S04]  /*a860*/  STL [R1+0x3a30], R4 ;  /* 0x003a300401007387 */ /* 0x0001e80000100800 */
[----:B------:R1:W-:Y:S04]  /*a870*/  STL [R1+0x3a2c], R2 ;  /* 0x003a2c0201007387 */ /* 0x0003e80000100800 */
[----:B------:R4:W-:Y:S01]  /*a880*/  STL [R1+0x3a24], R7 ;  /* 0x003a240701007387 */ /* 0x0009e20000100800 */
[----:B0-----:R-:W-:-:S03]  /*a890*/  IMAD.X R4, R11, 0x1, R6, P3 ;  /* 0x000000010b047824 */ /* 0x001fc600018e0606 */
[----:B------:R-:W5:Y:S04]  /*a8a0*/  LDL.LU R11, [R1+0xf8] ;  /* 0x0000f800010b7983 */ /* 0x000f680000300800 */
[----:B------:R-:W-:Y:S01]  /*a8b0*/  STL [R1+0x3a18], R4 ;  /* 0x003a180401007387 */ /* 0x000fe20000100800 */
[----:B-1----:R-:W-:-:S03]  /*a8c0*/  IADD3 R2, P3, R18, R27, RZ ;  /* 0x0000001b12027210 */ /* 0x002fc60007f7e0ff */
[----:B----4-:R-:W4:Y:S04]  /*a8d0*/  LDL.LU R7, [R1+0x20] ;  /* 0x0000200001077983 */ /* 0x010f280000300800 */
[----:B------:R0:W-:Y:S01]  /*a8e0*/  STL [R1+0x3a20], R2 ;  /* 0x003a200201007387 */ /* 0x0001e20000100800 */
[----:B------:R-:W-:Y:S01]  /*a8f0*/  IMAD.X R19, R17, 0x1, R5, P2 ;  /* 0x0000000111137824 */ /* 0x000fe200010e0605 */
[----:B0-----:R-:W-:-:S04]  /*a900*/  IADD3 R2, P2, R18, R28, RZ ;  /* 0x0000001c12027210 */ /* 0x001fc80007f5e0ff */
[----:B------:R-:W-:Y:S04]  /*a910*/  STL [R1+0x3a1c], R19 ;  /* 0x003a1c1301007387 */ /* 0x000fe80000100800 */
[----:B------:R-:W4:Y:S04]  /*a920*/  LDL.LU R22, [R1+0xf4] ;  /* 0x0000f40001167983 */ /* 0x000f280000300800 */
[----:B------:R0:W-:Y:S01]  /*a930*/  STL [R1+0x3a14], R2 ;  /* 0x003a140201007387 */ /* 0x0001e20000100800 */
[----:B------:R-:W-:-:S03]  /*a940*/  IMAD.X R4, R17, 0x1, R6, P1 ;  /* 0x0000000111047824 */ /* 0x000fc600008e0606 */
[----:B0-----:R-:W4:Y:S04]  /*a950*/  LDL.LU R2, [R1+0x1c] ;  /* 0x00001c0001027983 */ /* 0x001f280000300800 */
[----:B------:R0:W-:Y:S04]  /*a960*/  STL [R1+0x3a08], R4 ;  /* 0x003a080401007387 */ /* 0x0001e80000100800 */
[----:B------:R-:W4:Y:S01]  /*a970*/  LDL.LU R21, [R1+0xf0] ;  /* 0x0000f00001157983 */ /* 0x000f220000300800 */
[----:B0-----:R-:W-:-:S05]  /*a980*/  IADD3 R4, P1, R15, R27, RZ ;  /* 0x0000001b0f047210 */ /* 0x001fca0007f3e0ff */
[----:B------:R0:W-:Y:S01]  /*a990*/  STL [R1+0x3a10], R4 ;  /* 0x003a100401007387 */ /* 0x0001e20000100800 */
[----:B------:R-:W-:-:S03]  /*a9a0*/  IMAD.X R17, R16, 0x1, R5, P0 ;  /* 0x0000000110117824 */ /* 0x000fc600000e0605 */
[----:B0-----:R-:W4:Y:S04]  /*a9b0*/  LDL.LU R4, [R1+0x18] ;  /* 0x0000180001047983 */ /* 0x001f280000300800 */
[----:B------:R0:W-:Y:S04]  /*a9c0*/  STL [R1+0x3a0c], R17 ;  /* 0x003a0c1101007387 */ /* 0x0001e80000100800 */
[----:B------:R-:W4:Y:S01]  /*a9d0*/  LDL.LU R20, [R1+0xec] ;  /* 0x0000ec0001147983 */ /* 0x000f220000300800 */
[----:B0-----:R-:W-:-:S05]  /*a9e0*/  IADD3 R17, P0, R15, R28, RZ ;  /* 0x0000001c0f117210 */ /* 0x001fca0007f1e0ff */
[----:B------:R0:W-:Y:S04]  /*a9f0*/  STL [R1+0x3a04], R17 ;  /* 0x003a041101007387 */ /* 0x0001e80000100800 */
[----:B------:R-:W4:Y:S01]  /*aa00*/  LDL.LU R19, [R1+0x14] ;  /* 0x0000140001137983 */ /* 0x000f220000300800 */
[----:B------:R-:W-:Y:S01]  /*aa10*/  IMAD.X R15, R16, 0x1, R6, P6 ;  /* 0x00000001100f7824 */ /* 0x000fe200030e0606 */
[----:B------:R-:W-:-:S04]  /*aa20*/  IADD3 R16, P6, R14, R27, RZ ;  /* 0x0000001b0e107210 */ /* 0x000fc80007fde0ff */
[----:B------:R1:W-:Y:S04]  /*aa30*/  STL [R1+0x39f8], R15 ;  /* 0x0039f80f01007387 */ /* 0x0003e80000100800 */
[----:B------:R-:W4:Y:S04]  /*aa40*/  LDL.LU R18, [R1+0xe8] ;  /* 0x0000e80001127983 */ /* 0x000f280000300800 */
[----:B------:R1:W-:Y:S04]  /*aa50*/  STL [R1+0x3a00], R16 ;  /* 0x003a001001007387 */ /* 0x0003e80000100800 */
[----:B0-----:R-:W4:Y:S01]  /*aa60*/  LDL.LU R17, [R1+0x10] ;  /* 0x0000100001117983 */ /* 0x001f220000300800 */
[----:B-1----:R-:W-:Y:S01]  /*aa70*/  IMAD.X R15, R13, 0x1, R5, P5 ;  /* 0x000000010d0f7824 */ /* 0x002fe200028e0605 */
[----:B------:R-:W-:-:S04]  /*aa80*/  IADD3 R14, P5, R14, R28, RZ ;  /* 0x0000001c0e0e7210 */ /* 0x000fc80007fbe0ff */
[----:B------:R0:W-:Y:S04]  /*aa90*/  STL [R1+0x39fc], R15 ;  /* 0x0039fc0f01007387 */ /* 0x0001e80000100800 */
[----:B------:R-:W4:Y:S04]  /*aaa0*/  LDL.LU R16, [R1+0xe4] ;  /* 0x0000e40001107983 */ /* 0x000f280000300800 */
[----:B------:R1:W-:Y:S04]  /*aab0*/  STL [R1+0x39f4], R14 ;  /* 0x0039f40e01007387 */ /* 0x0003e80000100800 */
[----:B0-----:R-:W4:Y:S01]  /*aac0*/  LDL.LU R15, [R1+0xc] ;  /* 0x00000c00010f7983 */ /* 0x001f220000300800 */
[----:B------:R-:W-:-:S05]  /*aad0*/  IMAD.X R13, R13, 0x1, R6, P4 ;  /* 0x000000010d0d7824 */ /* 0x000fca00020e0606 */
[----:B------:R2:W-:Y:S04]  /*aae0*/  STL [R1+0x39e8], R13 ;  /* 0x0039e80d01007387 */ /* 0x0005e80000100800 */
[----:B-1----:R-:W4:Y:S01]  /*aaf0*/  LDL.LU R14, [R1+0xe0] ;  /* 0x0000e000010e7983 */ /* 0x002f220000300800 */
[----:B--2---:R-:W-:-:S05]  /*ab00*/  IADD3 R13, P4, R12, R27, RZ ;  /* 0x0000001b0c0d7210 */ /* 0x004fca0007f9e0ff */
[----:B------:R0:W-:Y:S01]  /*ab10*/  STL [R1+0x39f0], R13 ;  /* 0x0039f00d01007387 */ /* 0x0001e20000100800 */
[----:B---3--:R-:W-:-:S03]  /*ab20*/  IMAD.X R23, R10, 0x1, R5, P3 ;  /* 0x000000010a177824 */ /* 0x008fc600018e0605 */
[----:B0-----:R-:W2:Y:S01]  /*ab30*/  LDL.LU R13, [R1+0x8] ;  /* 0x00000800010d7983 */ /* 0x001ea20000300800 */
[----:B------:R-:W-:-:S03]  /*ab40*/  IADD3 R12, P3, R12, R28, RZ ;  /* 0x0000001c0c0c7210 */ /* 0x000fc60007f7e0ff */
[----:B------:R0:W-:Y:S02]  /*ab50*/  STL [R1+0x39ec], R23 ;  /* 0x0039ec1701007387 */ /* 0x0001e40000100800 */
[----:B0-----:R-:W-:Y:S02]  /*ab60*/  IMAD.X R23, R10, 0x1, R6, P2 ;  /* 0x000000010a177824 */ /* 0x001fe400010e0606 */
[----:B------:R-:W3:Y:S04]  /*ab70*/  LDL.LU R10, [R1+0xdc] ;  /* 0x0000dc00010a7983 */ /* 0x000ee80000300800 */
[----:B------:R0:W-:Y:S04]  /*ab80*/  STL [R1+0x39e4], R12 ;  /* 0x0039e40c01007387 */ /* 0x0001e80000100800 */
[----:B0-----:R-:W3:Y:S04]  /*ab90*/  LDL.LU R12, [R1+0x4] ;  /* 0x00000400010c7983 */ /* 0x001ee80000300800 */
[----:B------:R5:W-:Y:S02]  /*aba0*/  STL [R1+0x39d8], R23 ;  /* 0x0039d81701007387 */ /* 0x000be40000100800 */
[----:B-----5:R-:W-:-:S05]  /*abb0*/  IADD3 R23, P2, R11, R27, RZ ;  /* 0x0000001b0b177210 */ /* 0x020fca0007f5e0ff */
[----:B------:R4:W-:Y:S02]  /*abc0*/  STL [R1+0x39e0], R23 ;  /* 0x0039e01701007387 */ /* 0x0009e40000100800 */
[----:B----4-:R-:W-:Y:S01]  /*abd0*/  IMAD.X R23, R7, 0x1, R5, P1 ;  /* 0x0000000107177824 */ /* 0x010fe200008e0605 */
[----:B------:R-:W-:Y:S01]  /*abe0*/  IADD3 R11, P1, R11, R28, RZ ;  /* 0x0000001c0b0b7210 */ /* 0x000fe20007f3e0ff */
[----:B------:R-:W-:-:S03]  /*abf0*/  IMAD.X R7, R7, 0x1, R6, P0 ;  /* 0x0000000107077824 */ /* 0x000fc600000e0606 */
[----:B------:R0:W-:Y:S04]  /*ac00*/  STL [R1+0x39dc], R23 ;  /* 0x0039dc1701007387 */ /* 0x0001e80000100800 */
[----:B0-----:R-:W4:Y:S04]  /*ac10*/  LDL.LU R23, [R1+0x40c0] ;  /* 0x0040c00001177983 */ /* 0x001f280000300800 */
[----:B------:R0:W-:Y:S04]  /*ac20*/  STL [R1+0x39d4], R11 ;  /* 0x0039d40b01007387 */ /* 0x0001e80000100800 */
[----:B0-----:R-:W5:Y:S04]  /*ac30*/  LDL.LU R11, [R1] ;  /* 0x00000000010b7983 */ /* 0x001f680000300800 */
[----:B------:R0:W-:Y:S02]  /*ac40*/  STL [R1+0x39c8], R7 ;  /* 0x0039c80701007387 */ /* 0x0001e40000100800 */
[----:B0-----:R-:W-:-:S05]  /*ac50*/  IADD3 R7, P0, R22, R27, RZ ;  /* 0x0000001b16077210 */ /* 0x001fca0007f1e0ff */
[----:B------:R0:W-:Y:S02]  /*ac60*/  STL [R1+0x39d0], R7 ;  /* 0x0039d00701007387 */ /* 0x0001e40000100800 */
[----:B0-----:R-:W-:Y:S01]  /*ac70*/  IMAD.X R7, R2, 0x1, R5, P6 ;  /* 0x0000000102077824 */ /* 0x001fe200030e0605 */
[----:B------:R-:W-:Y:S01]  /*ac80*/  IADD3 R22, P6, R22, R28, RZ ;  /* 0x0000001c16167210 */ /* 0x000fe20007fde0ff */
[----:B------:R-:W-:-:S03]  /*ac90*/  IMAD.X R2, R2, 0x1, R6, P5 ;  /* 0x0000000102027824 */ /* 0x000fc600028e0606 */
[----:B------:R0:W-:Y:S04]  /*aca0*/  STL [R1+0x39cc], R7 ;  /* 0x0039cc0701007387 */ /* 0x0001e80000100800 */
[----:B0-----:R-:W4:Y:S04]  /*acb0*/  LDL.LU R7, [R1+0x40bc] ;  /* 0x0040bc0001077983 */ /* 0x001f280000300800 */
[----:B------:R0:W-:Y:S04]  /*acc0*/  STL [R1+0x39c4], R22 ;  /* 0x0039c41601007387 */ /* 0x0001e80000100800 */
[----:B0-----:R-:W4:Y:S04]  /*acd0*/  LDL.LU R22, [R1+0x40b8] ;  /* 0x0040b80001167983 */ /* 0x001f280000300800 */
[----:B------:R0:W-:Y:S02]  /*ace0*/  STL [R1+0x39b8], R2 ;  /* 0x0039b80201007387 */ /* 0x0001e40000100800 */
[----:B0-----:R-:W-:-:S05]  /*acf0*/  IADD3 R2, P5, R21, R27, RZ ;  /* 0x0000001b15027210 */ /* 0x001fca0007fbe0ff */
[----:B------:R0:W-:Y:S02]  /*ad00*/  STL [R1+0x39c0], R2 ;  /* 0x0039c00201007387 */ /* 0x0001e40000100800 */
[C---:B0-----:R-:W-:Y:S01]  /*ad10*/  IMAD.X R2, R4.reuse, 0x1, R5, P4 ;  /* 0x0000000104027824 */ /* 0x041fe200020e0605 */
        /* <DEDUP_REMOVED lines=39> */
[C---:B--2---:R-:W-:Y:S01]  /*af90*/  IMAD.X R15, R13.reuse, 0x1, R5, P3 ;  /* 0x000000010d0f7824 */ /* 0x044fe200018e0605 */
[----:B------:R-:W-:Y:S01]  /*afa0*/  IADD3 R14, P3, R14, R28, RZ ;  /* 0x0000001c0e0e7210 */ /* 0x000fe20007f7e0ff */
[----:B------:R-:W-:-:S03]  /*afb0*/  IMAD.X R13, R13, 0x1, R6, P2 ;  /* 0x000000010d0d7824 */ /* 0x000fc600010e0606 */
[----:B------:R0:W-:Y:S04]  /*afc0*/  STL [R1+0x397c], R15 ;  /* 0x00397c0f01007387 */ /* 0x0001e80000100800 */
[----:B0-----:R-:W2:Y:S04]  /*afd0*/  LDL.LU R15, [R1+0x4094] ;  /* 0x00409400010f7983 */ /* 0x001ea80000300800 */
[----:B------:R0:W-:Y:S04]  /*afe0*/  STL [R1+0x3974], R14 ;  /* 0x0039740e01007387 */ /* 0x0001e80000100800 */
[----:B0-----:R-:W4:Y:S04]  /*aff0*/  LDL.LU R14, [R1+0x4090] ;  /* 0x00409000010e7983 */ /* 0x001f280000300800 */
[----:B------:R3:W-:Y:S02]  /*b000*/  STL [R1+0x3968], R13 ;  /* 0x0039680d01007387 */ /* 0x0007e40000100800 */
[----:B---3--:R-:W-:-:S05]  /*b010*/  IADD3 R13, P2, R10, R27, RZ ;  /* 0x0000001b0a0d7210 */ /* 0x008fca0007f5e0ff */
[----:B------:R0:W-:Y:S02]  /*b020*/  STL [R1+0x3970], R13 ;  /* 0x0039700d01007387 */ /* 0x0001e40000100800 */
[----:B0-----:R-:W-:Y:S01]  /*b030*/  IMAD.X R13, R12, 0x1, R5, P1 ;  /* 0x000000010c0d7824 */ /* 0x001fe200008e0605 */
[----:B------:R-:W-:-:S04]  /*b040*/  IADD3 R10, P1, R10, R28, RZ ;  /* 0x0000001c0a0a7210 */ /* 0x000fc80007f3e0ff */
[----:B------:R0:W-:Y:S04]  /*b050*/  STL [R1+0x396c], R13 ;  /* 0x00396c0d01007387 */ /* 0x0001e80000100800 */
[----:B0-----:R-:W3:Y:S04]  /*b060*/  LDL.LU R13, [R1+0x408c] ;  /* 0x00408c00010d7983 */ /* 0x001ee80000300800 */
[----:B------:R0:W-:Y:S04]  /*b070*/  STL [R1+0x3964], R10 ;  /* 0x0039640a01007387 */ /* 0x0001e80000100800 */
[----:B0-----:R-:W5:Y:S01]  /*b080*/  LDL.LU R10, [R1+0x4088] ;  /* 0x00408800010a7983 */ /* 0x001f620000300800 */
[----:B------:R-:W-:-:S05]  /*b090*/  IMAD.X R12, R12, 0x1, R6, P0 ;  /* 0x000000010c0c7824 */ /* 0x000fca00000e0606 */
[----:B------:R5:W-:Y:S02]  /*b0a0*/  STL [R1+0x3958], R12 ;  /* 0x0039580c01007387 */ /* 0x000be40000100800 */
[----:B-----5:R-:W-:-:S05]  /*b0b0*/  IADD3 R12, P0, R10, R27, RZ ;  /* 0x0000001b0a0c7210 */ /* 0x020fca0007f1e0ff */
[----:B------:R0:W-:Y:S02]  /*b0c0*/  STL [R1+0x3960], R12 ;  /* 0x0039600c01007387 */ /* 0x0001e40000100800 */
[----:B0-----:R-:W-:Y:S01]  /*b0d0*/  IMAD.X R12, R11, 0x1, R5, P6 ;  /* 0x000000010b0c7824 */ /* 0x001fe200030e0605 */
[----:B------:R-:W-:-:S04]  /*b0e0*/  IADD3 R10, P6, R10, R28, RZ ;  /* 0x0000001c0a0a7210 */ /* 0x000fc80007fde0ff */
[----:B------:R0:W-:Y:S04]  /*b0f0*/  STL [R1+0x395c], R12 ;  /* 0x00395c0c01007387 */ /* 0x0001e80000100800 */
[----:B0-----:R-:W5:Y:S04]  /*b100*/  LDL.LU R12, [R1+0x4084] ;  /* 0x00408400010c7983 */ /* 0x001f680000300800 */
[----:B------:R0:W-:Y:S04]  /*b110*/  STL [R1+0x3954], R10 ;  /* 0x0039540a01007387 */ /* 0x0001e80000100800 */
[----:B0-----:R-:W2:Y:S01]  /*b120*/  LDL.LU R10, [R1+0x4080] ;  /* 0x00408000010a7983 */ /* 0x001ea20000300800 */
[----:B------:R-:W-:-:S05]  /*b130*/  IMAD.X R11, R11, 0x1, R6, P5 ;  /* 0x000000010b0b7824 */ /* 0x000fca00028e0606 */
[----:B------:R5:W-:Y:S02]  /*b140*/  STL [R1+0x3948], R11 ;  /* 0x0039480b01007387 */ /* 0x000be40000100800 */
[----:B-----5:R-:W-:-:S05]  /*b150*/  IADD3 R11, P5, R12, R27, RZ ;  /* 0x0000001b0c0b7210 */ /* 0x020fca0007fbe0ff */
[----:B------:R2:W-:Y:S02]  /*b160*/  STL [R1+0x3950], R11 ;  /* 0x0039500b01007387 */ /* 0x0005e40000100800 */
[----:B--2---:R-:W-:-:S05]  /*b170*/  IMAD.X R11, R10, 0x1, R5, P4 ;  /* 0x000000010a0b7824 */ /* 0x004fca00020e0605 */
[----:B------:R0:W-:Y:S04]  /*b180*/  STL [R1+0x394c], R11 ;  /* 0x00394c0b01007387 */ /* 0x0001e80000100800 */
[----:B0-----:R-:W2:Y:S01]  /*b190*/  LDL.LU R11, [R1+0x407c] ;  /* 0x00407c00010b7983 */ /* 0x001ea20000300800 */
[----:B------:R-:W-:-:S05]  /*b1a0*/  IADD3 R12, P4, R12, R28, RZ ;  /* 0x0000001c0c0c7210 */ /* 0x000fca0007f9e0ff */
[----:B------:R0:W-:Y:S02]  /*b1b0*/  STL [R1+0x3944], R12 ;  /* 0x0039440c01007387 */ /* 0x0001e40000100800 */
[----:B0-----:R-:W-:Y:S02]  /*b1c0*/  IMAD.X R12, R10, 0x1, R6, P3 ;  /* 0x000000010a0c7824 */ /* 0x001fe400018e0606 */
[----:B------:R-:W5:Y:S04]  /*b1d0*/  LDL.LU R10, [R1+0x4c] ;  /* 0x00004c00010a7983 */ /* 0x000f680000300800 */
[----:B------:R3:W-:Y:S02]  /*b1e0*/  STL [R1+0x3938], R12 ;  /* 0x0039380c01007387 */ /* 0x0007e40000100800 */
[----:B---3--:R-:W-:-:S05]  /*b1f0*/  IADD3 R12, P3, R13, R27, RZ ;  /* 0x0000001b0d0c7210 */ /* 0x008fca0007f7e0ff */
[----:B------:R2:W-:Y:S02]  /*b200*/  STL [R1+0x3940], R12 ;  /* 0x0039400c01007387 */ /* 0x0005e40000100800 */
[----:B--2---:R-:W-:-:S05]  /*b210*/  IMAD.X R12, R11, 0x1, R5, P2 ;  /* 0x000000010b0c7824 */ /* 0x004fca00010e0605 */
[----:B------:R0:W-:Y:S04]  /*b220*/  STL [R1+0x393c], R12 ;  /* 0x00393c0c01007387 */ /* 0x0001e80000100800 */
[----:B0-----:R-:W2:Y:S01]  /*b230*/  LDL.LU R12, [R1+0x4078] ;  /* 0x00407800010c7983 */ /* 0x001ea20000300800 */
[----:B------:R-:W-:-:S05]  /*b240*/  IADD3 R13, P2, R13, R28, RZ ;  /* 0x0000001c0d0d7210 */ /* 0x000fca0007f5e0ff */
[----:B------:R0:W-:Y:S02]  /*b250*/  STL [R1+0x3934], R13 ;  /* 0x0039340d01007387 */ /* 0x0001e40000100800 */
[----:B0-----:R-:W-:Y:S02]  /*b260*/  IMAD.X R13, R11, 0x1, R6, P1 ;  /* 0x000000010b0d7824 */ /* 0x001fe400008e0606 */
[----:B------:R-:W3:Y:S04]  /*b270*/  LDL.LU R11, [R1+0x6c] ;  /* 0x00006c00010b7983 */ /* 0x000ee80000300800 */
[----:B------:R4:W-:Y:S02]  /*b280*/  STL [R1+0x3928], R13 ;  /* 0x0039280d01007387 */ /* 0x0009e40000100800 */
[----:B----4-:R-:W-:-:S05]  /*b290*/  IADD3 R13, P1, R14, R27, RZ ;  /* 0x0000001b0e0d7210 */ /* 0x010fca0007f3e0ff */
[----:B------:R2:W-:Y:S02]  /*b2a0*/  STL [R1+0x3930], R13 ;  /* 0x0039300d01007387 */ /* 0x0005e40000100800 */
[----:B--2---:R-:W-:-:S05]  /*b2b0*/  IMAD.X R13, R12, 0x1, R5, P0 ;  /* 0x000000010c0d7824 */ /* 0x004fca00000e0605 */
[----:B------:R0:W-:Y:S04]  /*b2c0*/  STL [R1+0x392c], R13 ;  /* 0x00392c0d01007387 */ /* 0x0001e80000100800 */
[----:B0-----:R-:W2:Y:S01]  /*b2d0*/  LDL.LU R13, [R1+0x4074] ;  /* 0x00407400010d7983 */ /* 0x001ea20000300800 */
[----:B------:R-:W-:-:S05]  /*b2e0*/  IADD3 R14, P0, R14, R28, RZ ;  /* 0x0000001c0e0e7210 */ /* 0x000fca0007f1e0ff */
[----:B------:R0:W-:Y:S02]  /*b2f0*/  STL [R1+0x3924], R14 ;  /* 0x0039240e01007387 */ /* 0x0001e40000100800 */
[----:B0-----:R-:W-:Y:S02]  /*b300*/  IMAD.X R14, R12, 0x1, R6, P6 ;  /* 0x000000010c0e7824 */ /* 0x001fe400030e0606 */
[----:B------:R-:W4:Y:S04]  /*b310*/  LDL.LU R12, [R1+0x80] ;  /* 0x00008000010c7983 */ /* 0x000f280000300800 */
[----:B------:R0:W-:Y:S02]  /*b320*/  STL [R1+0x3918], R14 ;  /* 0x0039180e01007387 */ /* 0x0001e40000100800 */
[----:B0-----:R-:W-:-:S05]  /*b330*/  IADD3 R14, P6, R15, R27, RZ ;  /* 0x0000001b0f0e7210 */ /* 0x001fca0007fde0ff */
[----:B------:R2:W-:Y:S02]  /*b340*/  STL [R1+0x3920], R14 ;  /* 0x0039200e01007387 */ /* 0x0005e40000100800 */
[----:B--2---:R-:W-:Y:S01]  /*b350*/  IMAD.X R14, R13, 0x1, R5, P5 ;  /* 0x000000010d0e7824 */ /* 0x004fe200028e0605 */
[----:B------:R-:W-:-:S04]  /*b360*/  IADD3 R15, P5, R15, R28, RZ ;  /* 0x0000001c0f0f7210 */ /* 0x000fc80007fbe0ff */
[----:B------:R0:W-:Y:S04]  /*b370*/  STL [R1+0x391c], R14 ;  /* 0x00391c0e01007387 */ /* 0x0001e80000100800 */
[----:B0-----:R-:W2:Y:S04]  /*b380*/  LDL.LU R14, [R1+0x4070] ;  /* 0x00407000010e7983 */ /* 0x001ea80000300800 */
[----:B------:R0:W-:Y:S02]  /*b390*/  STL [R1+0x3914], R15 ;  /* 0x0039140f01007387 */ /* 0x0001e40000100800 */
[----:B0-----:R-:W-:-:S02]  /*b3a0*/  IMAD.X R15, R13, 0x1, R6, P4 ;  /* 0x000000010d0f7824 */ /* 0x001fc400020e0606 */
[----:B------:R-:W5:Y:S04]  /*b3b0*/  LDL.LU R13, [R1+0x9c] ;  /* 0x00009c00010d7983 */ /* 0x000f680000300800 */
[----:B------:R5:W-:Y:S02]  /*b3c0*/  STL [R1+0x3908], R15 ;  /* 0x0039080f01007387 */ /* 0x000be40000100800 */
[----:B-----5:R-:W-:-:S05]  /*b3d0*/  IADD3 R15, P4, R13, R27, RZ ;  /* 0x0000001b0d0f7210 */ /* 0x020fca0007f9e0ff */
[----:B------:R2:W-:Y:S02]  /*b3e0*/  STL [R1+0x3910], R15 ;  /* 0x0039100f01007387 */ /* 0x0005e40000100800 */
[----:B--2---:R-:W-:-:S05]  /*b3f0*/  IMAD.X R15, R14, 0x1, R5, P3 ;  /* 0x000000010e0f7824 */ /* 0x004fca00018e0605 */
[----:B------:R0:W-:Y:S04]  /*b400*/  STL [R1+0x390c], R15 ;  /* 0x00390c0f01007387 */ /* 0x0001e80000100800 */
[----:B0-----:R-:W2:Y:S01]  /*b410*/  LDL.LU R15, [R1+0x406c] ;  /* 0x00406c00010f7983 */ /* 0x001ea20000300800 */
[----:B------:R-:W-:Y:S01]  /*b420*/  IADD3 R13, P3, R13, R28, RZ ;  /* 0x0000001c0d0d7210 */ /* 0x000fe20007f7e0ff */
[----:B------:R-:W-:-:S04]  /*b430*/  IMAD.X R14, R14, 0x1, R6, P2 ;  /* 0x000000010e0e7824 */ /* 0x000fc800010e0606 */
[----:B------:R4:W-:Y:S04]  /*b440*/  STL [R1+0x3904], R13 ;  /* 0x0039040d01007387 */ /* 0x0009e80000100800 */
[----:B------:R2:W-:Y:S01]  /*b450*/  STL [R1+0x38f8], R14 ;  /* 0x0038f80e01007387 */ /* 0x0005e20000100800 */
[----:B----4-:R-:W-:-:S05]  /*b460*/  IADD3 R13, P2, R12, R27, RZ ;  /* 0x0000001b0c0d7210 */ /* 0x010fca0007f5e0ff */
[----:B------:R0:W-:Y:S01]  /*b470*/  STL [R1+0x3900], R13 ;  /* 0x0039000d01007387 */ /* 0x0001e20000100800 */
[C---:B--2---:R-:W-:Y:S01]  /*b480*/  IMAD.X R14, R15.reuse, 0x1, R5, P1 ;  /* 0x000000010f0e7824 */ /* 0x044fe200008e0605 */
[----:B0-----:R-:W-:Y:S01]  /*b490*/  IADD3 R13, P1, R12, R28, RZ ;  /* 0x0000001c0c0d7210 */ /* 0x001fe20007f3e0ff */
[----:B------:R-:W-:-:S03]  /*b4a0*/  IMAD.X R12, R15, 0x1, R6, P0 ;  /* 0x000000010f0c7824 */ /* 0x000fc600000e0606 */
[----:B------:R3:W-:Y:S04]  /*b4b0*/  STL [R1+0x38fc], R14 ;  /* 0x0038fc0e01007387 */ /* 0x0007e80000100800 */
[----:B------:R0:W-:Y:S04]  /*b4c0*/  STL [R1+0x38f4], R13 ;  /* 0x0038f40d01007387 */ /* 0x0001e80000100800 */
[----:B------:R1:W-:Y:S01]  /*b4d0*/  STL [R1+0x38e8], R12 ;  /* 0x0038e80c01007387 */ /* 0x0003e20000100800 */
[----:B---3--:R-:W-:Y:S01]  /*b4e0*/  IADD3 R14, P0, R11, R27, RZ ;  /* 0x0000001b0b0e7210 */ /* 0x008fe20007f1e0ff */
[----:B0-----:R-:W-:-:S04]  /*b4f0*/  IMAD.X R13, R16, 0x1, R5, P6 ;  /* 0x00000001100d7824 */ /* 0x001fc800030e0605 */
[----:B------:R-:W-:Y:S01]  /*b500*/  STL [R1+0x38f0], R14 ;  /* 0x0038f00e01007387 */ /* 0x000fe20000100800 */
[----:B-1----:R-:W-:Y:S01]  /*b510*/  IADD3 R12, P6, R11, R28, RZ ;  /* 0x0000001c0b0c7210 */ /* 0x002fe20007fde0ff */
[----:B------:R-:W-:Y:S02]  /*b520*/  IMAD.X R11, R16, 0x1, R6, P5 ;  /* 0x00000001100b7824 */ /* 0x000fe400028e0606 */
[----:B------:R0:W-:Y:S04]  /*b530*/  STL [R1+0x38ec], R13 ;  /* 0x0038ec0d01007387 */ /* 0x0001e80000100800 */
[----:B------:R1:W-:Y:S01]  /*b540*/  STL [R1+0x38e4], R12 ;  /* 0x0038e40c01007387 */ /* 0x0003e20000100800 */
[----:B0-----:R-:W-:-:S03]  /*b550*/  IADD3 R13, P5, R10, R27, RZ ;  /* 0x0000001b0a0d7210 */ /* 0x001fc60007fbe0ff */
[----:B------:R0:W-:Y:S01]  /*b560*/  STL [R1+0x38d8], R11 ;  /* 0x0038d80b01007387 */ /* 0x0001e20000100800 */
[----:B-1----:R-:W-:-:S03]  /*b570*/  IMAD.X R12, R17, 0x1, R5, P4 ;  /* 0x00000001110c7824 */ /* 0x002fc600020e0605 */
[----:B------:R-:W-:Y:S04]  /*b580*/  STL [R1+0x38e0], R13 ;  /* 0x0038e00d01007387 */ /* 0x000fe80000100800 */
[----:B------:R1:W-:Y:S01]  /*b590*/  STL [R1+0x38dc], R12 ;  /* 0x0038dc0c01007387 */ /* 0x0003e20000100800 */
[----:B0-----:R-:W-:Y:S01]  /*b5a0*/  IADD3 R11, P4, R10, R28, RZ ;  /* 0x0000001c0a0b7210 */ /* 0x001fe20007f9e0ff */
[----:B------:R-:W-:-:S04]  /*b5b0*/  IMAD.X R10, R17, 0x1, R6, P3 ;  /* 0x00000001110a7824 */ /* 0x000fc800018e0606 */
[----:B------:R0:W-:Y:S01]  /*b5c0*/  STL [R1+0x38d4], R11 ;  /* 0x0038d40b01007387 */ /* 0x0001e20000100800 */
[----:B-1----:R-:W-:-:S03]  /*b5d0*/  IADD3 R12, P3, R4, R27, RZ ;  /* 0x0000001b040c7210 */ /* 0x002fc60007f7e0ff */
[----:B------:R1:W-:Y:S04]  /*b5e0*/  STL [R1+0x38c8], R10 ;  /* 0x0038c80a01007387 */ /* 0x0003e80000100800 */
[----:B------:R2:W-:Y:S01]  /*b5f0*/  STL [R1+0x38d0], R12 ;  /* 0x0038d00c01007387 */ /* 0x0005e20000100800 */
[----:B0-----:R-:W-:Y:S01]  /*b600*/  IMAD.X R11, R18, 0x1, R5, P2 ;  /* 0x00000001120b7824 */ /* 0x001fe200010e0605 */
[----:B-1----:R-:W-:Y:S02]  /*b610*/  IADD3 R10, P2, R4, R28, RZ ;  /* 0x0000001c040a7210 */ /* 0x002fe40007f5e0ff */
[----:B------:R-:W3:Y:S01]  /*b620*/  LDL.LU R4, [R1+0x4068] ;  /* 0x0040680001047983 */ /* 0x000ee20000300800 */
[----:B--2---:R-:W-:-:S03]  /*b630*/  IMAD.X R12, R18, 0x1, R6, P1 ;  /* 0x00000001120c7824 */ /* 0x004fc600008e0606 */
[----:B------:R0:W-:Y:S04]  /*b640*/  STL [R1+0x38cc], R11 ;  /* 0x0038cc0b01007387 */ /* 0x0001e80000100800 */
[----:B------:R1:W-:Y:S01]  /*b650*/  STL [R1+0x38c4], R10 ;  /* 0x0038c40a01007387 */ /* 0x0003e20000100800 */
[----:B0-----:R-:W-:-:S03]  /*b660*/  IADD3 R11, P1, R2, R27, RZ ;  /* 0x0000001b020b7210 */ /* 0x001fc60007f3e0ff */
[----:B------:R-:W-:Y:S01]  /*b670*/  STL [R1+0x38b8], R12 ;  /* 0x0038b80c01007387 */ /* 0x000fe20000100800 */
[C---:B-1----:R-:W-:Y:S01]  /*b680*/  IMAD.X R10, R19.reuse, 0x1, R5, P0 ;  /* 0x00000001130a7824 */ /* 0x042fe200000e0605 */
[----:B------:R-:W-:Y:S02]  /*b690*/  IADD3 R2, P0, R2, R28, RZ ;  /* 0x0000001c02027210 */ /* 0x000fe40007f1e0ff */
[----:B------:R0:W-:Y:S04]  /*b6a0*/  STL [R1+0x38c0], R11 ;  /* 0x0038c00b01007387 */ /* 0x0001e80000100800 */
[----:B------:R1:W-:Y:S04]  /*b6b0*/  STL [R1+0x38bc], R10 ;  /* 0x0038bc0a01007387 */ /* 0x0003e80000100800 */
[----:B------:R2:W-:Y:S01]  /*b6c0*/  STL [R1+0x38b4], R2 ;  /* 0x0038b40201007387 */ /* 0x0005e20000100800 */
[----:B0-----:R-:W-:Y:S01]  /*b6d0*/  IMAD.X R11, R19, 0x1, R6, P6 ;  /* 0x00000001130b7824 */ /* 0x001fe200030e0606 */
[----:B-1----:R-:W-:-:S04]  /*b6e0*/  IADD3 R10, P6, R7, R27, RZ ;  /* 0x0000001b070a7210 */ /* 0x002fc80007fde0ff */
[----:B------:R-:W-:Y:S01]  /*b6f0*/  STL [R1+0x38a8], R11 ;  /* 0x0038a80b01007387 */ /* 0x000fe20000100800 */
[C---:B--2---:R-:W-:Y:S01]  /*b700*/  IMAD.X R2, R20.reuse, 0x1, R5, P5 ;  /* 0x0000000114027824 */ /* 0x044fe200028e0605 */
[----:B------:R-:W-:Y:S02]  /*b710*/  IADD3 R7, P5, R7, R28, RZ ;  /* 0x0000001c07077210 */ /* 0x000fe40007fbe0ff */
[----:B------:R0:W-:Y:S04]  /*b720*/  STL [R1+0x38b0], R10 ;  /* 0x0038b00a01007387 */ /* 0x0001e80000100800 */
[----:B------:R1:W-:Y:S04]  /*b730*/  STL [R1+0x38ac], R2 ;  /* 0x0038ac0201007387 */ /* 0x0003e80000100800 */
[----:B------:R2:W-:Y:S01]  /*b740*/  STL [R1+0x38a4], R7 ;  /* 0x0038a40701007387 */ /* 0x0005e20000100800 */
[----:B0-----:R-:W-:Y:S01]  /*b750*/  IMAD.X R10, R20, 0x1, R6, P4 ;  /* 0x00000001140a7824 */ /* 0x001fe200020e0606 */
[----:B-1----:R-:W-:-:S04]  /*b760*/  IADD3 R2, P4, R8, R27, RZ ;  /* 0x0000001b08027210 */ /* 0x002fc80007f9e0ff */
[----:B------:R-:W-:Y:S01]  /*b770*/  STL [R1+0x3898], R10 ;  /* 0x0038980a01007387 */ /* 0x000fe20000100800 */
[----:B--2---:R-:W-:Y:S01]  /*b780*/  IMAD.X R7, R21, 0x1, R5, P3 ;  /* 0x0000000115077824 */ /* 0x004fe200018e0605 */
[----:B------:R-:W-:Y:S02]  /*b790*/  SHF.R.S32.HI R24, RZ, 0x1f, R8 ;  /* 0x0000001fff187819 */ /* 0x000fe40000011408 */
[----:B------:R0:W-:Y:S01]  /*b7a0*/  STL [R1+0x38a0], R2 ;  /* 0x0038a00201007387 */ /* 0x0001e20000100800 */
[----:B------:R-:W-:-:S03]  /*b7b0*/  IADD3 R8, P3, R8, R28, RZ ;  /* 0x0000001c08087210 */ /* 0x000fc60007f7e0ff */
[----:B------:R1:W-:Y:S01]  /*b7c0*/  STL [R1+0x389c], R7 ;  /* 0x00389c0701007387 */ /* 0x0003e20000100800 */
[----:B0-----:R-:W-:-:S03]  /*b7d0*/  IMAD.X R2, R21, 0x1, R6, P2 ;  /* 0x0000000115027824 */ /* 0x001fc600010e0606 */
[----:B------:R0:W-:Y:S01]  /*b7e0*/  STL [R1+0x3894], R8 ;  /* 0x0038940801007387 */ /* 0x0001e20000100800 */
[----:B-1----:R-:W-:-:S03]  /*b7f0*/  IADD3 R7, P2, R9, R27, RZ ;  /* 0x0000001b09077210 */ /* 0x002fc60007f5e0ff */
[----:B------:R1:W-:Y:S04]  /*b800*/  STL [R1+0x3888], R2 ;  /* 0x0038880201007387 */ /* 0x0003e80000100800 */
[----:B------:R2:W-:Y:S01]  /*b810*/  STL [R1+0x3890], R7 ;  /* 0x0038900701007387 */ /* 0x0005e20000100800 */
[----:B0-----:R-:W-:Y:S01]  /*b820*/  IMAD.X R8, R22, 0x1, R5, P1 ;  /* 0x0000000116087824 */ /* 0x001fe200008e0605 */
[----:B-1----:R-:W-:-:S04]  /*b830*/  IADD3 R2, P1, R9, R28, RZ ;  /* 0x0000001c09027210 */ /* 0x002fc80007f3e0ff */
[----:B------:R0:W-:Y:S01]  /*b840*/  STL [R1+0x388c], R8 ;  /* 0x00388c0801007387 */ /* 0x0001e20000100800 */
[----:B--2---:R-:W-:-:S03]  /*b850*/  IMAD.X R7, R22, 0x1, R6, P0 ;  /* 0x0000000116077824 */ /* 0x004fc600000e0606 */
[----:B------:R1:W-:Y:S01]  /*b860*/  STL [R1+0x3884], R2 ;  /* 0x0038840201007387 */ /* 0x0003e20000100800 */
[----:B------:R-:W-:-:S03]  /*b870*/  SHF.R.S32.HI R26, RZ, 0x1f, R0 ;  /* 0x0000001fff1a7819 */ /* 0x000fc60000011400 */
[----:B------:R2:W-:Y:S01]  /*b880*/  STL [R1+0x3878], R7 ;  /* 0x0038780701007387 */ /* 0x0005e20000100800 */
[----:B0-----:R-:W-:Y:S01]  /*b890*/  IADD3 R8, P0, R0, R27, RZ ;  /* 0x0000001b00087210 */ /* 0x001fe20007f1e0ff */
[----:B-1----:R-:W-:-:S04]  /*b8a0*/  IMAD.X R2, R23, 0x1, R5, P6 ;  /* 0x0000000117027824 */ /* 0x002fc800030e0605 */
[----:B------:R-:W-:Y:S01]  /*b8b0*/  STL [R1+0x3880], R8 ;  /* 0x0038800801007387 */ /* 0x000fe20000100800 */
[----:B--2---:R-:W-:Y:S01]  /*b8c0*/  IADD3 R7, P6, R0, R28, RZ ;  /* 0x0000001c00077210 */ /* 0x004fe20007fde0ff */
[----:B------:R-:W-:Y:S02]  /*b8d0*/  IMAD.X R0, R23, 0x1, R6, P5 ;  /* 0x0000000117007824 */ /* 0x000fe400028e0606 */
[----:B------:R0:W-:Y:S01]  /*b8e0*/  STL [R1+0x387c], R2 ;  /* 0x00387c0201007387 */ /* 0x0001e20000100800 */
[----:B------:R-:W-:-:S03]  /*b8f0*/  SHF.R.S32.HI R25, RZ, 0x1f, R9 ;  /* 0x0000001fff197819 */ /* 0x000fc60000011409 */
[----:B------:R1:W-:Y:S04]  /*b900*/  STL [R1+0x3874], R7 ;  /* 0x0038740701007387 */ /* 0x0003e80000100800 */
[----:B------:R2:W-:Y:S01]  /*b910*/  STL [R1+0x3868], R0 ;  /* 0x0038680001007387 */ /* 0x0005e20000100800 */
[----:B0-----:R-:W-:Y:S01]  /*b920*/  IADD3 R2, P5, R3, R27, RZ ;  /* 0x0000001b03027210 */ /* 0x001fe20007fbe0ff */
[----:B-1----:R-:W-:-:S04]  /*b930*/  IMAD.X R7, R24, 0x1, R5, P4 ;  /* 0x0000000118077824 */ /* 0x002fc800020e0605 */
[----:B------:R0:W-:Y:S01]  /*b940*/  STL [R1+0x3870], R2 ;  /* 0x0038700201007387 */ /* 0x0001e20000100800 */
[----:B--2---:R-:W-:-:S03]  /*b950*/  IADD3 R0, P4, R3, R28, RZ ;  /* 0x0000001c03007210 */ /* 0x004fc60007f9e0ff */
[----:B------:R-:W-:Y:S01]  /*b960*/  STL [R1+0x386c], R7 ;  /* 0x00386c0701007387 */ /* 0x000fe20000100800 */
[----:B------:R-:W-:-:S03]  /*b970*/  SHF.R.S32.HI R29, RZ, 0x1f, R3 ;  /* 0x0000001fff1d7819 */ /* 0x000fc60000011403 */
[----:B------:R1:W-:Y:S01]  /*b980*/  STL [R1+0x3864], R0 ;  /* 0x0038640001007387 */ /* 0x0003e20000100800 */
[----:B0-----:R-:W-:-:S05]  /*b990*/  IMAD.X R2, R24, 0x1, R6, P3 ;  /* 0x0000000118027824 */ /* 0x001fca00018e0606 */
[----:B------:R0:W-:Y:S01]  /*b9a0*/  STL [R1+0x3860], R2 ;  /* 0x0038600201007387 */ /* 0x0001e20000100800 */
[----:B-1----:R-:W-:Y:S01]  /*b9b0*/  IMAD.X R0, R25, 0x1, R5, P2 ;  /* 0x0000000119007824 */ /* 0x002fe200010e0605 */
[C---:B---3--:R-:W-:Y:S02]  /*b9c0*/  IADD3 R3, P3, R4.reuse, R27, RZ ;  /* 0x0000001b04037210 */ /* 0x048fe40007f7e0ff */
[----:B0-----:R-:W-:-:S03]  /*b9d0*/  IADD3 R2, P2, R4, R28, RZ ;  /* 0x0000001c04027210 */ /* 0x001fc60007f5e0ff */
[----:B------:R0:W-:Y:S01]  /*b9e0*/  STL [R1+0x3c7c], R3 ;  /* 0x003c7c0301007387 */ /* 0x0001e20000100800 */
[----:B------:R-:W-:Y:S01]  /*b9f0*/  SHF.R.S32.HI R4, RZ, 0x1f, R4 ;  /* 0x0000001fff047819 */ /* 0x000fe20000011404 */
[----:B------:R-:W-:Y:S01]  /*ba00*/  UIMAD UR5, UR5, 0x69, URZ ;  /* 0x00000069050578a4 */ /* 0x000fe2000f8e023f */
[----:B------:R-:W1:Y:S01]  /*ba10*/  LDC R28, c[0x0][0x230] ;  /* 0x00008c00ff1c7b82 */ /* 0x000e620000000800 */
[----:B------:R2:W-:Y:S04]  /*ba20*/  STL [R1+0x385c], R0 ;  /* 0x00385c0001007387 */ /* 0x0005e80000100800 */
[----:B------:R3:W-:Y:S01]  /*ba30*/  STL [R1+0x3858], R2 ;  /* 0x0038580201007387 */ /* 0x0007e20000100800 */
[----:B0-----:R-:W-:Y:S02]  /*ba40*/  IMAD.X R3, R26, 0x1, R5, P0 ;  /* 0x000000011a037824 */ /* 0x001fe400000e0605 */
[----:B--2---:R-:W-:-:S02]  /*ba50*/  IMAD.X R0, R25, 0x1, R6, P1 ;  /* 0x0000000119007824 */ /* 0x004fc400008e0606 */
[----:B---3--:R-:W-:-:S03]  /*ba60*/  IMAD.X R2, R26, 0x1, R6, P6 ;  /* 0x000000011a027824 */ /* 0x008fc600030e0606 */
[----:B------:R0:W-:Y:S04]  /*ba70*/  STL [R1+0x3850], R0 ;  /* 0x0038500001007387 */ /* 0x0001e80000100800 */
[----:B------:R2:W-:Y:S01]  /*ba80*/  STL [R1+0x3854], R3 ;  /* 0x0038540301007387 */ /* 0x0005e20000100800 */
[----:B0-----:R-:W-:-:S03]  /*ba90*/  IMAD.X R0, R29, 0x1, R5, P5 ;  /* 0x000000011d007824 */ /* 0x001fc600028e0605 */
[----:B------:R0:W-:Y:S01]  /*baa0*/  STL [R1+0x3848], R2 ;  /* 0x0038480201007387 */ /* 0x0001e20000100800 */
[----:B--2---:R-:W-:-:S03]  /*bab0*/  IMAD.X R3, R29, 0x1, R6, P4 ;  /* 0x000000011d037824 */ /* 0x004fc600020e0606 */
[----:B------:R2:W-:Y:S01]  /*bac0*/  STL [R1+0x384c], R0 ;  /* 0x00384c0001007387 */ /* 0x0005e20000100800 */
[----:B0-----:R-:W-:-:S03]  /*bad0*/  IMAD.X R2, R4, 0x1, R5, P3 ;  /* 0x0000000104027824 */ /* 0x001fc600018e0605 */
[----:B------:R0:W-:Y:S01]  /*bae0*/  STL [R1+0x3844], R3 ;  /* 0x0038440301007387 */ /* 0x0001e20000100800 */
[----:B--2---:R-:W-:-:S03]  /*baf0*/  IMAD.X R0, R4, 0x1, R6, P2 ;  /* 0x0000000104007824 */ /* 0x004fc600010e0606 */
[----:B------:R-:W2:Y:S04]  /*bb00*/  LDL.LU R17, [R1+0x1b4] ;  /* 0x0001b40001117983 */ /* 0x000ea80000300800 */
[----:B------:R3:W-:Y:S04]  /*bb10*/  STL [R1+0x3c78], R2 ;  /* 0x003c780201007387 */ /* 0x0007e80000100800 */
[----:B------:R-:W4:Y:S04]  /*bb20*/  LDL.LU R16, [R1+0x1b0] ;  /* 0x0001b00001107983 */ /* 0x000f280000300800 */
[----:B------:R5:W-:Y:S04]  /*bb30*/  STL [R1+0x1880], R0 ;  /* 0x0018800001007387 */ /* 0x000be80000100800 */
[----:B------:R-:W3:Y:S04]  /*bb40*/  LDL.LU R15, [R1+0x1ac] ;  /* 0x0001ac00010f7983 */ /* 0x000ee80000300800 */
[----:B------:R-:W5:Y:S04]  /*bb50*/  LDL.LU R14, [R1+0x1a8] ;  /* 0x0001a800010e7983 */ /* 0x000f680000300800 */
[----:B------:R-:W5:Y:S04]  /*bb60*/  LDL.LU R13, [R1+0x1a4] ;  /* 0x0001a400010d7983 */ /* 0x000f680000300800 */
[----:B------:R-:W0:Y:S04]  /*bb70*/  LDL.LU R12, [R1+0x1a0] ;  /* 0x0001a000010c7983 */ /* 0x000e280000300800 */
[----:B------:R-:W5:Y:S04]  /*bb80*/  LDL.LU R11, [R1+0x19c] ;  /* 0x00019c00010b7983 */ /* 0x000f680000300800 */
[----:B------:R-:W5:Y:S01]  /*bb90*/  LDL.LU R10, [R1+0x198] ;  /* 0x00019800010a7983 */ /* 0x000f620000300800 */
[----:B--2---:R-:W-:-:S02]  /*bba0*/  IMAD R8, R17, UR55, RZ ;  /* 0x0000003711087c24 */ /* 0x004fc4000f8e02ff */
[----:B----4-:R-:W-:-:S03]  /*bbb0*/  IMAD R7, R16, UR55, RZ ;  /* 0x0000003710077c24 */ /* 0x010fc6000f8e02ff */
[----:B------:R-:W-:Y:S01]  /*bbc0*/  IADD3 R16, P6, R8, UR34, RZ ;  /* 0x0000002208107c10 */ /* 0x000fe2000ffde0ff */
[----:B---3--:R-:W-:Y:S01]  /*bbd0*/  IMAD R6, R15, UR55, RZ ;  /* 0x000000370f067c24 */ /* 0x008fe2000f8e02ff */
[----:B------:R-:W-:Y:S01]  /*bbe0*/  IADD3 R18, P5, R7, UR34, RZ ;  /* 0x0000002207127c10 */ /* 0x000fe2000ffbe0ff */
[----:B-----5:R-:W-:-:S03]  /*bbf0*/  IMAD R5, R14, UR55, RZ ;  /* 0x000000370e057c24 */ /* 0x020fc6000f8e02ff */
[----:B------:R-:W-:Y:S01]  /*bc00*/  IADD3 R19, P4, R6, UR34, RZ ;  /* 0x0000002206137c10 */ /* 0x000fe2000ff9e0ff */
[----:B------:R-:W-:Y:S01]  /*bc10*/  IMAD R4, R13, UR55, RZ ;  /* 0x000000370d047c24 */ /* 0x000fe2000f8e02ff */
[----:B------:R-:W-:Y:S01]  /*bc20*/  IADD3 R20, P3, R5, UR34, RZ ;  /* 0x0000002205147c10 */ /* 0x000fe2000ff7e0ff */
[----:B0-----:R-:W-:-:S03]  /*bc30*/  IMAD R3, R12, UR55, RZ ;  /* 0x000000370c037c24 */ /* 0x001fc6000f8e02ff */
[----:B------:R-:W-:Y:S01]  /*bc40*/  IADD3 R21, P2, R4, UR34, RZ ;  /* 0x0000002204157c10 */ /* 0x000fe2000ff5e0ff */
[----:B------:R-:W-:Y:S01]  /*bc50*/  IMAD R2, R11, UR55, RZ ;  /* 0x000000370b027c24 */ /* 0x000fe2000f8e02ff */
[----:B------:R-:W-:Y:S01]  /*bc60*/  STL [R1+0x10ec], R16 ;  /* 0x0010ec1001007387 */ /* 0x000fe20000100800 */
[----:B------:R-:W-:Y:S01]  /*bc70*/  IADD3 R22, P1, R3, UR34, RZ ;  /* 0x0000002203167c10 */ /* 0x000fe2000ff3e0ff */
[----:B------:R-:W-:Y:S02]  /*bc80*/  IMAD R0, R10, UR55, RZ ;  /* 0x000000370a007c24 */ /* 0x000fe4000f8e02ff */
[----:B------:R-:W-:Y:S01]  /*bc90*/  STL [R1+0x10f4], R18 ;  /* 0x0010f41201007387 */ /* 0x000fe20000100800 */
[----:B------:R-:W-:Y:S01]  /*bca0*/  IADD3 R23, P0, R2, UR34, RZ ;  /* 0x0000002202177c10 */ /* 0x000fe2000ff1e0ff */
[----:B------:R-:W-:Y:S01]  /*bcb0*/  UIMAD UR7, UR7, 0x67, URZ ;  /* 0x00000067070778a4 */ /* 0x000fe2000f8e023f */
[----:B------:R-:W-:Y:S01]  /*bcc0*/  LEA.HI.X.SX32 R9, R8, UR35, 0x1, P6 ;  /* 0x0000002308097c11 */ /* 0x000fe2000b0f0eff */
[----:B------:R-:W-:Y:S01]  /*bcd0*/  STL [R1+0x10fc], R19 ;  /* 0x0010fc1301007387 */ /* 0x000fe20000100800 */
[----:B------:R-:W-:Y:S01]  /*bce0*/  IADD3 R24, P6, R0, UR34, RZ ;  /* 0x0000002200187c10 */ /* 0x000fe2000ffde0ff */
[----:B------:R-:W-:Y:S01]  /*bcf0*/  UIMAD UR34, UR61, 0x7f, URZ ;  /* 0x0000007f3d2278a4 */ /* 0x000fe2000f8e023f */
[----:B------:R-:W-:Y:S01]  /*bd00*/  LEA.HI.X.SX32 R10, R7, UR35, 0x1, P5 ;  /* 0x00000023070a7c11 */ /* 0x000fe2000a8f0eff */
[----:B------:R-:W-:Y:S01]  /*bd10*/  STL [R1+0x1104], R20 ;  /* 0x0011041401007387 */ /* 0x000fe20000100800 */
[----:B------:R-:W-:Y:S01]  /*bd20*/  LEA.HI.X.SX32 R11, R6, UR35, 0x1, P4 ;  /* 0x00000023060b7c11 */ /* 0x000fe2000a0f0eff */
[----:B------:R-:W-:-:S02]  /*bd30*/  UIMAD UR8, UR8, 0x66, URZ ;  /* 0x00000066080878a4 */ /* 0x000fc4000f8e023f */
[----:B------:R-:W-:Y:S01]  /*bd40*/  STL [R1+0x110c], R21 ;  /* 0x00110c1501007387 */ /* 0x000fe20000100800 */
[----:B------:R-:W-:Y:S01]  /*bd50*/  LEA.HI.X.SX32 R12, R5, UR35, 0x1, P3 ;  /* 0x00000023050c7c11 */ /* 0x000fe200098f0eff */
[----:B------:R-:W-:Y:S02]  /*bd60*/  UIMAD UR9, UR9, 0x65, URZ ;  /* 0x00000065090978a4 */ /* 0x000fe4000f8e023f */
[----:B------:R-:W-:Y:S01]  /*bd70*/  STL [R1+0x1114], R22 ;  /* 0x0011141601007387 */ /* 0x000fe20000100800 */
[----:B------:R-:W-:Y:S01]  /*bd80*/  LEA.HI.X.SX32 R13, R4, UR35, 0x1, P2 ;  /* 0x00000023040d7c11 */ /* 0x000fe200090f0eff */
[----:B------:R-:W-:Y:S02]  /*bd90*/  UIMAD UR10, UR10, 0x64, URZ ;  /* 0x000000640a0a78a4 */ /* 0x000fe4000f8e023f */
        /* <DEDUP_REMOVED lines=10> */
[----:B------:R-:W-:Y:S01]  /*be40*/  IADD3 R3, P6, R24, UR34, RZ ;  /* 0x0000002218037c10 */ /* 0x000fe2000ffde0ff */
[----:B------:R-:W-:-:S02]  /*be50*/  UIMAD UR14, UR14, 0x60, URZ ;  /* 0x000000600e0e78a4 */ /* 0x000fc4000f8e023f */
[----:B------:R-:W-:Y:S01]  /*be60*/  STL [R1+0x10f8], R11 ;  /* 0x0010f80b01007387 */ /* 0x000fe20000100800 */
[----:B------:R-:W-:Y:S01]  /*be70*/  IADD3 R0, P5, R23, UR34, RZ ;  /* 0x0000002217007c10 */ /* 0x000fe2000ffbe0ff */
[----:B------:R-:W-:Y:S02]  /*be80*/  UIMAD UR15, UR15, 0x5f, URZ ;  /* 0x0000005f0f0f78a4 */ /* 0x000fe4000f8e023f */
[----:B------:R-:W-:Y:S01]  /*be90*/  STL [R1+0x1100], R12 ;  /* 0x0011000c01007387 */ /* 0x000fe20000100800 */
[----:B------:R-:W-:Y:S02]  /*bea0*/  UIMAD UR16, UR16, 0x5e, URZ ;  /* 0x0000005e101078a4 */ /* 0x000fe4000f8e023f */
[----:B------:R-:W-:Y:S01]  /*beb0*/  UIMAD UR17, UR17, 0x5d, URZ ;  /* 0x0000005d111178a4 */ /* 0x000fe2000f8e023f */
[----:B------:R-:W-:Y:S01]  /*bec0*/  STL [R1+0x1108], R13 ;  /* 0x0011080d01007387 */ /* 0x000fe20000100800 */
[----:B------:R-:W-:Y:S01]  /*bed0*/  IADD3 R2, P4, R22, UR34, RZ ;  /* 0x0000002216027c10 */ /* 0x000fe2000ff9e0ff */
[----:B------:R-:W-:-:S02]  /*bee0*/  UIMAD UR18, UR18, 0x5c, URZ ;  /* 0x0000005c121278a4 */ /* 0x000fc4000f8e023f */
[----:B------:R-:W-:Y:S01]  /*bef0*/  STL [R1+0x1110], R14 ;  /* 0x0011100e01007387 */ /* 0x000fe20000100800 */
[----:B------:R-:W-:Y:S02]  /*bf00*/  UIMAD UR19, UR19, 0x5b, URZ ;  /* 0x0000005b131378a4 */ /* 0x000fe4000f8e023f */
[----:B------:R-:W-:Y:S01]  /*bf10*/  UIMAD UR20, UR20, 0x5a, URZ ;  /* 0x0000005a141478a4 */ /* 0x000fe2000f8e023f */
[----:B------:R-:W-:Y:S01]  /*bf20*/  STL [R1+0x1118], R15 ;  /* 0x0011180f01007387 */ /* 0x000fe20000100800 */
[----:B------:R-:W-:Y:S02]  /*bf30*/  USHF.R.S32.HI UR35, URZ, 0x1f, UR34 ;  /* 0x0000001f3f237899 */ /* 0x000fe40008011422 */
[----:B------:R-:W-:Y:S01]  /*bf40*/  UIMAD UR21, UR21, 0x59, URZ ;  /* 0x00000059151578a4 */ /* 0x000fe2000f8e023f */
[----:B------:R-:W-:Y:S01]  /*bf50*/  STL [R1+0x1120], R17 ;  /* 0x0011201101007387 */ /* 0x000fe20000100800 */
[----:B------:R-:W-:Y:S02]  /*bf60*/  UIMAD UR22, UR22, 0x58, URZ ;  /* 0x00000058161678a4 */ /* 0x000fe4000f8e023f */
[----:B------:R-:W-:Y:S01]  /*bf70*/  UIMAD UR23, UR23, 0x57, URZ ;  /* 0x00000057171778a4 */ /* 0x000fe2000f8e023f */
[----:B------:R0:W-:Y:S01]  /*bf80*/  STL [R1+0x1888], R3 ;  /* 0x0018880301007387 */ /* 0x0001e20000100800 */
[----:B------:R-:W-:-:S02]  /*bf90*/  UIMAD UR24, UR24, 0x56, URZ ;  /* 0x00000056181878a4 */ /* 0x000fc4000f8e023f */
[----:B------:R-:W-:Y:S01]  /*bfa0*/  UIMAD UR25, UR25, 0x55, URZ ;  /* 0x00000055191978a4 */ /* 0x000fe2000f8e023f */
[----:B------:R2:W-:Y:S01]  /*bfb0*/  STL [R1+0x1890], R0 ;  /* 0x0018900001007387 */ /* 0x0005e20000100800 */
[----:B------:R-:W-:Y:S02]  /*bfc0*/  UIMAD UR26, UR26, 0x54, URZ ;  /* 0x000000541a1a78a4 */ /* 0x000fe4000f8e023f */
[----:B------:R-:W-:Y:S02]  /*bfd0*/  UIMAD UR27, UR27, 0x53, URZ ;  /* 0x000000531b1b78a4 */ /* 0x000fe4000f8e023f */
[----:B------:R-:W-:Y:S01]  /*bfe0*/  UIMAD UR28, UR28, 0x52, URZ ;  /* 0x000000521c1c78a4 */ /* 0x000fe2000f8e023f */
[----:B0-----:R-:W-:Y:S01]  /*bff0*/  IADD3 R3, P3, R21, UR34, RZ ;  /* 0x0000002215037c10 */ /* 0x001fe2000ff7e0ff */
[----:B------:R0:W-:Y:S01]  /*c000*/  STL [R1+0x1898], R2 ;  /* 0x0018980201007387 */ /* 0x0001e20000100800 */
[----:B------:R-:W-:Y:S01]  /*c010*/  UIMAD UR29, UR29, 0x51, URZ ;  /* 0x000000511d1d78a4 */ /* 0x000fe2000f8e023f */
[----:B--2---:R-:W-:-:S02]  /*c020*/  IADD3 R0, P2, R20, UR34, RZ ;  /* 0x0000002214007c10 */ /* 0x004fc4000ff5e0ff */
[----:B------:R2:W-:Y:S01]  /*c030*/  STL [R1+0x18a0], R3 ;  /* 0x0018a00301007387 */ /* 0x0005e20000100800 */
[----:B------:R-:W-:Y:S02]  /*c040*/  UIMAD UR30, UR30, 0x50, URZ ;  /* 0x000000501e1e78a4 */ /* 0x000fe4000f8e023f */
[----:B------:R-:W-:Y:S01]  /*c050*/  UIMAD UR31, UR31, 0x4f, URZ ;  /* 0x0000004f1f1f78a4 */ /* 0x000fe2000f8e023f */
[----:B------:R3:W-:Y:S01]  /*c060*/  STL [R1+0x18a8], R0 ;  /* 0x0018a80001007387 */ /* 0x0007e20000100800 */
[----:B------:R-:W-:Y:S01]  /*c070*/  UIMAD UR36, UR36, 0x4e, URZ ;  /* 0x0000004e242478a4 */ /* 0x000fe2000f8e023f */
[----:B0-----:R-:W-:Y:S01]  /*c080*/  IADD3 R2, P1, R19, UR34, RZ ;  /* 0x0000002213027c10 */ /* 0x001fe2000ff3e0ff */
[----:B------:R-:W-:Y:S02]  /*c090*/  UIMAD UR37, UR37, 0x4d, URZ ;  /* 0x0000004d252578a4 */ /* 0x000fe4000f8e023f */
[----:B------:R-:W-:Y:S01]  /*c0a0*/  UIMAD UR38, UR38, 0x4c, URZ ;  /* 0x0000004c262678a4 */ /* 0x000fe2000f8e023f */
[----:B--2---:R-:W-:Y:S01]  /*c0b0*/  IADD3 R3, P0, R18, UR34, RZ ;  /* 0x0000002212037c10 */ /* 0x004fe2000ff1e0ff */
[----:B------:R0:W-:Y:S01]  /*c0c0*/  STL [R1+0x18b0], R2 ;  /* 0x0018b00201007387 */ /* 0x0001e20000100800 */
[----:B------:R-:W-:Y:S01]  /*c0d0*/  UIMAD UR39, UR39, 0x4b, URZ ;  /* 0x0000004b272778a4 */ /* 0x000fe2000f8e023f */
[----:B---3--:R-:W-:-:S02]  /*c0e0*/  IADD3.X R0, R17, UR35, RZ, P6, !PT ;  /* 0x0000002311007c10 */ /* 0x008fc4000b7fe4ff */
        /* <DEDUP_REMOVED lines=8> */
[----:B--2---:R-:W-:Y:S01]  /*c170*/  IADD3.X R3, R14, UR35, RZ, P4, !PT ;  /* 0x000000230e037c10 */ /* 0x004fe2000a7fe4ff */
[----:B------:R-:W-:-:S02]  /*c180*/  UIMAD UR45, UR45, 0x45, URZ ;  /* 0x000000452d2d78a4 */ /* 0x000fc4000f8e023f */
[----:B------:R-:W-:Y:S01]  /*c190*/  UIMAD UR46, UR46, 0x44, URZ ;  /* 0x000000442e2e78a4 */ /* 0x000fe2000f8e023f */
[----:B---3--:R-:W-:Y:S01]  /*c1a0*/  IADD3.X R0, R15, UR35, RZ, P5, !PT ;  /* 0x000000230f007c10 */ /* 0x008fe2000affe4ff */
[----:B------:R0:W-:Y:S01]  /*c1b0*/  STL [R1+0x18c0], R2 ;  /* 0x0018c00201007387 */ /* 0x0001e20000100800 */
[----:B------:R-:W-:Y:S02]  /*c1c0*/  UIMAD UR47, UR47, 0x43, URZ ;  /* 0x000000432f2f78a4 */ /* 0x000fe4000f8e023f */
[----:B------:R-:W-:Y:S01]  /*c1d0*/  UIMAD UR48, UR48, 0x42, URZ ;  /* 0x00000042303078a4 */ /* 0x000fe2000f8e023f */
[----:B------:R2:W-:Y:S01]  /*c1e0*/  STL [R1+0x188c], R0 ;  /* 0x00188c0001007387 */ /* 0x0005e20000100800 */
[----:B------:R-:W-:Y:S02]  /*c1f0*/  UIMAD UR49, UR49, 0x41, URZ ;  /* 0x00000041313178a4 */ /* 0x000fe4000f8e023f */
[----:B------:R-:W-:Y:S02]  /*c200*/  USHF.L.U32 UR50, UR50, 0x6, URZ ;  /* 0x0000000632327899 */ /* 0x000fe4000800063f */
[----:B------:R-:W-:Y:S01]  /*c210*/  UIMAD UR51, UR51, 0x3f, URZ ;  /* 0x0000003f333378a4 */ /* 0x000fe2000f8e023f */
[----:B0-----:R-:W-:Y:S01]  /*c220*/  IADD3.X R2, R13, UR35, RZ, P3, !PT ;  /* 0x000000230d027c10 */ /* 0x001fe20009ffe4ff */
[----:B------:R0:W-:Y:S01]  /*c230*/  STL [R1+0x1894], R3 ;  /* 0x0018940301007387 */ /* 0x0001e20000100800 */
[----:B------:R-:W-:Y:S01]  /*c240*/  UIMAD UR52, UR52, 0x3e, URZ ;  /* 0x0000003e343478a4 */ /* 0x000fe2000f8e023f */
[----:B--2---:R-:W-:-:S02]  /*c250*/  IADD3.X R0, R12, UR35, RZ, P2, !PT ;  /* 0x000000230c007c10 */ /* 0x004fc400097fe4ff */
[----:B------:R2:W-:Y:S01]  /*c260*/  STL [R1+0x189c], R2 ;  /* 0x00189c0201007387 */ /* 0x0005e20000100800 */
[----:B------:R-:W-:Y:S02]  /*c270*/  UIMAD UR34, UR61, 0x7e, URZ ;  /* 0x0000007e3d2278a4 */ /* 0x000fe4000f8e023f */
[----:B------:R-:W-:Y:S01]  /*c280*/  UIMAD UR53, UR53, 0x3d, URZ ;  /* 0x0000003d353578a4 */ /* 0x000fe2000f8e023f */
[----:B------:R3:W-:Y:S01]  /*c290*/  STL [R1+0x18a4], R0 ;  /* 0x0018a40001007387 */ /* 0x0007e20000100800 */
[----:B------:R-:W-:Y:S01]  /*c2a0*/  UIMAD UR54, UR54, 0x3c, URZ ;  /* 0x0000003c363678a4 */ /* 0x000fe2000f8e023f */
[----:B0-----:R-:W-:Y:S01]  /*c2b0*/  IADD3.X R3, R11, UR35, RZ, P1, !PT ;  /* 0x000000230b037c10 */ /* 0x001fe20008ffe4ff */
[----:B------:R-:W-:Y:S01]  /*c2c0*/  ULDC UR55, c[0x0][0x238] ;  /* 0x00008e0000377ab9 */ /* 0x000fe20000000800 */
[----:B--2---:R-:W-:-:S03]  /*c2d0*/  IADD3.X R2, R10, UR35, RZ, P0, !PT ;  /* 0x000000230a027c10 */ /* 0x004fc600087fe4ff */
[----:B------:R0:W-:Y:S01]  /*c2e0*/  STL [R1+0x18ac], R3 ;  /* 0x0018ac0301007387 */ /* 0x0001e20000100800 */
[----:B---3--:R-:W-:-:S03]  /*c2f0*/  IADD3.X R0, R9, UR35, RZ, P6, !PT ;  /* 0x0000002309007c10 */ /* 0x008fc6000b7fe4ff */
[----:B------:R2:W-:Y:S04]  /*c300*/  STL [R1+0x18b4], R2 ;  /* 0x0018b40201007387 */ /* 0x0005e80000100800 */
[----:B------:R3:W-:Y:S01]  /*c310*/  STL [R1+0x18bc], R0 ;  /* 0x0018bc0001007387 */ /* 0x0007e20000100800 */
[----:B0-----:R-:W-:Y:S01]  /*c320*/  IADD3 R3, P6, R24, UR34, RZ ;  /* 0x0000002218037c10 */ /* 0x001fe2000ffde0ff */
[----:B------:R-:W-:Y:S02]  /*c330*/  USHF.R.S32.HI UR35, URZ, 0x1f, UR34 ;  /* 0x0000001f3f237899 */ /* 0x000fe40008011422 */
[----:B--2---:R-:W-:Y:S02]  /*c340*/  IADD3 R2, P4, R22, UR34, RZ ;  /* 0x0000002216027c10 */ /* 0x004fe4000ff9e0ff */
[----:B---3--:R-:W-:Y:S01]  /*c350*/  IADD3 R0, P5, R23, UR34, RZ ;  /* 0x0000002217007c10 */ /* 0x008fe2000ffbe0ff */
[----:B------:R0:W-:Y:S04]  /*c360*/  STL [R1+0x18c8], R3 ;  /* 0x0018c80301007387 */ /* 0x0001e80000100800 */
[----:B------:R2:W-:Y:S01]  /*c370*/  STL [R1+0x18d0], R0 ;  /* 0x0018d00001007387 */ /* 0x0005e20000100800 */
[----:B0-----:R-:W-:-:S03]  /*c380*/  IADD3 R3, P3, R21, UR34, RZ ;  /* 0x0000002215037c10 */ /* 0x001fc6000ff7e0ff */
[----:B------:R0:W-:Y:S01]  /*c390*/  STL [R1+0x18d8], R2 ;  /* 0x0018d80201007387 */ /* 0x0001e20000100800 */
[----:B--2---:R-:W-:-:S03]  /*c3a0*/  IADD3 R0, P2, R20, UR34, RZ ;  /* 0x0000002214007c10 */ /* 0x004fc6000ff5e0ff */
[----:B------:R2:W-:Y:S04]  /*c3b0*/  STL [R1+0x18e0], R3 ;  /* 0x0018e00301007387 */ /* 0x0005e80000100800 */
[----:B------:R3:W-:Y:S01]  /*c3c0*/  STL [R1+0x18e8], R0 ;  /* 0x0018e80001007387 */ /* 0x0007e20000100800 */
[----:B0-----:R-:W-:Y:S02]  /*c3d0*/  IADD3 R2, P1, R19, UR34, RZ ;  /* 0x0000002213027c10 */ /* 0x001fe4000ff3e0ff */
[----:B--2---:R-:W-:-:S03]  /*c3e0*/  IADD3 R3, P0, R18, UR34, RZ ;  /* 0x0000002212037c10 */ /* 0x004fc6000ff1e0ff */
[----:B------:R0:W-:Y:S01]  /*c3f0*/  STL [R1+0x18f0], R2 ;  /* 0x0018f00201007387 */ /* 0x0001e20000100800 */
[----:B---3--:R-:W-:-:S03]  /*c400*/  IADD3.X R0, R17, UR35, RZ, P6, !PT ;  /* 0x0000002311007c10 */ /* 0x008fc6000b7fe4ff */
[----:B------:R2:W-:Y:S04]  /*c410*/  STL [R1+0x18f8], R3 ;  /* 0x0018f80301007387 */ /* 0x0005e80000100800 */
[----:B------:R3:W-:Y:S01]  /*c420*/  STL [R1+0x18c4], R0 ;  /* 0x0018c40001007387 */ /* 0x0007e20000100800 */
[----:B0-----:R-:W-:Y:S02]  /*c430*/  IADD3 R2, P6, R16, UR34, RZ ;  /* 0x0000002210027c10 */ /* 0x001fe4000ffde0ff */
[----:B--2---:R-:W-:Y:S02]  /*c440*/  IADD3.X R3, R14, UR35, RZ, P4, !PT ;  /* 0x000000230e037c10 */ /* 0x004fe4000a7fe4ff */
[----:B---3--:R-:W-:Y:S01]  /*c450*/  IADD3.X R0, R15, UR35, RZ, P5, !PT ;  /* 0x000000230f007c10 */ /* 0x008fe2000affe4ff */
[----:B------:R0:W-:Y:S04]  /*c460*/  STL [R1+0x1900], R2 ;  /* 0x0019000201007387 */ /* 0x0001e80000100800 */
[----:B------:R2:W-:Y:S01]  /*c470*/  STL [R1+0x18cc], R0 ;  /* 0x0018cc0001007387 */ /* 0x0005e20000100800 */
[----:B0-----:R-:W-:-:S03]  /*c480*/  IADD3.X R2, R13, UR35, RZ, P3, !PT ;  /* 0x000000230d027c10 */ /* 0x001fc60009ffe4ff */
[----:B------:R0:W-:Y:S01]  /*c490*/  STL [R1+0x18d4], R3 ;  /* 0x0018d40301007387 */ /* 0x0001e20000100800 */
[----:B--2---:R-:W-:-:S03]  /*c4a0*/  IADD3.X R0, R12, UR35, RZ, P2, !PT ;  /* 0x000000230c007c10 */ /* 0x004fc600097fe4ff */
[----:B------:R2:W-:Y:S01]  /*c4b0*/  STL [R1+0x18dc], R2 ;  /* 0x0018dc0201007387 */ /* 0x0005e20000100800 */
[----:B------:R-:W-:-:S03]  /*c4c0*/  UIMAD UR34, UR61, 0x7d, URZ ;  /* 0x0000007d3d2278a4 */ /* 0x000fc6000f8e023f */
[----:B------:R3:W-:Y:S01]  /*c4d0*/  STL [R1+0x18e4], R0 ;  /* 0x0018e40001007387 */ /* 0x0007e20000100800 */
[----:B0-----:R-:W-:Y:S02]  /*c4e0*/  IADD3.X R3, R11, UR35, RZ, P1, !PT ;  /* 0x000000230b037c10 */ /* 0x001fe40008ffe4ff */
        /* <DEDUP_REMOVED lines=469> */
[----:B------:R-:W-:Y:S01]  /*e240*/  UIMAD UR34, UR61, 0x6f, URZ ;  /* 0x0000006f3d2278a4 */ /* 0x000fe2000f8e023f */
[----:B0-----:R-:W-:-:S02]  /*e250*/  IADD3.X R2, R13, UR35, RZ, P3, !PT ;  /* 0x000000230d027c10 */ /* 0x001fc40009ffe4ff */
[----:B------:R0:W-:Y:S01]  /*e260*/  STL [R1+0x1c54], R3 ;  /* 0x001c540301007387 */ /* 0x0001e20000100800 */
[----:B--2---:R-:W-:-:S03]  /*e270*/  IADD3.X R0, R12, UR35, RZ, P2, !PT ;  /* 0x000000230c007c10 */ /* 0x004fc600097fe4ff */
[----:B------:R2:W-:Y:S04]  /*e280*/  STL [R1+0x1c5c], R2 ;  /* 0x001c5c0201007387 */ /* 0x0005e80000100800 */
[----:B------:R3:W-:Y:S01]  /*e290*/  STL [R1+0x1c64], R0 ;  /* 0x001c640001007387 */ /* 0x0007e20000100800 */
[----:B0-----:R-:W-:Y:S02]  /*e2a0*/  IADD3.X R3, R11, UR35, RZ, P1, !PT ;  /* 0x000000230b037c10 */ /* 0x001fe40008ffe4ff */
[----:B--2---:R-:W-:-:S03]  /*e2b0*/  IADD3.X R2, R10, UR35, RZ, P0, !PT ;  /* 0x000000230a027c10 */ /* 0x004fc600087fe4ff */
[----:B------:R0:W-:Y:S01]  /*e2c0*/  STL [R1+0x1c6c], R3 ;  /* 0x001c6c0301007387 */ /* 0x0001e20000100800 */
[----:B---3--:R-:W-:-:S03]  /*e2d0*/  IADD3.X R0, R9, UR35, RZ, P6, !PT ;  /* 0x0000002309007c10 */ /* 0x008fc6000b7fe4ff */
[----:B------:R2:W-:Y:S04]  /*e2e0*/  STL [R1+0x1c74], R2 ;  /* 0x001c740201007387 */ /* 0x0005e80000100800 */
[----:B------:R3:W-:Y:S01]  /*e2f0*/  STL [R1+0x1c7c], R0 ;  /* 0x001c7c0001007387 */ /* 0x0007e20000100800 */
[----:B0-----:R-:W-:Y:S02]  /*e300*/  IADD3 R3, P6, R24, UR34, RZ ;  /* 0x0000002218037c10 */ /* 0x001fe4000ffde0ff */
[----:B--2---:R-:W-:-:S03]  /*e310*/  IADD3 R2, P5, R23, UR34, RZ ;  /* 0x0000002217027c10 */ /* 0x004fc6000ffbe0ff */
[----:B------:R0:W-:Y:S01]  /*e320*/  STL [R1+0x1c88], R3 ;  /* 0x001c880301007387 */ /* 0x0001e20000100800 */
[----:B---3--:R-:W-:-:S03]  /*e330*/  IADD3 R0, P4, R22, UR34, RZ ;  /* 0x0000002216007c10 */ /* 0x008fc6000ff9e0ff */
[----:B------:R2:W-:Y:S01]  /*e340*/  STL [R1+0x1c90], R2 ;  /* 0x001c900201007387 */ /* 0x0005e20000100800 */
[----:B------:R-:W-:-:S03]  /*e350*/  USHF.R.S32.HI UR35, URZ, 0x1f, UR34 ;  /* 0x0000001f3f237899 */ /* 0x000fc60008011422 */
[----:B------:R3:W-:Y:S01]  /*e360*/  STL [R1+0x1c98], R0 ;  /* 0x001c980001007387 */ /* 0x0007e20000100800 */
[----:B0-----:R-:W-:Y:S02]  /*e370*/  IADD3 R3, P3, R21, UR34, RZ ;  /* 0x0000002215037c10 */ /* 0x001fe4000ff7e0ff */
[----:B--2---:R-:W-:-:S03]  /*e380*/  IADD3 R2, P2, R20, UR34, RZ ;  /* 0x0000002214027c10 */ /* 0x004fc6000ff5e0ff */
[----:B------:R0:W-:Y:S01]  /*e390*/  STL [R1+0x1ca0], R3 ;  /* 0x001ca00301007387 */ /* 0x0001e20000100800 */
[----:B---3--:R-:W-:-:S03]  /*e3a0*/  IADD3 R0, P1, R19, UR34, RZ ;  /* 0x0000002213007c10 */ /* 0x008fc6000ff3e0ff */
[----:B------:R2:W-:Y:S04]  /*e3b0*/  STL [R1+0x1ca8], R2 ;  /* 0x001ca80201007387 */ /* 0x0005e80000100800 */
[----:B------:R3:W-:Y:S01]  /*e3c0*/  STL [R1+0x1cb0], R0 ;  /* 0x001cb00001007387 */ /* 0x0007e20000100800 */
[----:B0-----:R-:W-:Y:S02]  /*e3d0*/  IADD3 R3, P0, R18, UR34, RZ ;  /* 0x0000002212037c10 */ /* 0x001fe4000ff1e0ff */
[----:B--2---:R-:W-:-:S03]  /*e3e0*/  IADD3.X R2, R17, UR35, RZ, P6, !PT ;  /* 0x0000002311027c10 */ /* 0x004fc6000b7fe4ff */
[----:B------:R0:W-:Y:S01]  /*e3f0*/  STL [R1+0x1cb8], R3 ;  /* 0x001cb80301007387 */ /* 0x0001e20000100800 */
[----:B---3--:R-:W-:-:S03]  /*e400*/  IADD3 R0, P6, R16, UR34, RZ ;  /* 0x0000002210007c10 */ /* 0x008fc6000ffde0ff */
[----:B------:R-:W-:Y:S01]  /*e410*/  STL [R1+0x1c84], R2 ;  /* 0x001c840201007387 */ /* 0x000fe20000100800 */
[----:B------:R-:W-:Y:S01]  /*e420*/  UIMAD UR55, UR55, 0x3b, URZ ;  /* 0x0000003b373778a4 */ /* 0x000fe2000f8e023f */
[----:B------:R-:W-:Y:S02]  /*e430*/  ULDC UR34, c[0x0][0x238] ;  /* 0x00008e0000227ab9 */ /* 0x000fe40000000800 */
[----:B------:R2:W-:Y:S01]  /*e440*/  STL [R1+0x1cc0], R0 ;  /* 0x001cc00001007387 */ /* 0x0005e20000100800 */
[----:B0-----:R-:W-:Y:S02]  /*e450*/  IADD3.X R3, R14, UR35, RZ, P4, !PT ;  /* 0x000000230e037c10 */ /* 0x001fe4000a7fe4ff */
[----:B--2---:R-:W-:Y:S02]  /*e460*/  IADD3.X R0, R15, UR35, RZ, P5, !PT ;  /* 0x000000230f007c10 */ /* 0x004fe4000affe4ff */
[----:B------:R-:W-:-:S03]  /*e470*/  IADD3.X R2, R13, UR35, RZ, P3, !PT ;  /* 0x000000230d027c10 */ /* 0x000fc60009ffe4ff */
[----:B------:R0:W-:Y:S04]  /*e480*/  STL [R1+0x1c8c], R0 ;  /* 0x001c8c0001007387 */ /* 0x0001e80000100800 */
[----:B------:R2:W-:Y:S01]  /*e490*/  STL [R1+0x1c94], R3 ;  /* 0x001c940301007387 */ /* 0x0005e20000100800 */
[----:B0-----:R-:W-:-:S03]  /*e4a0*/  IADD3.X R0, R12, UR35, RZ, P2, !PT ;  /* 0x000000230c007c10 */ /* 0x001fc600097fe4ff */
[----:B------:R0:W-:Y:S01]  /*e4b0*/  STL [R1+0x1c9c], R2 ;  /* 0x001c9c0201007387 */ /* 0x0001e20000100800 */
[----:B--2---:R-:W-:-:S03]  /*e4c0*/  IADD3.X R3, R11, UR35, RZ, P1, !PT ;  /* 0x000000230b037c10 */ /* 0x004fc60008ffe4ff */
[----:B------:R2:W-:Y:S01]  /*e4d0*/  STL [R1+0x1ca4], R0 ;  /* 0x001ca40001007387 */ /* 0x0005e20000100800 */
[----:B0-----:R-:W-:-:S03]  /*e4e0*/  IADD3.X R2, R10, UR35, RZ, P0, !PT ;  /* 0x000000230a027c10 */ /* 0x001fc600087fe4ff */
[----:B------:R0:W-:Y:S01]  /*e4f0*/  STL [R1+0x1cac], R3 ;  /* 0x001cac0301007387 */ /* 0x0001e20000100800 */
[----:B--2---:R-:W-:-:S03]  /*e500*/  IADD3.X R0, R9, UR35, RZ, P6, !PT ;  /* 0x0000002309007c10 */ /* 0x004fc6000b7fe4ff */
        /* <DEDUP_REMOVED lines=229> */
[----:B------:R2:W-:Y:S01]  /*f360*/  STL [R1+0x1e44], R2 ;  /* 0x001e440201007387 */ /* 0x0005e20000100800 */
[----:B------:R-:W3:Y:S01]  /*f370*/  S2R R27, SR_TID.X ;  /* 0x00000000001b7919 */ /* 0x000ee20000002100 */
[----:B------:R-:W-:Y:S01]  /*f380*/  UIMAD UR5, UR5, 0x34, URZ ;  /* 0x00000034050578a4 */ /* 0x000fe2000f8e023f */
[----:B0-----:R-:W-:Y:S01]  /*f390*/  IADD3.X R3, R14, UR35, RZ, P4, !PT ;  /* 0x000000230e037c10 */ /* 0x001fe2000a7fe4ff */
[----:B------:R-:W-:Y:S01]  /*f3a0*/  ULDC UR6, c[0x0][0x238] ;  /* 0x00008e0000067ab9 */ /* 0x000fe20000000800 */
[----:B------:R0:W-:Y:S01]  /*f3b0*/  STL [R1+0x1e80], R0 ;  /* 0x001e800001007387 */ /* 0x0001e20000100800 */
[----:B--2---:R-:W-:Y:S02]  /*f3c0*/  IADD3.X R2, R13, UR35, RZ, P3, !PT ;  /* 0x000000230d027c10 */ /* 0x004fe40009ffe4ff */
[----:B0-----:R-:W-:-:S05]  /*f3d0*/  IADD3.X R0, R15, UR35, RZ, P5, !PT ;  /* 0x000000230f007c10 */ /* 0x001fca000affe4ff */
        /* <DEDUP_REMOVED lines=14> */
[----:B----4-:R-:W-:-:S03]  /*f4c0*/  IADD3 R0, P4, R22, UR7, RZ ;  /* 0x0000000716007c10 */ /* 0x010fc6000ff9e0ff */
[----:B------:R2:W-:Y:S01]  /*f4d0*/  STL [R1+0x1e90], R2 ;  /* 0x001e900201007387 */ /* 0x0005e20000100800 */
[----:B------:R-:W-:-:S03]  /*f4e0*/  USHF.R.S32.HI UR35, URZ, 0x1f, UR7 ;  /* 0x0000001f3f237899 */ /* 0x000fc60008011407 */
[----:B------:R4:W-:Y:S01]  /*f4f0*/  STL [R1+0x1e98], R0 ;  /* 0x001e980001007387 */ /* 0x0009e20000100800 */
[----:B0-----:R-:W-:Y:S02]  /*f500*/  IADD3 R3, P3, R21, UR7, RZ ;  /* 0x0000000715037c10 */ /* 0x001fe4000ff7e0ff */
[----:B--2---:R-:W-:-:S03]  /*f510*/  IADD3 R2, P2, R20, UR7, RZ ;  /* 0x0000000714027c10 */ /* 0x004fc6000ff5e0ff */
[----:B------:R0:W-:Y:S01]  /*f520*/  STL [R1+0x1ea0], R3 ;  /* 0x001ea00301007387 */ /* 0x0001e20000100800 */
[----:B----4-:R-:W-:-:S03]  /*f530*/  IADD3 R0, P1, R19, UR7, RZ ;  /* 0x0000000713007c10 */ /* 0x010fc6000ff3e0ff */
[----:B------:R2:W-:Y:S04]  /*f540*/  STL [R1+0x1ea8], R2 ;  /* 0x001ea80201007387 */ /* 0x0005e80000100800 */
[----:B------:R4:W-:Y:S01]  /*f550*/  STL [R1+0x1eb0], R0 ;  /* 0x001eb00001007387 */ /* 0x0009e20000100800 */
[----:B0-----:R-:W-:Y:S02]  /*f560*/  IADD3 R3, P0, R18, UR7, RZ ;  /* 0x0000000712037c10 */ /* 0x001fe4000ff1e0ff */
[----:B--2---:R-:W-:-:S03]  /*f570*/  IADD3.X R2, R17, UR35, RZ, P6, !PT ;  /* 0x0000002311027c10 */ /* 0x004fc6000b7fe4ff */
[----:B------:R0:W-:Y:S01]  /*f580*/  STL [R1+0x1eb8], R3 ;  /* 0x001eb80301007387 */ /* 0x0001e20000100800 */
[----:B----4-:R-:W-:-:S03]  /*f590*/  IADD3 R0, P6, R16, UR7, RZ ;  /* 0x0000000710007c10 */ /* 0x010fc6000ffde0ff */
        /* <DEDUP_REMOVED lines=666> */
[----:B------:R-:W-:Y:S01]  /*11f40*/  USHF.L.U32 UR25, UR25, 0x5, URZ ;  /* 0x0000000519197899 */ /* 0x000fe2000800063f */
        /* <DEDUP_REMOVED lines=280> */
[----:B-1----:R-:W-:Y:S01]  /*130d0*/  VIADD R28, R28, 0x7f ;  /* 0x0000007f1c1c7836 */ /* 0x002fe20000000000 */
[----:B------:R-:W-:Y:S01]  /*130e0*/  ULDC UR38, c[0x0][0x238] ;  /* 0x00008e0000267ab9 */ /* 0x000fe20000000800 */
[----:B------:R1:W-:Y:S01]  /*130f0*/  STL [R1+0x2580], R0 ;  /* 0x0025800001007387 */ /* 0x0003e20000100800 */
[----:B0-----:R-:W-:Y:S02]  /*13100*/  IADD3.X R3, R14, UR35, RZ, P4, !PT ;  /* 0x000000230e037c10 */ /* 0x001fe4000a7fe4ff */
[----:B-1----:R-:W-:Y:S02]  /*13110*/  IADD3.X R0, R15, UR35, RZ, P5, !PT ;  /* 0x000000230f007c10 */ /* 0x002fe4000affe4ff */
[----:B------:R-:W-:-:S03]  /*13120*/  IADD3.X R2, R13, UR35, RZ, P3, !PT ;  /* 0x000000230d027c10 */ /* 0x000fc60009ffe4ff */
[----:B------:R0:W-:Y:S04]  /*13130*/  STL [R1+0x254c], R0 ;  /* 0x00254c0001007387 */ /* 0x0001e80000100800 */
[----:B------:R1:W-:Y:S01]  /*13140*/  STL [R1+0x2554], R3 ;  /* 0x0025540301007387 */ /* 0x0003e20000100800 */
[----:B0-----:R-:W-:-:S03]  /*13150*/  IADD3.X R0, R12, UR35, RZ, P2, !PT ;  /* 0x000000230c007c10 */ /* 0x001fc600097fe4ff */
[----:B------:R0:W-:Y:S01]  /*13160*/  STL [R1+0x255c], R2 ;  /* 0x00255c0201007387 */ /* 0x0001e20000100800 */
[----:B-1----:R-:W-:-:S03]  /*13170*/  IADD3.X R3, R11, UR35, RZ, P1, !PT ;  /* 0x000000230b037c10 */ /* 0x002fc60008ffe4ff */
[----:B------:R1:W-:Y:S01]  /*13180*/  STL [R1+0x2564], R0 ;  /* 0x0025640001007387 */ /* 0x0003e20000100800 */
[----:B0-----:R-:W-:-:S03]  /*13190*/  IADD3.X R2, R10, UR35, RZ, P0, !PT ;  /* 0x000000230a027c10 */ /* 0x001fc600087fe4ff */
[----:B------:R0:W-:Y:S01]  /*131a0*/  STL [R1+0x256c], R3 ;  /* 0x00256c0301007387 */ /* 0x0001e20000100800 */
[----:B-1----:R-:W-:-:S03]  /*131b0*/  IADD3.X R0, R9, UR35, RZ, P6, !PT ;  /* 0x0000002309007c10 */ /* 0x002fc6000b7fe4ff */
[----:B------:R1:W-:Y:S04]  /*131c0*/  STL [R1+0x2574], R2 ;  /* 0x0025740201007387 */ /* 0x0003e80000100800 */
[----:B------:R2:W-:Y:S01]  /*131d0*/  STL [R1+0x257c], R0 ;  /* 0x00257c0001007387 */ /* 0x0005e20000100800 */
[----:B0-----:R-:W-:Y:S02]  /*131e0*/  IADD3 R3, P6, R24, UR39, RZ ;  /* 0x0000002718037c10 */ /* 0x001fe4000ffde0ff */
[----:B-1----:R-:W-:-:S03]  /*131f0*/  IADD3 R2, P5, R23, UR39, RZ ;  /* 0x0000002717027c10 */ /* 0x002fc6000ffbe0ff */
[----:B------:R0:W-:Y:S01]  /*13200*/  STL [R1+0x2588], R3 ;  /* 0x0025880301007387 */ /* 0x0001e20000100800 */
[----:B--2---:R-:W-:-:S03]  /*13210*/  IADD3 R0, P4, R22, UR39, RZ ;  /* 0x0000002716007c10 */ /* 0x004fc6000ff9e0ff */
[----:B------:R1:W-:Y:S01]  /*13220*/  STL [R1+0x2590], R2 ;  /* 0x0025900201007387 */ /* 0x0003e20000100800 */
[----:B------:R-:W-:-:S03]  /*13230*/  USHF.R.S32.HI UR35, URZ, 0x1f, UR39 ;  /* 0x0000001f3f237899 */ /* 0x000fc60008011427 */
[----:B------:R2:W-:Y:S01]  /*13240*/  STL [R1+0x2598], R0 ;  /* 0x0025980001007387 */ /* 0x0005e20000100800 */
[----:B0-----:R-:W-:Y:S02]  /*13250*/  IADD3 R3, P3, R21, UR39, RZ ;  /* 0x0000002715037c10 */ /* 0x001fe4000ff7e0ff */
[----:B-1----:R-:W-:-:S03]  /*13260*/  IADD3 R2, P2, R20, UR39, RZ ;  /* 0x0000002714027c10 */ /* 0x002fc6000ff5e0ff */
[----:B------:R0:W-:Y:S01]  /*13270*/  STL [R1+0x25a0], R3 ;  /* 0x0025a00301007387 */ /* 0x0001e20000100800 */
[----:B--2---:R-:W-:-:S03]  /*13280*/  IADD3 R0, P1, R19, UR39, RZ ;  /* 0x0000002713007c10 */ /* 0x004fc6000ff3e0ff */
[----:B------:R1:W-:Y:S04]  /*13290*/  STL [R1+0x25a8], R2 ;  /* 0x0025a80201007387 */ /* 0x0003e80000100800 */
[----:B------:R2:W-:Y:S01]  /*132a0*/  STL [R1+0x25b0], R0 ;  /* 0x0025b00001007387 */ /* 0x0005e20000100800 */
[----:B0-----:R-:W-:Y:S02]  /*132b0*/  IADD3 R3, P0, R18, UR39, RZ ;  /* 0x0000002712037c10 */ /* 0x001fe4000ff1e0ff */
[----:B-1----:R-:W-:-:S03]  /*132c0*/  IADD3.X R2, R17, UR35, RZ, P6, !PT ;  /* 0x0000002311027c10 */ /* 0x002fc6000b7fe4ff */
[----:B------:R0:W-:Y:S01]  /*132d0*/  STL [R1+0x25b8], R3 ;  /* 0x0025b80301007387 */ /* 0x0001e20000100800 */
[----:B--2---:R-:W-:-:S03]  /*132e0*/  IADD3 R0, P6, R16, UR39, RZ ;  /* 0x0000002710007c10 */ /* 0x004fc6000ffde0ff */
[----:B------:R-:W-:Y:S01]  /*132f0*/  STL [R1+0x2584], R2 ;  /* 0x0025840201007387 */ /* 0x000fe20000100800 */
[----:B------:R-:W-:Y:S01]  /*13300*/  UIMAD UR38, UR38, 0x17, URZ ;  /* 0x00000017262678a4 */ /* 0x000fe2000f8e023f */
[----:B------:R-:W-:Y:S02]  /*13310*/  ULDC UR39, c[0x0][0x238] ;  /* 0x00008e0000277ab9 */ /* 0x000fe40000000800 */
        /* <DEDUP_REMOVED lines=208> */
[----:B------:R-:W-:Y:S01]  /*14020*/  USHF.L.U32 UR44, UR44, 0x4, URZ ;  /* 0x000000042c2c7899 */ /* 0x000fe2000800063f */
        /* <DEDUP_REMOVED lines=488> */
[----:B------:R1:W-:Y:S01]  /*15eb0*/  STL [R1+0x2a84], R2 ;  /* 0x002a840201007387 */ /* 0x0003e20000100800 */
[----:B------:R-:W-:Y:S01]  /*15ec0*/  USHF.L.U32 UR57, UR57, 0x1, URZ ;  /* 0x0000000139397899 */ /* 0x000fe2000800063f */
[----:B------:R-:W-:Y:S02]  /*15ed0*/  ULDC UR58, c[0x0][0x238] ;  /* 0x00008e00003a7ab9 */ /* 0x000fe40000000800 */
[----:B------:R2:W-:Y:S01]  /*15ee0*/  STL [R1+0x2ac0], R0 ;  /* 0x002ac00001007387 */ /* 0x0005e20000100800 */
[----:B0-----:R-:W-:Y:S02]  /*15ef0*/  IADD3.X R3, R14, UR35, RZ, P4, !PT ;  /* 0x000000230e037c10 */ /* 0x001fe4000a7fe4ff */
[----:B-1----:R-:W-:Y:S02]  /*15f00*/  IADD3.X R2, R13, UR35, RZ, P3, !PT ;  /* 0x000000230d027c10 */ /* 0x002fe40009ffe4ff */
[----:B--2---:R-:W-:-:S05]  /*15f10*/  IADD3.X R0, R15, UR35, RZ, P5, !PT ;  /* 0x000000230f007c10 */ /* 0x004fca000affe4ff */
        /* <DEDUP_REMOVED lines=12> */
[----:B-1----:R-:W-:Y:S02]  /*15fe0*/  IADD3 R2, P6, R24, UR59, RZ ;  /* 0x0000003b18027c10 */ /* 0x002fe4000ffde0ff */
[----:B--2---:R-:W-:-:S03]  /*15ff0*/  IADD3 R0, P4, R22, UR59, RZ ;  /* 0x0000003b16007c10 */ /* 0x004fc6000ff9e0ff */
[----:B------:R0:W-:Y:S01]  /*16000*/  STL [R1+0x2ac8], R2 ;  /* 0x002ac80201007387 */ /* 0x0001e20000100800 */
[----:B------:R-:W-:-:S03]  /*16010*/  USHF.R.S32.HI UR35, URZ, 0x1f, UR59 ;  /* 0x0000001f3f237899 */ /* 0x000fc6000801143b */
[----:B------:R1:W-:Y:S04]  /*16020*/  STL [R1+0x2ad0], R3 ;  /* 0x002ad00301007387 */ /* 0x0003e80000100800 */
[----:B------:R2:W-:Y:S01]  /*16030*/  STL [R1+0x2ad8], R0 ;  /* 0x002ad80001007387 */ /* 0x0005e20000100800 */
[----:B0-----:R-:W-:Y:S02]  /*16040*/  IADD3 R2, P3, R21, UR59, RZ ;  /* 0x0000003b15027c10 */ /* 0x001fe4000ff7e0ff */
[----:B-1----:R-:W-:-:S03]  /*16050*/  IADD3 R3, P2, R20, UR59, RZ ;  /* 0x0000003b14037c10 */ /* 0x002fc6000ff5e0ff */
[----:B------:R0:W-:Y:S01]  /*16060*/  STL [R1+0x2ae0], R2 ;  /* 0x002ae00201007387 */ /* 0x0001e20000100800 */
[----:B--2---:R-:W-:-:S03]  /*16070*/  IADD3 R0, P1, R19, UR59, RZ ;  /* 0x0000003b13007c10 */ /* 0x004fc6000ff3e0ff */
[----:B------:R-:W-:Y:S04]  /*16080*/  STL [R1+0x2ae8], R3 ;  /* 0x002ae80301007387 */ /* 0x000fe80000100800 */
[----:B------:R1:W-:Y:S01]  /*16090*/  STL [R1+0x2af0], R0 ;  /* 0x002af00001007387 */ /* 0x0003e20000100800 */
[----:B0-----:R-:W-:Y:S02]  /*160a0*/  IADD3 R2, P0, R18, UR59, RZ ;  /* 0x0000003b12027c10 */ /* 0x001fe4000ff1e0ff */
[----:B-1----:R-:W-:-:S03]  /*160b0*/  IADD3.X R0, R17, UR35, RZ, P6, !PT ;  /* 0x0000002311007c10 */ /* 0x002fc6000b7fe4ff */
[----:B------:R-:W-:Y:S04]  /*160c0*/  STL [R1+0x2af8], R2 ;  /* 0x002af80201007387 */ /* 0x000fe80000100800 */
[----:B------:R0:W-:Y:S02]  /*160d0*/  STL [R1+0x2ac4], R0 ;  /* 0x002ac40001007387 */ /* 0x0001e40000100800 */
[----:B0-----:R-:W-:Y:S01]  /*160e0*/  IADD3 R0, P6, R16, UR59, RZ ;  /* 0x0000003b10007c10 */ /* 0x001fe2000ffde0ff */
[----:B------:R-:W-:-:S04]  /*160f0*/  ULDC UR59, c[0x0][0x238] ;  /* 0x00008e00003b7ab9 */ /* 0x000fc80000000800 */
[----:B------:R0:W-:Y:S01]  /*16100*/  STL [R1+0x2b00], R0 ;  /* 0x002b000001007387 */ /* 0x0001e20000100800 */
[----:B------:R-:W-:Y:S02]  /*16110*/  IADD3.X R5, R14, UR35, RZ, P4, !PT ;  /* 0x000000230e057c10 */ /* 0x000fe4000a7fe4ff */
[----:B------:R-:W-:Y:S02]  /*16120*/  IADD3.X R4, R13, UR35, RZ, P3, !PT ;  /* 0x000000230d047c10 */ /* 0x000fe40009ffe4ff */
[----:B0-----:R-:W-:-:S05]  /*16130*/  IADD3.X R0, R15, UR35, RZ, P5, !PT ;  /* 0x000000230f007c10 */ /* 0x001fca000affe4ff */
        /* <DEDUP_REMOVED lines=13> */
[----:B--2---:R-:W-:Y:S01]  /*16210*/  IADD3 R0, P5, R23, UR60, RZ ;  /* 0x0000003c17007c10 */ /* 0x004fe2000ffbe0ff */
        /* <DEDUP_REMOVED lines=15> */
[----:B------:R-:W-:Y:S01]  /*16310*/  IADD3.X R6, R14, UR35, RZ, P4, !PT ;  /* 0x000000230e067c10 */ /* 0x000fe2000a7fe4ff */
[----:B------:R-:W-:Y:S02]  /*16320*/  ULDC UR60, c[0x0][0x238] ;  /* 0x00008e00003c7ab9 */ /* 0x000fe40000000800 */
[----:B------:R1:W-:Y:S01]  /*16330*/  STL [R1+0x2b40], R4 ;  /* 0x002b400401007387 */ /* 0x0003e20000100800 */
[----:B0-----:R-:W-:Y:S02]  /*16340*/  IADD3.X R5, R13, UR35, RZ, P3, !PT ;  /* 0x000000230d057c10 */ /* 0x001fe40009ffe4ff */
[----:B-1----:R-:W-:-:S05]  /*16350*/  IADD3.X R4, R15, UR35, RZ, P5, !PT ;  /* 0x000000230f047c10 */ /* 0x002fca000affe4ff */
        /* <DEDUP_REMOVED lines=9> */
[----:B------:R1:W-:Y:S01]  /*163f0*/  STL [R1+0x2b34], R5 ;  /* 0x002b340501007387 */ /* 0x0003e20000100800 */
[----:B---3--:R-:W-:-:S03]  /*16400*/  LOP3.LUT R3, R27, 0x3, RZ, 0xc0, !PT ;  /* 0x000000031b037812 */ /* 0x008fc600078ec0ff */
[----:B------:R2:W-:Y:S01]  /*16410*/  STL [R1+0x2b3c], R4 ;  /* 0x002b3c0401007387 */ /* 0x0005e20000100800 */
[----:B0-----:R-:W-:Y:S02]  /*16420*/  IADD3 R6, P6, R24, UR5, RZ ;  /* 0x0000000518067c10 */ /* 0x001fe4000ffde0ff */
[----:B-1----:R-:W-:-:S03]  /*16430*/  IADD3 R5, P5, R23, UR5, RZ ;  /* 0x0000000517057c10 */ /* 0x002fc6000ffbe0ff */
[----:B------:R0:W-:Y:S01]  /*16440*/  STL [R1+0x2b48], R6 ;  /* 0x002b480601007387 */ /* 0x0001e20000100800 */
[----:B--2---:R-:W-:-:S03]  /*16450*/  IADD3 R4, P4, R22, UR5, RZ ;  /* 0x0000000516047c10 */ /* 0x004fc6000ff9e0ff */
[----:B------:R1:W-:Y:S01]  /*16460*/  STL [R1+0x2b50], R5 ;  /* 0x002b500501007387 */ /* 0x0003e20000100800 */
[----:B------:R-:W-:Y:S01]  /*16470*/  SHF.R.U32.HI R0, RZ, 0x2, R27 ;  /* 0x00000002ff007819 */ /* 0x000fe2000001161b */
[----:B------:R-:W-:Y:S02]  /*16480*/  USHF.R.S32.HI UR35, URZ, 0x1f, UR5 ;  /* 0x0000001f3f237899 */ /* 0x000fe40008011405 */
[----:B------:R2:W-:Y:S01]  /*16490*/  STL [R1+0x2b58], R4 ;  /* 0x002b580401007387 */ /* 0x0005e20000100800 */
[----:B0-----:R-:W-:Y:S01]  /*164a0*/  IADD3 R6, P3, R21, UR5, RZ ;  /* 0x0000000515067c10 */ /* 0x001fe2000ff7e0ff */
[----:B------:R-:W-:Y:S01]  /*164b0*/  IMAD R3, R3, 0x820, RZ ;  /* 0x0000082003037824 */ /* 0x000fe200078e02ff */
[----:B-1----:R-:W-:-:S03]  /*164c0*/  IADD3 R5, P2, R20, UR5, RZ ;  /* 0x0000000514057c10 */ /* 0x002fc6000ff5e0ff */
[----:B------:R0:W-:Y:S01]  /*164d0*/  STL [R1+0x2b60], R6 ;  /* 0x002b600601007387 */ /* 0x0001e20000100800 */
[----:B------:R-:W-:Y:S02]  /*164e0*/  SGXT.U32 R0, R0, 0x3 ;  /* 0x000000030000781a */ /* 0x000fe40000000000 */
[----:B--2---:R-:W-:Y:S01]  /*164f0*/  IADD3 R4, P1, R19, UR5, RZ ;  /* 0x0000000513047c10 */ /* 0x004fe2000ff3e0ff */
[----:B------:R1:W-:Y:S01]  /*16500*/  STL [R1+0x2b68], R5 ;  /* 0x002b680501007387 */ /* 0x0003e20000100800 */
[----:B------:R-:W-:-:S03]  /*16510*/  LOP3.LUT R0, R3, R0, RZ, 0xfc, !PT ;  /* 0x0000000003007212 */ /* 0x000fc600078efcff */
[----:B------:R2:W-:Y:S01]  /*16520*/  STL [R1+0x2b70], R4 ;  /* 0x002b700401007387 */ /* 0x0005e20000100800 */
[----:B0-----:R-:W-:Y:S02]  /*16530*/  IADD3 R6, P0, R18, UR5, RZ ;  /* 0x0000000512067c10 */ /* 0x001fe4000ff1e0ff */
[----:B------:R-:W-:Y:S02]  /*16540*/  IADD3.X R3, R15, UR35, RZ, P5, !PT ;  /* 0x000000230f037c10 */ /* 0x000fe4000affe4ff */
[----:B-1----:R-:W-:Y:S01]  /*16550*/  IADD3.X R5, R17, UR35, RZ, P6, !PT ;  /* 0x0000002311057c10 */ /* 0x002fe2000b7fe4ff */
[----:B------:R-:W-:Y:S01]  /*16560*/  STL [R1+0x2b78], R6 ;  /* 0x002b780601007387 */ /* 0x000fe20000100800 */
[----:B--2---:R-:W-:-:S03]  /*16570*/  IADD3 R4, P6, R16, UR5, RZ ;  /* 0x0000000510047c10 */ /* 0x004fc6000ffde0ff */
[----:B------:R0:W-:Y:S01]  /*16580*/  STL [R1+0x2b44], R5 ;  /* 0x002b440501007387 */ /* 0x0001e20000100800 */
[----:B------:R-:W-:Y:S01]  /*16590*/  SHF.R.S32.HI R2, RZ, 0x1f, R28 ;  /* 0x0000001fff027819 */ /* 0x000fe2000001141c */
[----:B------:R-:W-:Y:S02]  /*165a0*/  ULDC UR5, c[0x0][0x238] ;  /* 0x00008e0000057ab9 */ /* 0x000fe40000000800 */
[----:B------:R1:W-:Y:S04]  /*165b0*/  STL [R1+0x2b80], R4 ;  /* 0x002b800401007387 */ /* 0x0003e80000100800 */
[----:B------:R2:W-:Y:S01]  /*165c0*/  STL [R1+0x2b4c], R3 ;  /* 0x002b4c0301007387 */ /* 0x0005e20000100800 */
[----:B0-----:R-:W-:Y:S02]  /*165d0*/  IADD3.X R5, R14, UR35, RZ, P4, !PT ;  /* 0x000000230e057c10 */ /* 0x001fe4000a7fe4ff */
[----:B-1----:R-:W-:-:S03]  /*165e0*/  IADD3.X R4, R13, UR35, RZ, P3, !PT ;  /* 0x000000230d047c10 */ /* 0x002fc60009ffe4ff */
[----:B------:R0:W-:Y:S01]  /*165f0*/  STL [R1+0x2b54], R5 ;  /* 0x002b540501007387 */ /* 0x0001e20000100800 */
[----:B--2---:R-:W-:-:S03]  /*16600*/  IADD3.X R3, R12, UR35, RZ, P2, !PT ;  /* 0x000000230c037c10 */ /* 0x004fc600097fe4ff */
        /* <DEDUP_REMOVED lines=86> */
[----:B------:R-:W-:Y:S02]  /*16b70*/  LOP3.LUT R3, R27, 0x7, RZ, 0xc0, !PT ;  /* 0x000000071b037812 */ /* 0x000fe400078ec0ff */
[----:B--2---:R-:W-:Y:S01]  /*16b80*/  IADD3 R5, P1, R19, UR8, RZ ;  /* 0x0000000813057c10 */ /* 0x004fe2000ff3e0ff */
[----:B------:R1:W-:Y:S01]  /*16b90*/  STL [R1+0x2c28], R6 ;  /* 0x002c280601007387 */ /* 0x0003e20000100800 */
[----:B------:R-:W-:-:S03]  /*16ba0*/  IMAD.SHL.U32 R4, R27, 0x2, RZ ;  /* 0x000000021b047824 */ /* 0x000fc600078e00ff */
[----:B------:R2:W-:Y:S01]  /*16bb0*/  STL [R1+0x2c30], R5 ;  /* 0x002c300501007387 */ /* 0x0005e20000100800 */
[----:B0-----:R-:W-:Y:S01]  /*16bc0*/  IADD3 R7, P0, R18, UR8, RZ ;  /* 0x0000000812077c10 */ /* 0x001fe2000ff1e0ff */
[----:B------:R-:W-:Y:S01]  /*16bd0*/  IMAD R3, R3, 0x90, RZ ;  /* 0x0000009003037824 */ /* 0x000fe200078e02ff */
[----:B-1----:R-:W-:-:S03]  /*16be0*/  IADD3.X R6, R17, UR35, RZ, P6, !PT ;  /* 0x0000002311067c10 */ /* 0x002fc6000b7fe4ff */
[----:B------:R-:W-:Y:S01]  /*16bf0*/  STL [R1+0x2c38], R7 ;  /* 0x002c380701007387 */ /* 0x000fe20000100800 */
[----:B--2---:R-:W-:-:S03]  /*16c00*/  IADD3 R5, P6, R16, UR8, RZ ;  /* 0x0000000810057c10 */ /* 0x004fc6000ffde0ff */
[----:B------:R-:W-:Y:S01]  /*16c10*/  STL [R1+0x2c04], R6 ;  /* 0x002c040601007387 */ /* 0x000fe20000100800 */
[----:B------:R-:W-:Y:S01]  /*16c20*/  LOP3.LUT R4, R3, 0x30, R4, 0x78, !PT ;  /* 0x0000003003047812 */ /* 0x000fe200078e7804 */
[----:B------:R-:W-:Y:S02]  /*16c30*/  ULDC UR8, c[0x0][0x238] ;  /* 0x00008e0000087ab9 */ /* 0x000fe40000000800 */
[----:B------:R0:W-:Y:S01]  /*16c40*/  STL [R1+0x2c40], R5 ;  /* 0x002c400501007387 */ /* 0x0001e20000100800 */
[----:B------:R-:W-:Y:S02]  /*16c50*/  IADD3.X R3, R14, UR35, RZ, P4, !PT ;  /* 0x000000230e037c10 */ /* 0x000fe4000a7fe4ff */
[----:B0-----:R-:W-:-:S05]  /*16c60*/  IADD3.X R5, R15, UR35, RZ, P5, !PT ;  /* 0x000000230f057c10 */ /* 0x001fca000affe4ff */
[----:B------:R0:W-:Y:S04]  /*16c70*/  STL [R1+0x2c0c], R5 ;  /* 0x002c0c0501007387 */ /* 0x0001e80000100800 */
[----:B------:R1:W-:Y:S01]  /*16c80*/  STL [R1+0x2c14], R3 ;  /* 0x002c140301007387 */ /* 0x0003e20000100800 */
[----:B------:R-:W-:Y:S02]  /*16c90*/  IADD3.X R6, R11, UR35, RZ, P1, !PT ;  /* 0x000000230b067c10 */ /* 0x000fe40008ffe4ff */
[----:B0-----:R-:W-:Y:S02]  /*16ca0*/  IADD3.X R5, R13, UR35, RZ, P3, !PT ;  /* 0x000000230d057c10 */ /* 0x001fe40009ffe4ff */
[----:B-1----:R-:W-:-:S03]  /*16cb0*/  IADD3.X R3, R12, UR35, RZ, P2, !PT ;  /* 0x000000230c037c10 */ /* 0x002fc600097fe4ff */
[----:B------:R0:W-:Y:S04]  /*16cc0*/  STL [R1+0x2c1c], R5 ;  /* 0x002c1c0501007387 */ /* 0x0001e80000100800 */
        /* <DEDUP_REMOVED lines=25> */
[----:B------:R-:W-:Y:S02]  /*16e60*/  USHF.R.S32.HI UR58, URZ, 0x1f, UR58 ;  /* 0x0000001f3f3a7899 */ /* 0x000fe4000801143a */
[----:B------:R1:W-:Y:S01]  /*16e70*/  STL [R1+0x2c80], R5 ;  /* 0x002c800501007387 */ /* 0x0003e20000100800 */
[----:B------:R-:W-:Y:S01]  /*16e80*/  LEA.HI R2, R2, R28, RZ, 0x7 ;  /* 0x0000001c02027211 */ /* 0x000fe200078f38ff */
[----:B------:R-:W-:Y:S01]  /*16e90*/  ULDC UR9, c[0x0][0x238] ;  /* 0x00008e0000097ab9 */ /* 0x000fe20000000800 */
        /* <DEDUP_REMOVED lines=23> */
[----:B------:R-:W-:Y:S02]  /*17010*/  SHF.R.U32.HI R3, RZ, 0x1, R27 ;  /* 0x00000001ff037819 */ /* 0x000fe4000001161b */
[----:B--2---:R-:W-:Y:S01]  /*17020*/  IADD3 R5, P1, R19, UR10, RZ ;  /* 0x0000000a13057c10 */ /* 0x004fe2000ff3e0ff */
[----:B------:R1:W-:Y:S01]  /*17030*/  STL [R1+0x2ca8], R6 ;  /* 0x002ca80601007387 */ /* 0x0003e20000100800 */
[----:B------:R-:W-:-:S03]  /*17040*/  LOP3.LUT R0, R0, 0x10, R3, 0xf8, !PT ;  /* 0x0000001000007812 */ /* 0x000fc600078ef803 */
[----:B------:R2:W-:Y:S01]  /*17050*/  STL [R1+0x2cb0], R5 ;  /* 0x002cb00501007387 */ /* 0x0005e20000100800 */
[----:B0-----:R-:W-:Y:S02]  /*17060*/  IADD3 R7, P0, R18, UR10, RZ ;  /* 0x0000000a12077c10 */ /* 0x001fe4000ff1e0ff */
[----:B------:R-:W-:Y:S02]  /*17070*/  IADD3.X R3, R15, UR35, RZ, P5, !PT ;  /* 0x000000230f037c10 */ /* 0x000fe4000affe4ff */
[----:B-1----:R-:W-:Y:S01]  /*17080*/  IADD3.X R6, R17, UR35, RZ, P6, !PT ;  /* 0x0000002311067c10 */ /* 0x002fe2000b7fe4ff */
[----:B------:R-:W-:Y:S01]  /*17090*/  STL [R1+0x2cb8], R7 ;  /* 0x002cb80701007387 */ /* 0x000fe20000100800 */
[----:B--2---:R-:W-:-:S03]  /*170a0*/  IADD3 R5, P6, R16, UR10, RZ ;  /* 0x0000000a10057c10 */ /* 0x004fc6000ffde0ff */
[----:B------:R0:W-:Y:S01]  /*170b0*/  STL [R1+0x2c84], R6 ;  /* 0x002c840601007387 */ /* 0x0001e20000100800 */
[----:B------:R-:W-:-:S03]  /*170c0*/  ULDC UR10, c[0x0][0x238] ;  /* 0x00008e00000a7ab9 */ /* 0x000fc60000000800 */
        /* <DEDUP_REMOVED lines=29> */
[----:B------:R-:W-:Y:S01]  /*172a0*/  STL [R1+0x2cf8], R6 ;  /* 0x002cf80601007387 */ /* 0x000fe20000100800 */
[----:B--2---:R-:W-:-:S03]  /*172b0*/  IADD3 R3, P6, R16, UR11, RZ ;  /* 0x0000000b10037c10 */ /* 0x004fc6000ffde0ff */
[----:B------:R-:W-:Y:S01]  /*172c0*/  STL [R1+0x2cc4], R5 ;  /* 0x002cc40501007387 */ /* 0x000fe20000100800 */
[----:B------:R-:W-:-:S03]  /*172d0*/  ULDC UR11, c[0x0][0x238] ;  /* 0x00008e00000b7ab9 */ /* 0x000fc60000000800 */
[----:B------:R0:W-:Y:S04]  /*172e0*/  STL [R1+0x2d00], R3 ;  /* 0x002d000301007387 */ /* 0x0001e80000100800 */
        /* <DEDUP_REMOVED lines=505> */
[----:B0-----:R-:W-:-:S03]  /*19280*/  IADD3.X R3, R15, UR35, RZ, P5, !PT ;  /* 0x000000230f037c10 */ /* 0x001fc6000affe4ff */
[----:B------:R-:W-:Y:S04]  /*19290*/  STL [R1+0x2e0], RZ ;  /* 0x0002e0ff01007387 */ /* 0x000fe80000100800 */
[----:B------:R-:W-:Y:S04]  /*192a0*/  STL [R1+0x2e4], RZ ;  /* 0x0002e4ff01007387 */ /* 0x000fe80000100800 */
[----:B------:R-:W-:Y:S04]  /*192b0*/  STL [R1+0x2e8], RZ ;  /* 0x0002e8ff01007387 */ /* 0x000fe80000100800 */
[----:B------:R-:W-:Y:S01]  /*192c0*/  STL [R1+0x2ec], RZ ;  /* 0x0002ecff01007387 */ /* 0x000fe20000100800 */
[----:B------:R-:W-:-:S03]  /*192d0*/  IADD3.X R6, R14, UR35, RZ, P4, !PT ;  /* 0x000000230e067c10 */ /* 0x000fc6000a7fe4ff */
[----:B------:R-:W-:Y:S01]  /*192e0*/  STL [R1+0x2d0], RZ ;  /* 0x0002d0ff01007387 */ /* 0x000fe20000100800 */
[----:B------:R-:W-:-:S03]  /*192f0*/  IADD3.X R5, R13, UR35, RZ, P3, !PT ;  /* 0x000000230d057c10 */ /* 0x000fc60009ffe4ff */
[----:B------:R-:W-:Y:S04]  /*19300*/  STL [R1+0x2d4], RZ ;  /* 0x0002d4ff01007387 */ /* 0x000fe80000100800 */
[----:B------:R-:W-:Y:S04]  /*19310*/  STL [R1+0x2d8], RZ ;  /* 0x0002d8ff01007387 */ /* 0x000fe80000100800 */
[----:B------:R-:W-:Y:S04]  /*19320*/  STL [R1+0x2dc], RZ ;  /* 0x0002dcff01007387 */ /* 0x000fe80000100800 */
        /* <DEDUP_REMOVED lines=11> */
[----:B0-----:R-:W-:Y:S01]  /*193e0*/  IADD3 R6, P6, R24, UR12, RZ ;  /* 0x0000000c18067c10 */ /* 0x001fe2000ffde0ff */
[----:B------:R-:W-:Y:S02]  /*193f0*/  USHF.R.S32.HI UR35, URZ, 0x1f, UR12 ;  /* 0x0000001f3f237899 */ /* 0x000fe4000801140c */
[----:B-1----:R-:W-:Y:S02]  /*19400*/  IADD3 R5, P4, R22, UR12, RZ ;  /* 0x0000000c16057c10 */ /* 0x002fe4000ff9e0ff */
[----:B--2---:R-:W-:Y:S01]  /*19410*/  IADD3 R3, P5, R23, UR12, RZ ;  /* 0x0000000c17037c10 */ /* 0x004fe2000ffbe0ff */
[----:B------:R0:W-:Y:S04]  /*19420*/  STL [R1+0x2d08], R6 ;  /* 0x002d080601007387 */ /* 0x0001e80000100800 */
[----:B------:R1:W-:Y:S01]  /*19430*/  STL [R1+0x2d10], R3 ;  /* 0x002d100301007387 */ /* 0x0003e20000100800 */
[----:B0-----:R-:W-:-:S03]  /*19440*/  IADD3 R6, P3, R21, UR12, RZ ;  /* 0x0000000c15067c10 */ /* 0x001fc6000ff7e0ff */
[----:B------:R0:W-:Y:S01]  /*19450*/  STL [R1+0x2d18], R5 ;  /* 0x002d180501007387 */ /* 0x0001e20000100800 */
[----:B-1----:R-:W-:-:S03]  /*19460*/  IADD3 R3, P2, R20, UR12, RZ ;  /* 0x0000000c14037c10 */ /* 0x002fc6000ff5e0ff */
[----:B------:R1:W-:Y:S04]  /*19470*/  STL [R1+0x2d20], R6 ;  /* 0x002d200601007387 */ /* 0x0003e80000100800 */
[----:B------:R2:W-:Y:S01]  /*19480*/  STL [R1+0x2d28], R3 ;  /* 0x002d280301007387 */ /* 0x0005e20000100800 */
[----:B0-----:R-:W-:Y:S02]  /*19490*/  IADD3 R5, P1, R19, UR12, RZ ;  /* 0x0000000c13057c10 */ /* 0x001fe4000ff3e0ff */
[----:B-1----:R-:W-:-:S03]  /*194a0*/  IADD3 R6, P0, R18, UR12, RZ ;  /* 0x0000000c12067c10 */ /* 0x002fc6000ff1e0ff */
[----:B------:R0:W-:Y:S01]  /*194b0*/  STL [R1+0x2d30], R5 ;  /* 0x002d300501007387 */ /* 0x0001e20000100800 */
[----:B--2---:R-:W-:-:S03]  /*194c0*/  IADD3.X R3, R17, UR35, RZ, P6, !PT ;  /* 0x0000002311037c10 */ /* 0x004fc6000b7fe4ff */
[----:B------:R1:W-:Y:S04]  /*194d0*/  STL [R1+0x2d38], R6 ;  /* 0x002d380601007387 */ /* 0x0003e80000100800 */
[----:B------:R2:W-:Y:S01]  /*194e0*/  STL [R1+0x2d04], R3 ;  /* 0x002d040301007387 */ /* 0x0005e20000100800 */
[----:B0-----:R-:W-:Y:S02]  /*194f0*/  IADD3 R5, P6, R16, UR12, RZ ;  /* 0x0000000c10057c10 */ /* 0x001fe4000ffde0ff */
[----:B-1----:R-:W-:Y:S02]  /*19500*/  IADD3.X R6, R14, UR35, RZ, P4, !PT ;  /* 0x000000230e067c10 */ /* 0x002fe4000a7fe4ff */
[----:B--2---:R-:W-:Y:S01]  /*19510*/  IADD3.X R3, R15, UR35, RZ, P5, !PT ;  /* 0x000000230f037c10 */ /* 0x004fe2000affe4ff */
[----:B------:R0:W-:Y:S04]  /*19520*/  STL [R1+0x2d40], R5 ;  /* 0x002d400501007387 */ /* 0x0001e80000100800 */
[----:B------:R1:W-:Y:S01]  /*19530*/  STL [R1+0x2d0c], R3 ;  /* 0x002d0c0301007387 */ /* 0x0003e20000100800 */
[----:B0-----:R-:W-:-:S03]  /*19540*/  IADD3.X R5, R13, UR35, RZ, P3, !PT ;  /* 0x000000230d057c10 */ /* 0x001fc60009ffe4ff */
[----:B------:R0:W-:Y:S01]  /*19550*/  STL [R1+0x2d14], R6 ;  /* 0x002d140601007387 */ /* 0x0001e20000100800 */
[----:B-1----:R-:W-:-:S03]  /*19560*/  IADD3.X R3, R12, UR35, RZ, P2, !PT ;  /* 0x000000230c037c10 */ /* 0x002fc600097fe4ff */
        /* <DEDUP_REMOVED lines=653> */
[----:B-1----:R-:W-:-:S03]  /*1be40*/  IADD3.X R6, R14, UR16, RZ, P4, !PT ;  /* 0x000000100e067c10 */ /* 0x002fc6000a7fe4ff */
[----:B------:R0:W-:Y:S01]  /*1be50*/  STL [R1+0x3240], R5 ;  /* 0x0032400501007387 */ /* 0x0001e20000100800 */
[----:B--2---:R-:W-:-:S05]  /*1be60*/  IADD3.X R3, R15, UR16, RZ, P5, !PT ;  /* 0x000000100f037c10 */ /* 0x004fca000affe4ff */
        /* <DEDUP_REMOVED lines=9> */
[----:B0-----:R-:W-:-:S03]  /*1bf00*/  IADD3.X R3, R9, UR16, RZ, P6, !PT ;  /* 0x0000001009037c10 */ /* 0x001fc6000b7fe4ff */
[----:B------:R0:W-:Y:S04]  /*1bf10*/  STL [R1+0x3234], R5 ;  /* 0x0032340501007387 */ /* 0x0001e80000100800 */
[----:B------:R2:W-:Y:S01]  /*1bf20*/  STL [R1+0x323c], R3 ;  /* 0x00323c0301007387 */ /* 0x0005e20000100800 */
[----:B-1----:R-:W-:Y:S02]  /*1bf30*/  IADD3 R6, P6, R24, UR37, RZ ;  /* 0x0000002518067c10 */ /* 0x002fe4000ffde0ff */
[----:B0-----:R-:W-:-:S03]  /*1bf40*/  IADD3 R5, P5, R23, UR37, RZ ;  /* 0x0000002517057c10 */ /* 0x001fc6000ffbe0ff */
        /* <DEDUP_REMOVED lines=15> */
[----:B------:R1:W-:Y:S04]  /*1c040*/  STL [R1+0x3244], R5 ;  /* 0x0032440501007387 */ /* 0x0003e80000100800 */
[----:B------:R2:W-:Y:S01]  /*1c050*/  STL [R1+0x3280], R3 ;  /* 0x0032800301007387 */ /* 0x0005e20000100800 */
[----:B0-----:R-:W-:Y:S02]  /*1c060*/  IADD3.X R6, R14, UR22, RZ, P4, !PT ;  /* 0x000000160e067c10 */ /* 0x001fe4000a7fe4ff */
[----:B-1----:R-:W-:Y:S02]  /*1c070*/  IADD3.X R5, R15, UR22, RZ, P5, !PT ;  /* 0x000000160f057c10 */ /* 0x002fe4000affe4ff */
[----:B--2---:R-:W-:-:S03]  /*1c080*/  IADD3.X R3, R13, UR22, RZ, P3, !PT ;  /* 0x000000160d037c10 */ /* 0x004fc60009ffe4ff */
[----:B------:R0:W-:Y:S04]  /*1c090*/  STL [R1+0x324c], R5 ;  /* 0x00324c0501007387 */ /* 0x0001e80000100800 */
[----:B------:R1:W-:Y:S04]  /*1c0a0*/  STL [R1+0x3254], R6 ;  /* 0x0032540601007387 */ /* 0x0003e80000100800 */
[----:B------:R2:W-:Y:S01]  /*1c0b0*/  STL [R1+0x325c], R3 ;  /* 0x00325c0301007387 */ /* 0x0005e20000100800 */
[----:B0-----:R-:W-:Y:S02]  /*1c0c0*/  IADD3.X R5, R12, UR22, RZ, P2, !PT ;  /* 0x000000160c057c10 */ /* 0x001fe400097fe4ff */
[----:B-1----:R-:W-:-:S03]  /*1c0d0*/  IADD3.X R6, R11, UR22, RZ, P1, !PT ;  /* 0x000000160b067c10 */ /* 0x002fc60008ffe4ff */
[----:B------:R0:W-:Y:S01]  /*1c0e0*/  STL [R1+0x3264], R5 ;  /* 0x0032640501007387 */ /* 0x0001e20000100800 */
[----:B--2---:R-:W-:-:S03]  /*1c0f0*/  IADD3.X R3, R10, UR22, RZ, P0, !PT ;  /* 0x000000160a037c10 */ /* 0x004fc600087fe4ff */
[----:B------:R-:W-:Y:S04]  /*1c100*/  STL [R1+0x326c], R6 ;  /* 0x00326c0601007387 */ /* 0x000fe80000100800 */
[----:B------:R1:W-:Y:S01]  /*1c110*/  STL [R1+0x3274], R3 ;  /* 0x0032740301007387 */ /* 0x0003e20000100800 */
[----:B0-----:R-:W-:Y:S02]  /*1c120*/  IADD3.X R5, R9, UR22, RZ, P6, !PT ;  /* 0x0000001609057c10 */ /* 0x001fe4000b7fe4ff */
[----:B-1----:R-:W-:Y:S02]  /*1c130*/  SHF.R.S32.HI R3, RZ, 0x7, R2 ;  /* 0x00000007ff037819 */ /* 0x002fe40000011402 */
[----:B------:R-:W-:Y:S01]  /*1c140*/  LOP3.LUT R2, R4, 0x40, RZ, 0x3c, !PT ;  /* 0x0000004004027812 */ /* 0x000fe200078e3cff */
[----:B------:R-:W-:Y:S01]  /*1c150*/  STL [R1+0x327c], R5 ;  /* 0x00327c0501007387 */ /* 0x000fe20000100800 */
[----:B------:R-:W-:-:S03]  /*1c160*/  LOP3.LUT R3, R0, 0x20, RZ, 0x3c, !PT ;  /* 0x0000002000037812 */ /* 0x000fc600078e3cff */
[----:B------:R0:W-:Y:S01]  /*1c170*/  STL [R1+0x4064], R2 ;  /* 0x0040640201007387 */ /* 0x0001e20000100800 */
[C---:B------:R-:W-:Y:S02]  /*1c180*/  LOP3.LUT R4, R0.reuse, 0x410, RZ, 0x3c, !PT ;  /* 0x0000041000047812 */ /* 0x040fe400078e3cff */
[C---:B------:R-:W-:Y:S01]  /*1c190*/  LOP3.LUT R4, R0.reuse, 0x40, RZ, 0x3c, !PT ;  /* 0x0000004000047812 */ /* 0x040fe200078e3cff */
[----:B------:R1:W-:Y:S01]  /*1c1a0*/  STL [R1+0x1820], R3 ;  /* 0x0018200301007387 */ /* 0x0003e20000100800 */
[C---:B0-----:R-:W-:Y:S02]  /*1c1b0*/  LOP3.LUT R2, R0.reuse, 0x430, RZ, 0x3c, !PT ;  /* 0x0000043000027812 */ /* 0x041fe400078e3cff */
[----:B-1----:R-:W-:-:S03]  /*1c1c0*/  LOP3.LUT R3, R0, 0x450, RZ, 0x3c, !PT ;  /* 0x0000045000037812 */ /* 0x002fc600078e3cff */
[----:B------:R0:W-:Y:S04]  /*1c1d0*/  STL [R1+0x181c], R2 ;  /* 0x00181c0201007387 */ /* 0x0001e80000100800 */
[----:B------:R1:W-:Y:S01]  /*1c1e0*/  STL [R1+0x1818], R4 ;  /* 0x0018180401007387 */ /* 0x0003e20000100800 */
[----:B0-----:R-:W-:-:S03]  /*1c1f0*/  LOP3.LUT R2, R0, 0x60, RZ, 0x3c, !PT ;  /* 0x0000006000027812 */ /* 0x001fc600078e3cff */
[----:B------:R0:W-:Y:S01]  /*1c200*/  STL [R1+0x1814], R3 ;  /* 0x0018140301007387 */ /* 0x0001e20000100800 */
[----:B-1----:R-:W-:-:S03]  /*1c210*/  LOP3.LUT R4, R0, 0x470, RZ, 0x3c, !PT ;  /* 0x0000047000047812 */ /* 0x002fc600078e3cff */
[----:B------:R1:W-:Y:S01]  /*1c220*/  STL [R1+0x1810], R2 ;  /* 0x0018100201007387 */ /* 0x0003e20000100800 */
[----:B0-----:R-:W-:-:S03]  /*1c230*/  IADD3 R3, P2, R24, UR38, RZ ;  /* 0x0000002618037c10 */ /* 0x001fc6000ff5e0ff */
[----:B------:R0:W-:Y:S01]  /*1c240*/  STL [R1+0x180c], R4 ;  /* 0x00180c0401007387 */ /* 0x0001e20000100800 */
[----:B-1----:R-:W-:-:S03]  /*1c250*/  IADD3 R2, P1, R23, UR38, RZ ;  /* 0x0000002617027c10 */ /* 0x002fc6000ff3e0ff */
        /* <DEDUP_REMOVED lines=36> */
[----:B--2---:R-:W-:Y:S01]  /*1c4a0*/  IADD3.X R2, R10, UR12, RZ, P3, !PT ;  /* 0x0000000c0a027c10 */ /* 0x004fe20009ffe4ff */
[----:B------:R-:W-:Y:S02]  /*1c4b0*/  USHF.R.S32.HI UR23, URZ, 0x1f, UR39 ;  /* 0x0000001f3f177899 */ /* 0x000fe40008011427 */
        /* <DEDUP_REMOVED lines=30> */
[----:B------:R1:W-:Y:S01]  /*1c6a0*/  STL [R1+0x32ec], R3 ;  /* 0x0032ec0301007387 */ /* 0x0003e20000100800 */
[----:B------:R-:W-:-:S03]  /*1c6b0*/  USHF.R.S32.HI UR17, URZ, 0x1f, UR40 ;  /* 0x0000001f3f117899 */ /* 0x000fc60008011428 */
        /* <DEDUP_REMOVED lines=29> */
[----:B------:R1:W-:Y:S01]  /*1c890*/  STL [R1+0x3360], R3 ;  /* 0x0033600301007387 */ /* 0x0003e20000100800 */
[----:B------:R-:W-:-:S03]  /*1c8a0*/  USHF.R.S32.HI UR24, URZ, 0x1f, UR41 ;  /* 0x0000001f3f187899 */ /* 0x000fc60008011429 */
        /* <DEDUP_REMOVED lines=599> */
[----:B------:R-:W-:-:S03]  /*1ee20*/  UIMAD UR11, UR11, 0x13, URZ ;  /* 0x000000130b0b78a4 */ /* 0x000fc6000f8e023f */
        /* <DEDUP_REMOVED lines=51> */
[----:B-1----:R-:W-:Y:S02]  /*1f160*/  IADD3.X R3, R10, UR37, RZ, P2, !PT ;  /* 0x000000250a037c10 */ /* 0x002fe400097fe4ff */
[----:B--2---:R-:W-:Y:S01]  /*1f170*/  IADD3.X R2, R9, UR37, RZ, P1, !PT ;  /* 0x0000002509027c10 */ /* 0x004fe20008ffe4ff */
[----:B------:R0:W-:Y:S04]  /*1f180*/  STL [R1+0x382c], R4 ;  /* 0x00382c0401007387 */ /* 0x0001e80000100800 */
[----:B------:R0:W-:Y:S04]  /*1f190*/  STL [R1+0x383c], R2 ;  /* 0x00383c0201007387 */ /* 0x0001e80000100800 */
[----:B------:R0:W-:Y:S01]  /*1f1a0*/  STL [R1+0x3834], R3 ;  /* 0x0038340301007387 */ /* 0x0001e20000100800 */
[----:B------:R-:W-:-:S04]  /*1f1b0*/  USHF.L.U32 UR61, UR61, 0x7, URZ ;  /* 0x000000073d3d7899 */ /* 0x000fc8000800063f */
[----:B------:R-:W-:-:S12]  /*1f1c0*/  USHF.R.S32.HI UR22, URZ, 0x1f, UR61 ;  /* 0x0000001f3f167899 */ /* 0x000fd8000801143d */
.L_x_1:
[----:B------:R-:W2:Y:S01]  /*1f1d0*/  LDL R5, [R1+0x10e8] ;  /* 0x0010e80001057983 */ /* 0x000ea20000100800 */
[----:B0-----:R-:W0:Y:S03]  /*1f1e0*/  LDC R2, c[0x0][0x230] ;  /* 0x00008c00ff027b82 */ /* 0x001e260000000800 */
[----:B--2---:R1:W-:Y:S04]  /*1f1f0*/  STL [R1+0x514c], R5 ;  /* 0x00514c0501007387 */ /* 0x0043e80000100800 */
[----:B------:R-:W2:Y:S04]  /*1f200*/  LDL R4, [R1+0x10ec] ;  /* 0x0010ec0001047983 */ /* 0x000ea80000100800 */
[----:B-1----:R-:W0:Y:S04]  /*1f210*/  LDL R5, [R1+0x1828] ;  /* 0x0018280001057983 */ /* 0x002e280000100800 */
        /* <DEDUP_REMOVED lines=985> */
[----:B------:R-:W-:Y:S01]  /*22fb0*/  STL [R1+0x41e4], R25 ;  /* 0x0041e41901007387 */ /* 0x000fe20000100800 */
[----:B0-----:R-:W-:-:S03]  /*22fc0*/  IMAD R2, R5, -0x80, R2 ;  /* 0xffffff8005027824 */ /* 0x001fc600078e0202 */
[----:B------:R-:W-:Y:S04]  /*22fd0*/  STL [R1+0x41e0], R27 ;  /* 0x0041e01b01007387 */ /* 0x000fe80000100800 */
[----:B------:R-:W-:Y:S04]  /*22fe0*/  STL [R1+0x41dc], R29 ;  /* 0x0041dc1d01007387 */ /* 0x000fe80000100800 */
[----:B-----5:R-:W-:Y:S04]  /*22ff0*/  STL [R1+0x4068], R0 ;  /* 0x0040680001007387 */ /* 0x020fe80000100800 */
[----:B------:R-:W-:Y:S04]  /*23000*/  STL [R1+0x406c], R0 ;  /* 0x00406c0001007387 */ /* 0x000fe80000100800 */
[----:B------:R-:W2:Y:S01]  /*23010*/  LDL.LU R5, [R1+0x514c] ;  /* 0x00514c0001057983 */ /* 0x000ea20000300800 */
[----:B------:R-:W-:-:S02]  /*23020*/  ISETP.GT.AND P0, PT, R2, RZ, PT ;  /* 0x000000ff0200720c */ /* 0x000fc40003f04270 */
[----:B-1----:R-:W-:-:S11]  /*23030*/  PRMT R9, RZ, 0x7610, R9 ;  /* 0x00007610ff097816 */ /* 0x002fd60000000009 */
[----:B--2---:R-:W2:Y:S04]  /*23040*/  @P0 LDG.E.U8 R9, desc[UR32][R4.64] ;  /* 0x0000002004090981 */ /* 0x004ea8000c1e1100 */
[----:B--2---:R0:W-:Y:S04]  /*23050*/  STL [R1+0x1808], R9 ;  /* 0x0018080901007387 */ /* 0x0041e80000100800 */
[----:B0-----:R-:W2:Y:S04]  /*23060*/  LDL.LU R9, [R1+0x5148] ;  /* 0x0051480001097983 */ /* 0x001ea80000300800 */
[----:B------:R-:W3:Y:S04]  /*23070*/  LDL R4, [R1+0x10f0] ;  /* 0x0010f00001047983 */ /* 0x000ee80000100800 */
[----:B------:R-:W3:Y:S01]  /*23080*/  LDL R5, [R1+0x10f4] ;  /* 0x0010f40001057983 */ /* 0x000ee20000100800 */
[----:B------:R-:W-:-:S02]  /*23090*/  PRMT R13, RZ, 0x7610, R13 ;  /* 0x00007610ff0d7816 */ /* 0x000fc4000000000d */
[----:B---3--:R-:W-:-:S04]  /*230a0*/  @P0 LOP3.LUT R5, R5, R4, RZ, 0x3c, !PT ;  /* 0x0000000405050212 */ /* 0x008fc800078e3cff */
[----:B------:R-:W-:-:S04]  /*230b0*/  @P0 LOP3.LUT R4, R5, R4, RZ, 0x3c, !PT ;  /* 0x0000000405040212 */ /* 0x000fc800078e3cff */
[----:B------:R-:W-:-:S05]  /*230c0*/  @P0 LOP3.LUT R5, R5, R4, RZ, 0x3c, !PT ;  /* 0x0000000405050212 */ /* 0x000fca00078e3cff */
[----:B------:R-:W3:Y:S04]  /*230d0*/  @P0 LDG.E.U8 R13, desc[UR32][R4.64] ;  /* 0x00000020040d0981 */ /* 0x000ee8000c1e1100 */
[----:B---3--:R0:W-:Y:S04]  /*230e0*/  STL [R1+0x1804], R13 ;  /* 0x0018040d01007387 */ /* 0x0081e80000100800 */
[----:B0-----:R-:W3:Y:S04]  /*230f0*/  LDL.LU R13, [R1+0x5144] ;  /* 0x00514400010d7983 */ /* 0x001ee80000300800 */
[----:B------:R-:W4:Y:S04]  /*23100*/  LDL R4, [R1+0x10f8] ;  /* 0x0010f80001047983 */ /* 0x000f280000100800 */
[----:B------:R-:W4:Y:S01]  /*23110*/  LDL R5, [R1+0x10fc] ;  /* 0x0010fc0001057983 */ /* 0x000f220000100800 */
[----:B------:R-:W-:-:S02]  /*23120*/  PRMT R15, RZ, 0x7610, R15 ;  /* 0x00007610ff0f7816 */ /* 0x000fc4000000000f */
[----:B----4-:R-:W-:-:S04]  /*23130*/  @P0 LOP3.LUT R5, R5, R4, RZ, 0x3c, !PT ;  /* 0x0000000405050212 */ /* 0x010fc800078e3cff */
[----:B------:R-:W-:-:S04]  /*23140*/  @P0 LOP3.LUT R4, R5, R4, RZ, 0x3c, !PT ;  /* 0x0000000405040212 */ /* 0x000fc800078e3cff */
[----:B------:R-:W-:-:S05]  /*23150*/  @P0 LOP3.LUT R5, R5, R4, RZ, 0x3c, !PT ;  /* 0x0000000405050212 */ /* 0x000fca00078e3cff */
[----:B------:R-:W4:Y:S04]  /*23160*/  @P0 LDG.E.U8 R15, desc[UR32][R4.64] ;  /* 0x00000020040f0981 */ /* 0x000f28000c1e1100 */
[----:B----4-:R0:W-:Y:S04]  /*23170*/  STL [R1+0x1800], R15 ;  /* 0x0018000f01007387 */ /* 0x0101e80000100800 */
[----:B0-----:R-:W4:Y:S04]  /*23180*/  LDL.LU R15, [R1+0x5140] ;  /* 0x00514000010f7983 */ /* 0x001f280000300800 */
[----:B------:R-:W2:Y:S04]  /*23190*/  LDL R4, [R1+0x1100] ;  /* 0x0011000001047983 */ /* 0x000ea80000100800 */
[----:B------:R-:W2:Y:S01]  /*231a0*/  LDL R5, [R1+0x1104] ;  /* 0x0011040001057983 */ /* 0x000ea20000100800 */
[----:B---3--:R-:W-:-:S02]  /*231b0*/  PRMT R13, RZ, 0x7610, R13 ;  /* 0x00007610ff0d7816 */ /* 0x008fc4000000000d */
[----:B--2---:R-:W-:-:S04]  /*231c0*/  @P0 LOP3.LUT R5, R5, R4, RZ, 0x3c, !PT ;  /* 0x0000000405050212 */ /* 0x004fc800078e3cff */
[----:B------:R-:W-:-:S04]  /*231d0*/  @P0 LOP3.LUT R4, R5, R4, RZ, 0x3c, !PT ;  /* 0x0000000405040212 */ /* 0x000fc800078e3cff */
[----:B------:R-:W-:-:S05]  /*231e0*/  @P0 LOP3.LUT R5, R5, R4, RZ, 0x3c, !PT ;  /* 0x0000000405050212 */ /* 0x000fca00078e3cff */
[----:B------:R-:W2:Y:S04]  /*231f0*/  @P0 LDG.E.U8 R13, desc[UR32][R4.64] ;  /* 0x00000020040d0981 */ /* 0x000ea8000c1e1100 */
[----:B--2---:R0:W-:Y:S04]  /*23200*/  STL [R1+0x17fc], R13 ;  /* 0x0017fc0d01007387 */ /* 0x0041e80000100800 */
[----:B0-----:R-:W2:Y:S04]  /*23210*/  LDL.LU R13, [R1+0x513c] ;  /* 0x00513c00010d7983 */ /* 0x001ea80000300800 */
[----:B------:R-:W3:Y:S04]  /*23220*/  LDL R4, [R1+0x1108] ;  /* 0x0011080001047983 */ /* 0x000ee80000100800 */
[----:B------:R-:W3:Y:S01]  /*23230*/  LDL R5, [R1+0x110c] ;  /* 0x00110c0001057983 */ /* 0x000ee20000100800 */
[----:B----4-:R-:W-:-:S02]  /*23240*/  PRMT R15, RZ, 0x7610, R15 ;  /* 0x00007610ff0f7816 */ /* 0x010fc4000000000f */
        /* <DEDUP_REMOVED lines=8> */
[----:B--2---:R-:W-:-:S02]  /*232d0*/  PRMT R13, RZ, 0x7610, R13 ;  /* 0x00007610ff0d7816 */ /* 0x004fc4000000000d */
[----:B----4-:R-:W-:-:S04]  /*232e0*/  @P0 LOP3.LUT R5, R5, R4, RZ, 0x3c, !PT ;  /* 0x0000000405050212 */ /* 0x010fc800078e3cff */
[----:B------:R-:W-:-:S04]  /*232f0*/  @P0 LOP3.LUT R4, R5, R4, RZ, 0x3c, !PT ;  /* 0x0000000405040212 */ /* 0x000fc800078e3cff */
[----:B------:R-:W-:-:S05]  /*23300*/  @P0 LOP3.LUT R5, R5, R4, RZ, 0x3c, !PT ;  /* 0x0000000405050212 */ /* 0x000fca00078e3cff */
[----:B------:R-:W2:Y:S04]  /*23310*/  @P0 LDG.E.U8 R13, desc[UR32][R4.64] ;  /* 0x00000020040d0981 */ /* 0x000ea8000c1e1100 */
[----:B--2---:R0:W-:Y:S04]  /*23320*/  STL [R1+0x17f4], R13 ;  /* 0x0017f40d01007387 */ /* 0x0041e80000100800 */
[----:B0-----:R-:W2:Y:S04]  /*23330*/  LDL.LU R13, [R1+0x5134] ;  /* 0x00513400010d7983 */ /* 0x001ea80000300800 */
[----:B------:R-:W4:Y:S04]  /*23340*/  LDL R4, [R1+0x1118] ;  /* 0x0011180001047983 */ /* 0x000f280000100800 */
[----:B------:R-:W4:Y:S01]  /*23350*/  LDL R5, [R1+0x111c] ;  /* 0x00111c0001057983 */ /* 0x000f220000100800 */
[----:B---3--:R-:W-:-:S02]  /*23360*/  PRMT R15, RZ, 0x7610, R15 ;  /* 0x00007610ff0f7816 */ /* 0x008fc4000000000f */
[----:B----4-:R-:W-:-:S04]  /*23370*/  @P0 LOP3.LUT R5, R5, R4, RZ, 0x3c, !PT ;  /* 0x0000000405050212 */ /* 0x010fc800078e3cff */
        /* <DEDUP_REMOVED lines=11> */
[----:B------:R-:W2:Y:S01]  /*23430*/  @P0 LDG.E.U8 R13, desc[UR32][R4.64] ;  /* 0x00000020040d0981 */ /* 0x000ea2000c1e1100 */
[----:B------:R-:W-:-:S03]  /*23440*/  ISETP.GT.AND P1, PT, R2, 0x1, PT ;  /* 0x000000010200780c */ /* 0x000fc60003f24270 */
        /* <DEDUP_REMOVED lines=8206> */
[----:B------:R-:W4:Y:S02]  /*43530*/  LDL R5, [R1+0x1c28] ;  /* 0x001c280001057983 */ /* 0x000f240000100800 */
[----:B----4-:R-:W-:-:S02]  /*43540*/  @P1 LOP3.LUT R5, R5, R4, RZ, 0x3c, !PT ;  /* 0x0000000405051212 */ /* 0x010fc400078e3cff */
[----:B---3--:R-:W-:Y:S02]  /*43550*/  PRMT R15, RZ, 0x7610, R15 ;  /* 0x00007610ff0f7816 */ /* 0x008fe4000000000f */
        /* <DEDUP_REMOVED lines=38> */
[----:B------:R-:W3:Y:S01]  /*437c0*/  @P1 LDG.E.U8 R15, desc[UR32][R4.64] ;  /* 0x00000020040f1981 */ /* 0x000ee2000c1e1100 */
[----:B------:R-:W-:-:S03]  /*437d0*/  ISETP.GT.AND P0, PT, R2, 0x72, PT ;  /* 0x000000720200780c */ /* 0x000fc60003f04270 */
        /* <DEDUP_REMOVED lines=503> */
[----:B------:R-:W2:Y:S04]  /*45750*/  LDL R4, [R1+0x1a44] ;  /* 0x001a440001047983 */ /* 0x000ea80000100800 */
[----:B------:R-:W2:Y:S01]  /*45760*/  LDL R5, [R1+0x1a48] ;  /* 0x001a480001057983 */ /* 0x000ea20000100800 */
[----:B------:R-:W-:-:S02]  /*45770*/  PRMT R11, RZ, 0x7610, R11 ;  /* 0x00007610ff0b7816 */ /* 0x000fc4000000000b */
[----:B--2---:R-:W-:-:S04]  /*45780*/  @P0 LOP3.LUT R5, R5, R4, RZ, 0x3c, !PT ;  /* 0x0000000405050212 */ /* 0x004fc800078e3cff */
        /* <DEDUP_REMOVED lines=75> */
[----:B------:R-:W3:Y:S01]  /*45c40*/  @P1 LDG.E.U8 R24, desc[UR32][R4.64] ;  /* 0x0000002004181981 */ /* 0x000ee2000c1e1100 */
[----:B------:R-:W-:-:S03]  /*45c50*/  ISETP.GT.AND P0, PT, R2, 0x7a, PT ;  /* 0x0000007a0200780c */ /* 0x000fc60003f04270 */
        /* <DEDUP_REMOVED lines=26> */
[----:B------:R0:W3:Y:S04]  /*45e00*/  @P0 LDG.E.U8 R15, desc[UR32][R4.64] ;  /* 0x00000020040f0981 */ /* 0x0000e8000c1e1100 */
[----:B------:R-:W0:Y:S04]  /*45e10*/  LDL R4, [R1+0x19e4] ;  /* 0x0019e40001047983 */ /* 0x000e280000100800 */
[----:B------:R-:W0:Y:S01]  /*45e20*/  LDL R5, [R1+0x19e8] ;  /* 0x0019e80001057983 */ /* 0x000e220000100800 */
[----:B------:R-:W-:Y:S02]  /*45e30*/  PRMT R13, RZ, 0x7610, R13 ;  /* 0x00007610ff0d7816 */ /* 0x000fe4000000000d */
[----:B0-----:R-:W-:-:S04]  /*45e40*/  @P0 LOP3.LUT R5, R5, R4, RZ, 0x3c, !PT ;  /* 0x0000000405050212 */ /* 0x001fc800078e3cff */
[----:B------:R-:W-:-:S04]  /*45e50*/  @P0 LOP3.LUT R4, R5, R4, RZ, 0x3c, !PT ;  /* 0x0000000405040212 */ /* 0x000fc800078e3cff */
[----:B------:R-:W-:Y:S01]  /*45e60*/  @P0 LOP3.LUT R5, R5, R4, RZ, 0x3c, !PT ;  /* 0x0000000405050212 */ /* 0x000fe200078e3cff */
[----:B---3--:R0:W-:Y:S04]  /*45e70*/  STL [R1+0x50], R15 ;  /* 0x0000500f01007387 */ /* 0x0081e80000100800 */
[----:B------:R1:W3:Y:S01]  /*45e80*/  @P0 LDG.E.U8 R13, desc[UR32][R4.64] ;  /* 0x00000020040d0981 */ /* 0x0002e2000c1e1100 */
[----:B------:R-:W-:-:S03]  /*45e90*/  PRMT R18, RZ, 0x7610, R18 ;  /* 0x00007610ff127816 */ /* 0x000fc60000000012 */
[----:B0-----:R-:W2:Y:S04]  /*45ea0*/  LDL R15, [R1+0x19c8] ;  /* 0x0019c800010f7983 */ /* 0x001ea80000100800 */
[----:B------:R-:W1:Y:S04]  /*45eb0*/  LDL R4, [R1+0x19dc] ;  /* 0x0019dc0001047983 */ /* 0x000e680000100800 */
[----:B------:R-:W1:Y:S02]  /*45ec0*/  LDL R5, [R1+0x19e0] ;  /* 0x0019e00001057983 */ /* 0x000e640000100800 */
[----:B-1----:R-:W-:-:S04]  /*45ed0*/  @P0 LOP3.LUT R5, R5, R4, RZ, 0x3c, !PT ;  /* 0x0000000405050212 */ /* 0x002fc800078e3cff */
[----:B------:R-:W-:-:S04]  /*45ee0*/  @P0 LOP3.LUT R4, R5, R4, RZ, 0x3c, !PT ;  /* 0x0000000405040212 */ /* 0x000fc800078e3cff */
[----:B------:R-:W-:-:S05]  /*45ef0*/  @P0 LOP3.LUT R5, R5, R4, RZ, 0x3c, !PT ;  /* 0x0000000405050212 */ /* 0x000fca00078e3cff */
[----:B------:R-:W4:Y:S04]  /*45f00*/  @P0 LDG.E.U8 R18, desc[UR32][R4.64] ;  /* 0x0000002004120981 */ /* 0x000f28000c1e1100 */
[----:B---3--:R0:W-:Y:S04]  /*45f10*/  STL [R1+0x4c], R13 ;  /* 0x00004c0d01007387 */ /* 0x0081e80000100800 */
[----:B0-----:R-:W3:Y:S04]  /*45f20*/  LDL R13, [R1+0x19c0] ;  /* 0x0019c000010d7983 */ /* 0x001ee80000100800 */
[----:B----4-:R0:W-:Y:S04]  /*45f30*/  STL [R1+0x48], R18 ;  /* 0x0000481201007387 */ /* 0x0101e80000100800 */
[----:B0-----:R-:W4:Y:S04]  /*45f40*/  LDL.LU R18, [R1+0x4200] ;  /* 0x0042000001127983 */ /* 0x001f280000300800 */
        /* <DEDUP_REMOVED lines=15> */
[----:B------:R0:W3:Y:S04]  /*46040*/  @P0 LDG.E.U8 R9, desc[UR32][R4.64] ;  /* 0x0000002004090981 */ /* 0x0000e8000c1e1100 */
[----:B------:R-:W4:Y:S01]  /*46050*/  LDL R5, [R1+0x19c4] ;  /* 0x0019c40001057983 */ /* 0x000f220000100800 */
[----:B------:R-:W-:Y:S01]  /*46060*/  PRMT R14, RZ, 0x7610, R14 ;  /* 0x00007610ff0e7816 */ /* 0x000fe2000000000e */
[----:B0-----:R-:W-:Y:S01]  /*46070*/  @P0 IMAD.MOV.U32 R4, RZ, RZ, R15 ;  /* 0x000000ffff040224 */ /* 0x001fe200078e000f */
[----:B------:R-:W-:Y:S01]  /*46080*/  ISETP.GT.AND P1, PT, R2, 0x7b, PT ;  /* 0x0000007b0200780c */ /* 0x000fe20003f24270 */
[----:B---3--:R0:W-:Y:S01]  /*46090*/  STL [R1+0x40], R9 ;  /* 0x0000400901007387 */ /* 0x0081e20000100800 */
[----:B------:R-:W-:-:S03]  /*460a0*/  PRMT R11, RZ, 0x7610, R11 ;  /* 0x00007610ff0b7816 */ /* 0x000fc6000000000b */
[----:B------:R-:W3:Y:S04]  /*460b0*/  LDL R15, [R1+0x199c] ;  /* 0x00199c00010f7983 */ /* 0x000ee80000100800 */
[----:B----4-:R1:W4:Y:S04]  /*460c0*/  @P0 LDG.E.U8 R14, desc[UR32][R4.64] ;  /* 0x00000020040e0981 */ /* 0x010328000c1e1100 */
[----:B0-----:R-:W2:Y:S04]  /*460d0*/  LDL R9, [R1+0x19a8] ;  /* 0x0019a80001097983 */ /* 0x001ea80000100800 */
[----:B------:R-:W3:Y:S01]  /*460e0*/  LDL R5, [R1+0x19bc] ;  /* 0x0019bc0001057983 */ /* 0x000ee20000100800 */
[----:B-1----:R-:W-:-:S03]  /*460f0*/  @P1 IMAD.MOV.U32 R4, RZ, RZ, R13 ;  /* 0x000000ffff041224 */ /* 0x002fc600078e000d */
[----:B----4-:R0:W-:Y:S01]  /*46100*/  STL [R1+0x3c], R14 ;  /* 0x00003c0e01007387 */ /* 0x0101e20000100800 */
[----:B------:R-:W-:-:S03]  /*46110*/  PRMT R3, RZ, 0x7610, R3 ;  /* 0x00007610ff037816 */ /* 0x000fc60000000003 */
[----:B------:R-:W4:Y:S04]  /*46120*/  LDL R13, [R1+0x1994] ;  /* 0x00199400010d7983 */ /* 0x000f280000100800 */
[----:B---3--:R1:W3:Y:S04]  /*46130*/  @P1 LDG.E.U8 R11, desc[UR32][R4.64] ;  /* 0x00000020040b1981 */ /* 0x0082e8000c1e1100 */
[----:B0-----:R-:W4:Y:S04]  /*46140*/  LDL R14, [R1+0x19a0] ;  /* 0x0019a000010e7983 */ /* 0x001f280000100800 */
[----:B------:R-:W1:Y:S04]  /*46150*/  LDL R4, [R1+0x19b4] ;  /* 0x0019b40001047983 */ /* 0x000e680000100800 */
[----:B------:R-:W1:Y:S02]  /*46160*/  LDL R5, [R1+0x19b8] ;  /* 0x0019b80001057983 */ /* 0x000e640000100800 */
[----:B-1----:R-:W-:-:S04]  /*46170*/  @P1 LOP3.LUT R5, R5, R4, RZ, 0x3c, !PT ;  /* 0x0000000405051212 */ /* 0x002fc800078e3cff */
[----:B------:R-:W-:-:S04]  /*46180*/  @P1 LOP3.LUT R4, R5, R4, RZ, 0x3c, !PT ;  /* 0x0000000405041212 */ /* 0x000fc800078e3cff */
[----:B------:R-:W-:-:S05]  /*46190*/  @P1 LOP3.LUT R5, R5, R4, RZ, 0x3c, !PT ;  /* 0x0000000405051212 */ /* 0x000fca00078e3cff */
[----:B------:R-:W2:Y:S04]  /*461a0*/  @P1 LDG.E.U8 R3, desc[UR32][R4.64] ;  /* 0x0000002004031981 */ /* 0x000ea8000c1e1100 */
[----:B---3--:R0:W-:Y:S04]  /*461b0*/  STL [R1+0x38], R11 ;  /* 0x0000380b01007387 */ /* 0x0081e80000100800 */
[----:B0-----:R-:W3:Y:S04]  /*461c0*/  LDL R11, [R1+0x1998] ;  /* 0x00199800010b7983 */ /* 0x001ee80000100800 */
        /* <DEDUP_REMOVED lines=8> */
[----:B------:R-:W4:Y:S01]  /*46250*/  @P1 LDG.E.U8 R17, desc[UR32][R4.64] ;  /* 0x0000002004111981 */ /* 0x000f22000c1e1100 */
[----:B------:R-:W-:-:S03]  /*46260*/  PRMT R19, RZ, 0x7610, R19 ;  /* 0x00007610ff137816 */ /* 0x000fc60000000013 */
[----:B----4-:R0:W-:Y:S04]  /*46270*/  STL [R1+0x30], R17 ;  /* 0x0000301101007387 */ /* 0x0101e80000100800 */
[----:B0-----:R-:W4:Y:S04]  /*46280*/  LDL.LU R17, [R1+0x41f4] ;  /* 0x0041f40001117983 */ /* 0x001f280000300800 */
[----:B------:R-:W3:Y:S01]  /*46290*/  LDL R5, [R1+0x19a4] ;  /* 0x0019a40001057983 */ /* 0x000ee20000100800 */
[----:B------:R-:W-:Y:S01]  /*462a0*/  @P1 IMAD.MOV.U32 R4, RZ, RZ, R9 ;  /* 0x000000ffff041224 */ /* 0x000fe200078e0009 */
[----:B------:R-:W-:-:S02]  /*462b0*/  PRMT R21, RZ, 0x7610, R21 ;  /* 0x00007610ff157816 */ /* 0x000fc40000000015 */
[----:B------:R-:W-:Y:S01]  /*462c0*/  PRMT R23, RZ, 0x7610, R23 ;  /* 0x00007610ff177816 */ /* 0x000fe20000000017 */
[----:B------:R-:W2:Y:S04]  /*462d0*/  LDL R9, [R1+0x1988] ;  /* 0x0019880001097983 */ /* 0x000ea80000100800 */
[----:B---3--:R0:W3:Y:S02]  /*462e0*/  @P1 LDG.E.U8 R19, desc[UR32][R4.64] ;  /* 0x0000002004131981 */ /* 0x0080e4000c1e1100 */
[----:B0-----:R-:W-:Y:S02]  /*462f0*/  @P1 IMAD.MOV.U32 R4, RZ, RZ, R14 ;  /* 0x000000ffff041224 */ /* 0x001fe400078e000e */
[----:B------:R-:W-:-:S05]  /*46300*/  @P1 IMAD.MOV.U32 R5, RZ, RZ, R15 ;  /* 0x000000ffff051224 */ /* 0x000fca00078e000f */
[----:B------:R0:W4:Y:S02]  /*46310*/  @P1 LDG.E.U8 R21, desc[UR32][R4.64] ;  /* 0x0000002004151981 */ /* 0x000124000c1e1100 */
[----:B0-----:R-:W-:Y:S02]  /*46320*/  @P1 IMAD.MOV.U32 R4, RZ, RZ, R11 ;  /* 0x000000ffff041224 */ /* 0x001fe400078e000b */
[----:B------:R-:W-:-:S05]  /*46330*/  @P1 IMAD.MOV.U32 R5, RZ, RZ, R13 ;  /* 0x000000ffff051224 */ /* 0x000fca00078e000d */
[----:B------:R-:W2:Y:S04]  /*46340*/  @P1 LDG.E.U8 R23, desc[UR32][R4.64] ;  /* 0x0000002004171981 */ /* 0x000ea8000c1e1100 */
[----:B---3--:R0:W-:Y:S04]  /*46350*/  STL [R1+0x2c], R19 ;  /* 0x00002c1301007387 */ /* 0x0081e80000100800 */
[----:B0-----:R-:W3:Y:S04]  /*46360*/  LDL.LU R19, [R1+0x41f0] ;  /* 0x0041f00001137983 */ /* 0x001ee80000300800 */
[----:B------:R-:W3:Y:S04]  /*46370*/  LDL R15, [R1+0x197c] ;  /* 0x00197c00010f7983 */ /* 0x000ee80000100800 */
[----:B------:R-:W3:Y:S04]  /*46380*/  LDL R14, [R1+0x1980] ;  /* 0x00198000010e7983 */ /* 0x000ee80000100800 */
[----:B----4-:R0:W-:Y:S04]  /*46390*/  STL [R1+0x28], R21 ;  /* 0x0000281501007387 */ /* 0x0101e80000100800 */
[----:B0-----:R-:W4:Y:S04]  /*463a0*/  LDL.LU R21, [R1+0x41ec] ;  /* 0x0041ec0001157983 */ /* 0x001f280000300800 */
[----:B------:R-:W4:Y:S04]  /*463b0*/  LDL R13, [R1+0x1974] ;  /* 0x00197400010d7983 */ /* 0x000f280000100800 */
[----:B------:R-:W4:Y:S04]  /*463c0*/  LDL R11, [R1+0x1978] ;  /* 0x00197800010b7983 */ /* 0x000f280000100800 */
        /* <DEDUP_REMOVED lines=8> */
[----:B------:R-:W3:Y:S01]  /*46450*/  @P1 LDG.E.U8 R25, desc[UR32][R4.64] ;  /* 0x0000002004191981 */ /* 0x000ee2000c1e1100 */
[----:B------:R-:W-:Y:S02]  /*46460*/  ISETP.GT.AND P0, PT, R2, 0x7c, PT ;  /* 0x0000007c0200780c */ /* 0x000fe40003f04270 */
[----:B------:R-:W-:Y:S01]  /*46470*/  PRMT R8, RZ, 0x7610, R8 ;  /* 0x00007610ff087816 */ /* 0x000fe20000000008 */
[----:B---3--:R0:W-:Y:S04]  /*46480*/  STL [R1+0x20], R25 ;  /* 0x0000201901007387 */ /* 0x0081e80000100800 */
[----:B0-----:R-:W3:Y:S04]  /*46490*/  LDL.LU R25, [R1+0x41e4] ;  /* 0x0041e40001197983 */ /* 0x001ee80000300800 */
[----:B------:R-:W4:Y:S01]  /*464a0*/  LDL R5, [R1+0x1984] ;  /* 0x0019840001057983 */ /* 0x000f220000100800 */
[----:B------:R-:W-:Y:S01]  /*464b0*/  @P1 IMAD.MOV.U32 R4, RZ, RZ, R9 ;  /* 0x000000ffff041224 */ /* 0x000fe200078e0009 */
[----:B------:R-:W-:-:S02]  /*464c0*/  PRMT R7, RZ, 0x7610, R7 ;  /* 0x00007610ff077816 */ /* 0x000fc40000000007 */
[----:B------:R-:W-:Y:S01]  /*464d0*/  PRMT R10, RZ, 0x7610, R10 ;  /* 0x00007610ff0a7816 */ /* 0x000fe2000000000a */
[----:B------:R-:W2:Y:S04]  /*464e0*/  LDL R9, [R1+0x1964] ;  /* 0x0019640001097983 */ /* 0x000ea80000100800 */
[----:B----4-:R0:W4:Y:S02]  /*464f0*/  @P1 LDG.E.U8 R8, desc[UR32][R4.64] ;  /* 0x0000002004081981 */ /* 0x010124000c1e1100 */
[----:B0-----:R-:W-:Y:S02]  /*46500*/  @P0 IMAD.MOV.U32 R4, RZ, RZ, R14 ;  /* 0x000000ffff040224 */ /* 0x001fe400078e000e */
[----:B------:R-:W-:-:S05]  /*46510*/  @P0 IMAD.MOV.U32 R5, RZ, RZ, R15 ;  /* 0x000000ffff050224 */ /* 0x000fca00078e000f */
[----:B------:R0:W3:Y:S02]  /*46520*/  @P0 LDG.E.U8 R7, desc[UR32][R4.64] ;  /* 0x0000002004070981 */ /* 0x0000e4000c1e1100 */
[----:B0-----:R-:W-:Y:S02]  /*46530*/  @P0 IMAD.MOV.U32 R4, RZ, RZ, R11 ;  /* 0x000000ffff040224 */ /* 0x001fe400078e000b */
[----:B------:R-:W-:-:S05]  /*46540*/  @P0 IMAD.MOV.U32 R5, RZ, RZ, R13 ;  /* 0x000000ffff050224 */ /* 0x000fca00078e000d */
[----:B------:R-:W2:Y:S04]  /*46550*/  @P0 LDG.E.U8 R10, desc[UR32][R4.64] ;  /* 0x00000020040a0981 */ /* 0x000ea8000c1e1100 */
[----:B----4-:R0:W-:Y:S04]  /*46560*/  STL [R1+0x1c], R8 ;  /* 0x00001c0801007387 */ /* 0x0101e80000100800 */
[----:B------:R-:W4:Y:S04]  /*46570*/  LDL R15, [R1+0x195c] ;  /* 0x00195c00010f7983 */ /* 0x000f280000100800 */
[----:B0-----:R-:W4:Y:S04]  /*46580*/  LDL R8, [R1+0x1968] ;  /* 0x0019680001087983 */ /* 0x001f280000100800 */
[----:B---3--:R0:W-:Y:S04]  /*46590*/  STL [R1+0x18], R7 ;  /* 0x0000180701007387 */ /* 0x0081e80000100800 */
[----:B------:R-:W3:Y:S04]  /*465a0*/  LDL R4, [R1+0x196c] ;  /* 0x00196c0001047983 */ /* 0x000ee80000100800 */
[----:B------:R-:W3:Y:S01]  /*465b0*/  LDL R5, [R1+0x1970] ;  /* 0x0019700001057983 */ /* 0x000ee20000100800 */
[----:B------:R-:W-:-:S03]  /*465c0*/  PRMT R27, RZ, 0x7610, R27 ;  /* 0x00007610ff1b7816 */ /* 0x000fc6000000001b */
[----:B------:R-:W4:Y:S04]  /*465d0*/  LDL R14, [R1+0x1954] ;  /* 0x00195400010e7983 */ /* 0x000f280000100800 */
[----:B------:R-:W4:Y:S04]  /*465e0*/  LDL R13, [R1+0x1958] ;  /* 0x00195800010d7983 */ /* 0x000f280000100800 */
[----:B------:R-:W4:Y:S04]  /*465f0*/  LDL R11, [R1+0x194c] ;  /* 0x00194c00010b7983 */ /* 0x000f280000100800 */
[----:B0-----:R-:W4:Y:S04]  /*46600*/  LDL R7, [R1+0x1960] ;  /* 0x0019600001077983 */ /* 0x001f280000100800 */
[----:B--2---:R0:W-:Y:S04]  /*46610*/  STL [R1+0x14], R10 ;  /* 0x0000140a01007387 */ /* 0x0041e80000100800 */
[----:B0-----:R-:W2:Y:S01]  /*46620*/  LDL R10, [R1+0x1950] ;  /* 0x00195000010a7983 */ /* 0x001ea20000100800 */
[----:B---3--:R-:W-:-:S04]  /*46630*/  @P0 LOP3.LUT R5, R5, R4, RZ, 0x3c, !PT ;  /* 0x0000000405050212 */ /* 0x008fc800078e3cff */
[----:B------:R-:W-:-:S04]  /*46640*/  @P0 LOP3.LUT R4, R5, R4, RZ, 0x3c, !PT ;  /* 0x0000000405040212 */ /* 0x000fc800078e3cff */
[----:B------:R-:W-:-:S05]  /*46650*/  @P0 LOP3.LUT R5, R5, R4, RZ, 0x3c, !PT ;  /* 0x0000000405050212 */ /* 0x000fca00078e3cff */
[----:B------:R4:W3:Y:S02]  /*46660*/  @P0 LDG.E.U8 R27, desc[UR32][R4.64] ;  /* 0x00000020041b0981 */ /* 0x0008e4000c1e1100 */
[----:B----4-:R-:W-:Y:S02]  /*46670*/  @P0 IMAD.MOV.U32 R4, RZ, RZ, R8 ;  /* 0x000000ffff040224 */ /* 0x010fe400078e0008 */
[----:B------:R-:W-:Y:S01]  /*46680*/  @P0 IMAD.MOV.U32 R5, RZ, RZ, R9 ;  /* 0x000000ffff050224 */ /* 0x000fe200078e0009 */
[----:B------:R-:W-:Y:S02]  /*46690*/  PRMT R29, RZ, 0x7610, R29 ;  /* 0x00007610ff1d7816 */ /* 0x000fe4000000001d */
[----:B------:R-:W-:-:S04]  /*466a0*/  PRMT R6, RZ, 0x7610, R6 ;  /* 0x00007610ff067816 */ /* 0x000fc80000000006 */
[----:B------:R0:W4:Y:S01]  /*466b0*/  @P0 LDG.E.U8 R29, desc[UR32][R4.64] ;  /* 0x00000020041d0981 */ /* 0x000122000c1e1100 */
[----:B------:R-:W-:Y:S01]  /*466c0*/  PRMT R12, RZ, 0x7610, R12 ;  /* 0x00007610ff0c7816 */ /* 0x000fe2000000000c */
[----:B0-----:R-:W-:Y:S02]  /*466d0*/  @P0 IMAD.MOV.U32 R4, RZ, RZ, R7 ;  /* 0x000000ffff040224 */ /* 0x001fe400078e0007 */
[----:B------:R-:W-:-:S05]  /*466e0*/  @P0 IMAD.MOV.U32 R5, RZ, RZ, R15 ;  /* 0x000000ffff050224 */ /* 0x000fca00078e000f */
[----:B------:R0:W4:Y:S01]  /*466f0*/  @P0 LDG.E.U8 R6, desc[UR32][R4.64] ;  /* 0x0000002004060981 */ /* 0x000122000c1e1100 */
[----:B------:R-:W-:Y:S01]  /*46700*/  PRMT R0, RZ, 0x7610, R0 ;  /* 0x00007610ff007816 */ /* 0x000fe20000000000 */
[----:B0-----:R-:W-:Y:S02]  /*46710*/  @P0 IMAD.MOV.U32 R4, RZ, RZ, R13 ;  /* 0x000000ffff040224 */ /* 0x001fe400078e000d */
[----:B------:R-:W-:-:S05]  /*46720*/  @P0 IMAD.MOV.U32 R5, RZ, RZ, R14 ;  /* 0x000000ffff050224 */ /* 0x000fca00078e000e */
[----:B------:R2:W4:Y:S02]  /*46730*/  @P0 LDG.E.U8 R12, desc[UR32][R4.64] ;  /* 0x00000020040c0981 */ /* 0x000524000c1e1100 */
[----:B--2---:R-:W-:Y:S02]  /*46740*/  @P0 IMAD.MOV.U32 R4, RZ, RZ, R10 ;  /* 0x000000ffff040224 */ /* 0x004fe400078e000a */
[----:B------:R-:W-:-:S05]  /*46750*/  @P0 IMAD.MOV.U32 R5, RZ, RZ, R11 ;  /* 0x000000ffff050224 */ /* 0x000fca00078e000b */
[----:B------:R-:W2:Y:S04]  /*46760*/  @P0 LDG.E.U8 R0, desc[UR32][R4.64] ;  /* 0x0000002004000981 */ /* 0x000ea8000c1e1100 */
[----:B---3--:R0:W-:Y:S04]  /*46770*/  STL [R1+0x10], R27 ;  /* 0x0000101b01007387 */ /* 0x0081e80000100800 */
[----:B0-----:R-:W3:Y:S04]  /*46780*/  LDL.LU R27, [R1+0x41e0] ;  /* 0x0041e000011b7983 */ /* 0x001ee80000300800 */
[----:B------:R-:W3:Y:S04]  /*46790*/  LDL R9, [R1+0x1944] ;  /* 0x0019440001097983 */ /* 0x000ee80000100800 */
[----:B------:R-:W3:Y:S01]  /*467a0*/  LDL R8, [R1+0x1948] ;  /* 0x0019480001087983 */ /* 0x000ee20000100800 */
[----:B------:R-:W-:-:S03]  /*467b0*/  PRMT R28, RZ, 0x7610, R28 ;  /* 0x00007610ff1c7816 */ /* 0x000fc6000000001c */
[----:B----4-:R0:W-:Y:S04]  /*467c0*/  STL [R1+0xc], R29 ;  /* 0x00000c1d01007387 */ /* 0x0101e80000100800 */
[----:B0-----:R-:W4:Y:S04]  /*467d0*/  LDL.LU R29, [R1+0x41dc] ;  /* 0x0041dc00011d7983 */ /* 0x001f280000300800 */
[----:B------:R-:W4:Y:S04]  /*467e0*/  LDL R7, [R1+0x193c] ;  /* 0x00193c0001077983 */ /* 0x000f280000100800 */
[----:B------:R0:W-:Y:S04]  /*467f0*/  STL [R1+0x8], R6 ;  /* 0x0000080601007387 */ /* 0x0001e80000100800 */
[----:B0-----:R-:W4:Y:S04]  /*46800*/  LDL R6, [R1+0x1940] ;  /* 0x0019400001067983 */ /* 0x001f280000100800 */
[----:B------:R-:W-:Y:S04]  /*46810*/  STL [R1+0x4], R12 ;  /* 0x0000040c01007387 */ /* 0x000fe80000100800 */
[----:B------:R-:W4:Y:S04]  /*46820*/  LDL R10, [R1+0x1934] ;  /* 0x00193400010a7983 */ /* 0x000f280000100800 */
[----:B--2---:R0:W-:Y:S04]  /*46830*/  STL [R1], R0 ;  /* 0x0000000001007387 */ /* 0x0041e80000100800 */
[----:B0-----:R-:W2:Y:S01]  /*46840*/  LDL R0, [R1+0x1938] ;  /* 0x0019380001007983 */ /* 0x001ea20000100800 */
[----:B---3--:R-:W-:-:S02]  /*46850*/  @P0 IMAD.MOV.U32 R5, RZ, RZ, R9 ;  /* 0x000000ffff050224 */ /* 0x008fc400078e0009 */
[----:B------:R-:W-:Y:S01]  /*46860*/  @P0 IMAD.MOV.U32 R4, RZ, RZ, R8 ;  /* 0x000000ffff040224 */ /* 0x000fe200078e0008 */
[----:B------:R-:W3:Y:S04]  /*46870*/  LDL R9, [R1+0x192c] ;  /* 0x00192c0001097983 */ /* 0x000ee80000100800 */
[----:B------:R-:W3:Y:S04]  /*46880*/  LDL R8, [R1+0x1930] ;  /* 0x0019300001087983 */ /* 0x000ee80000100800 */
[----:B------:R4:W3:Y:S01]  /*46890*/  @P0 LDG.E.U8 R28, desc[UR32][R4.64] ;  /* 0x00000020041c0981 */ /* 0x0008e2000c1e1100 */
[----:B------:R-:W-:-:S02]  /*468a0*/  ISETP.GT.AND P1, PT, R2, 0x7d, PT ;  /* 0x0000007d0200780c */ /* 0x000fc40003f24270 */
[----:B------:R-:W-:Y:S02]  /*468b0*/  PRMT R26, RZ, 0x7610, R26 ;  /* 0x00007610ff1a7816 */ /* 0x000fe4000000001a */
[----:B------:R-:W-:-:S09]  /*468c0*/  PRMT R24, RZ, 0x7610, R24 ;  /* 0x00007610ff187816 */ /* 0x000fd20000000018 */
[----:B----4-:R-:W-:Y:S02]  /*468d0*/  @P1 IMAD.MOV.U32 R5, RZ, RZ, R7 ;  /* 0x000000ffff051224 */ /* 0x010fe400078e0007 */
[----:B------:R-:W-:-:S05]  /*468e0*/  @P1 IMAD.MOV.U32 R4, RZ, RZ, R6 ;  /* 0x000000ffff041224 */ /* 0x000fca00078e0006 */
[----:B------:R0:W4:Y:S02]  /*468f0*/  @P1 LDG.E.U8 R26, desc[UR32][R4.64] ;  /* 0x00000020041a1981 */ /* 0x000124000c1e1100 */
[----:B0-----:R-:W-:Y:S02]  /*46900*/  @P1 IMAD.MOV.U32 R5, RZ, RZ, R10 ;  /* 0x000000ffff051224 */ /* 0x001fe400078e000a */
[----:B--2---:R-:W-:-:S05]  /*46910*/  @P1 IMAD.MOV.U32 R4, RZ, RZ, R0 ;  /* 0x000000ffff041224 */ /* 0x004fca00078e0000 */
[----:B------:R0:W2:Y:S04]  /*46920*/  @P1 LDG.E.U8 R24, desc[UR32][R4.64] ;  /* 0x0000002004181981 */ /* 0x0000a8000c1e1100 */
[----:B---3--:R-:W-:Y:S04]  /*46930*/  STL [R1+0x4180], R28 ;  /* 0x0041801c01007387 */ /* 0x008fe80000100800 */
[----:B------:R-:W3:Y:S04]  /*46940*/  LDL R12, [R1+0x1924] ;  /* 0x00192400010c7983 */ /* 0x000ee80000100800 */
[----:B------:R-:W3:Y:S01]  /*46950*/  LDL R11, [R1+0x1928] ;  /* 0x00192800010b7983 */ /* 0x000ee20000100800 */
[----:B------:R-:W-:Y:S01]  /*46960*/  PRMT R22, RZ, 0x7610, R22 ;  /* 0x00007610ff167816 */ /* 0x000fe20000000016 */
[----:B0-----:R-:W-:-:S02]  /*46970*/  @P1 IMAD.MOV.U32 R4, RZ, RZ, R8 ;  /* 0x000000ffff041224 */ /* 0x001fc400078e0008 */
[----:B------:R-:W-:Y:S01]  /*46980*/  @P1 IMAD.MOV.U32 R5, RZ, RZ, R9 ;  /* 0x000000ffff051224 */ /* 0x000fe200078e0009 */
[----:B------:R-:W-:Y:S01]  /*46990*/  PRMT R20, RZ, 0x7610, R20 ;  /* 0x00007610ff147816 */ /* 0x000fe20000000014 */
[----:B------:R-:W3:Y:S04]  /*469a0*/  LDL R7, [R1+0x191c] ;  /* 0x00191c0001077983 */ /* 0x000ee80000100800 */
[----:B------:R3:W3:Y:S04]  /*469b0*/  @P1 LDG.E.U8 R22, desc[UR32][R4.64] ;  /* 0x0000002004161981 */ /* 0x0006e8000c1e1100 */
[----:B------:R-:W3:Y:S04]  /*469c0*/  LDL R6, [R1+0x1920] ;  /* 0x0019200001067983 */ /* 0x000ee80000100800 */
[----:B----4-:R-:W-:Y:S04]  /*469d0*/  STL [R1+0x4134], R26 ;  /* 0x0041341a01007387 */ /* 0x010fe80000100800 */
[----:B------:R-:W4:Y:S04]  /*469e0*/  LDL R10, [R1+0x1914] ;  /* 0x00191400010a7983 */ /* 0x000f280000100800 */
[----:B------:R-:W4:Y:S04]  /*469f0*/  LDL R0, [R1+0x1918] ;  /* 0x0019180001007983 */ /* 0x000f280000100800 */
[----:B--2---:R-:W-:Y:S04]  /*46a00*/  STL [R1+0x4138], R24 ;  /* 0x0041381801007387 */ /* 0x004fe80000100800 */
[----:B------:R-:W2:Y:S04]  /*46a10*/  LDL R9, [R1+0x190c] ;  /* 0x00190c0001097983 */ /* 0x000ea80000100800 */
[----:B------:R-:W2:Y:S01]  /*46a20*/  LDL R8, [R1+0x1910] ;  /* 0x0019100001087983 */ /* 0x000ea20000100800 */
[----:B---3--:R-:W-:-:S02]  /*46a30*/  @P1 IMAD.MOV.U32 R5, RZ, RZ, R12 ;  /* 0x000000ffff051224 */ /* 0x008fc400078e000c */
[----:B------:R-:W-:-:S05]  /*46a40*/  @P1 IMAD.MOV.U32 R4, RZ, RZ, R11 ;  /* 0x000000ffff041224 */ /* 0x000fca00078e000b */
[----:B------:R0:W3:Y:S01]  /*46a50*/  @P1 LDG.E.U8 R20, desc[UR32][R4.64] ;  /* 0x0000002004141981 */ /* 0x0000e2000c1e1100 */
[----:B------:R-:W-:-:S03]  /*46a60*/  PRMT R18, RZ, 0x7610, R18 ;  /* 0x00007610ff127816 */ /* 0x000fc60000000012 */
[----:B------:R-:W-:Y:S01]  /*46a70*/  STL [R1+0x413c], R22 ;  /* 0x00413c1601007387 */ /* 0x000fe20000100800 */
[----:B0-----:R-:W-:Y:S02]  /*46a80*/  @P1 IMAD.MOV.U32 R4, RZ, RZ, R6 ;  /* 0x000000ffff041224 */ /* 0x001fe400078e0006 */
[----:B------:R-:W-:-:S05]  /*46a90*/  @P1 IMAD.MOV.U32 R5, RZ, RZ, R7 ;  /* 0x000000ffff051224 */ /* 0x000fca00078e0007 */
[----:B------:R4:W3:Y:S01]  /*46aa0*/  @P1 LDG.E.U8 R18, desc[UR32][R4.64] ;  /* 0x0000002004121981 */ /* 0x0008e2000c1e1100 */
[----:B------:R-:W-:Y:S02]  /*46ab0*/  PRMT R16, RZ, 0x7610, R16 ;  /* 0x00007610ff107816 */ /* 0x000fe40000000010 */
[----:B------:R-:W-:Y:S01]  /*46ac0*/  PRMT R3, RZ, 0x7610, R3 ;  /* 0x00007610ff037816 */ /* 0x000fe20000000003 */
[----:B----4-:R-:W-:Y:S02]  /*46ad0*/  @P1 IMAD.MOV.U32 R5, RZ, RZ, R10 ;  /* 0x000000ffff051224 */ /* 0x010fe400078e000a */
[----:B------:R-:W-:-:S05]  /*46ae0*/  @P1 IMAD.MOV.U32 R4, RZ, RZ, R0 ;  /* 0x000000ffff041224 */ /* 0x000fca00078e0000 */
[----:B------:R2:W4:Y:S02]  /*46af0*/  @P1 LDG.E.U8 R16, desc[UR32][R4.64] ;  /* 0x0000002004101981 */ /* 0x000524000c1e1100 */
[----:B--2---:R-:W-:Y:S02]  /*46b00*/  @P1 IMAD.MOV.U32 R5, RZ, RZ, R9 ;  /* 0x000000ffff051224 */ /* 0x004fe400078e0009 */
[----:B------:R-:W-:-:S05]  /*46b10*/  @P1 IMAD.MOV.U32 R4, RZ, RZ, R8 ;  /* 0x000000ffff041224 */ /* 0x000fca00078e0008 */
[----:B------:R0:W2:Y:S04]  /*46b20*/  @P1 LDG.E.U8 R3, desc[UR32][R4.64] ;  /* 0x0000002004031981 */ /* 0x0000a8000c1e1100 */
[----:B---3--:R-:W-:Y:S04]  /*46b30*/  STL [R1+0x4140], R20 ;  /* 0x0041401401007387 */ /* 0x008fe80000100800 */
[----:B------:R-:W3:Y:S04]  /*46b40*/  LDL R7, [R1+0x1904] ;  /* 0x0019040001077983 */ /* 0x000ee80000100800 */
[----:B------:R-:W3:Y:S01]  /*46b50*/  LDL R6, [R1+0x1908] ;  /* 0x0019080001067983 */ /* 0x000ee20000100800 */
[----:B0-----:R-:W-:-:S03]  /*46b60*/  PRMT R4, RZ, 0x7610, R4 ;  /* 0x00007610ff047816 */ /* 0x001fc60000000004 */
[----:B------:R-:W-:Y:S04]  /*46b70*/  STL [R1+0x4144], R18 ;  /* 0x0041441201007387 */ /* 0x000fe80000100800 */
[----:B------:R-:W3:Y:S04]  /*46b80*/  LDL R0, [R1+0x1900] ;  /* 0x0019000001007983 */ /* 0x000ee80000100800 */
[----:B------:R-:W3:Y:S04]  /*46b90*/  LDL R14, [R1+0x18fc] ;  /* 0x0018fc00010e7983 */ /* 0x000ee80000100800 */
[----:B----4-:R-:W-:Y:S04]  /*46ba0*/  STL [R1+0x4148], R16 ;  /* 0x0041481001007387 */ /* 0x010fe80000100800 */
[----:B------:R-:W4:Y:S04]  /*46bb0*/  LDL R9, [R1+0x18f4] ;  /* 0x0018f40001097983 */ /* 0x000f280000100800 */
[----:B------:R-:W4:Y:S04]  /*46bc0*/  LDL R8, [R1+0x18f8] ;  /* 0x0018f80001087983 */ /* 0x000f280000100800 */
[----:B--2---:R0:W-:Y:S04]  /*46bd0*/  STL [R1+0x414c], R3 ;  /* 0x00414c0301007387 */ /* 0x0041e80000100800 */
[----:B------:R-:W2:Y:S04]  /*46be0*/  LDL R13, [R1+0x18ec] ;  /* 0x0018ec00010d7983 */ /* 0x000ea80000100800 */
[----:B------:R-:W2:Y:S01]  /*46bf0*/  LDL R12, [R1+0x18f0] ;  /* 0x0018f000010c7983 */ /* 0x000ea20000100800 */
[----:B------:R-:W-:-:S03]  /*46c00*/  ISETP.GT.AND P0, PT, R2, 0x7e, PT ;  /* 0x0000007e0200780c */ /* 0x000fc60003f04270 */
[----:B------:R-:W2:Y:S04]  /*46c10*/  LDL R11, [R1+0x18e4] ;  /* 0x0018e400010b7983 */ /* 0x000ea80000100800 */
[----:B------:R-:W2:Y:S04]  /*46c20*/  LDL R10, [R1+0x18e8] ;  /* 0x0018e800010a7983 */ /* 0x000ea80000100800 */
[----:B---3--:R1:W3:Y:S01]  /*46c30*/  @P1 LDG.E.U8 R4, desc[UR32][R6.64] ;  /* 0x0000002006041981 */ /* 0x0082e2000c1e1100 */
[----:B------:R-:W-:Y:S01]  /*46c40*/  PRMT R5, RZ, 0x7610, R5 ;  /* 0x00007610ff057816 */ /* 0x000fe20000000005 */
[----:B-1----:R-:W-:-:S02]  /*46c50*/  @P0 IMAD.MOV.U32 R6, RZ, RZ, R0 ;  /* 0x000000ffff060224 */ /* 0x002fc400078e0000 */
[----:B------:R-:W-:-:S05]  /*46c60*/  @P0 IMAD.MOV.U32 R7, RZ, RZ, R14 ;  /* 0x000000ffff070224 */ /* 0x000fca00078e000e */
[----:B------:R1:W3:Y:S02]  /*46c70*/  @P0 LDG.E.U8 R5, desc[UR32][R6.64] ;  /* 0x0000002006050981 */ /* 0x0002e4000c1e1100 */
[----:B-1----:R-:W-:Y:S02]  /*46c80*/  PRMT R6, RZ, 0x7610, R6 ;  /* 0x00007610ff067816 */ /* 0x002fe40000000006 */
[----:B------:R-:W-:-:S04]  /*46c90*/  PRMT R7, RZ, 0x7610, R7 ;  /* 0x00007610ff077816 */ /* 0x000fc80000000007 */
[----:B----4-:R2:W4:Y:S02]  /*46ca0*/  @P0 LDG.E.U8 R6, desc[UR32][R8.64] ;  /* 0x0000002008060981 */ /* 0x010524000c1e1100 */
[----:B--2---:R-:W-:Y:S02]  /*46cb0*/  @P0 IMAD.MOV.U32 R9, RZ, RZ, R13 ;  /* 0x000000ffff090224 */ /* 0x004fe400078e000d */
[----:B------:R-:W-:-:S05]  /*46cc0*/  @P0 IMAD.MOV.U32 R8, RZ, RZ, R12 ;  /* 0x000000ffff080224 */ /* 0x000fca00078e000c */
[----:B------:R1:W2:Y:S04]  /*46cd0*/  @P0 LDG.E.U8 R7, desc[UR32][R8.64] ;  /* 0x0000002008070981 */ /* 0x0002a8000c1e1100 */
[----:B---3--:R3:W-:Y:S04]  /*46ce0*/  STL [R1+0x4150], R4 ;  /* 0x0041500401007387 */ /* 0x0087e80000100800 */
[----:B0-----:R-:W2:Y:S04]  /*46cf0*/  LDL R3, [R1+0x18dc] ;  /* 0x0018dc0001037983 */ /* 0x001ea80000100800 */
[----:B------:R-:W2:Y:S01]  /*46d00*/  LDL R0, [R1+0x18e0] ;  /* 0x0018e00001007983 */ /* 0x000ea20000100800 */
[----:B-1----:R-:W-:-:S02]  /*46d10*/  PRMT R8, RZ, 0x7610, R8 ;  /* 0x00007610ff087816 */ /* 0x002fc40000000008 */
[----:B------:R-:W-:-:S04]  /*46d20*/  PRMT R9, RZ, 0x7610, R9 ;  /* 0x00007610ff097816 */ /* 0x000fc80000000009 */
[----:B------:R0:W2:Y:S04]  /*46d30*/  @P0 LDG.E.U8 R8, desc[UR32][R10.64] ;  /* 0x000000200a080981 */ /* 0x0000a8000c1e1100 */
[----:B------:R1:W-:Y:S04]  /*46d40*/  STL [R1+0x40e8], R5 ;  /* 0x0040e80501007387 */ /* 0x0003e80000100800 */
[----:B---3--:R-:W3:Y:S04]  /*46d50*/  LDL R4, [R1+0x18d8] ;  /* 0x0018d80001047983 */ /* 0x008ee80000100800 */
[----:B-1----:R-:W3:Y:S04]  /*46d60*/  LDL R5, [R1+0x18d4] ;  /* 0x0018d40001057983 */ /* 0x002ee80000100800 */
[----:B----4-:R-:W-:Y:S04]  /*46d70*/  STL [R1+0x40ec], R6 ;  /* 0x0040ec0601007387 */ /* 0x010fe80000100800 */
[----:B--2---:R1:W-:Y:S04]  /*46d80*/  STL [R1+0x40f0], R7 ;  /* 0x0040f00701007387 */ /* 0x0043e80000100800 */
[----:B------:R-:W2:Y:S04]  /*46d90*/  LDL R15, [R1+0x18cc] ;  /* 0x0018cc00010f7983 */ /* 0x000ea80000100800 */
[----:B------:R-:W4:Y:S01]  /*46da0*/  LDL R14, [R1+0x18d0] ;  /* 0x0018d000010e7983 */ /* 0x000f220000100800 */
[----:B0-----:R-:W-:-:S02]  /*46db0*/  @P0 IMAD.MOV.U32 R11, RZ, RZ, R3 ;  /* 0x000000ffff0b0224 */ /* 0x001fc400078e0003 */
[----:B------:R-:W-:-:S05]  /*46dc0*/  @P0 IMAD.MOV.U32 R10, RZ, RZ, R0 ;  /* 0x000000ffff0a0224 */ /* 0x000fca00078e0000 */
[----:B------:R0:W4:Y:S04]  /*46dd0*/  @P0 LDG.E.U8 R9, desc[UR32][R10.64] ;  /* 0x000000200a090981 */ /* 0x000128000c1e1100 */
[----:B------:R-:W-:Y:S04]  /*46de0*/  STL [R1+0x40f4], R8 ;  /* 0x0040f40801007387 */ /* 0x000fe80000100800 */
[----:B------:R-:W4:Y:S04]  /*46df0*/  LDL R3, [R1+0x18c4] ;  /* 0x0018c40001037983 */ /* 0x000f280000100800 */
[----:B------:R-:W4:Y:S01]  /*46e00*/  LDL R0, [R1+0x18c8] ;  /* 0x0018c80001007983 */ /* 0x000f220000100800 */
[----:B---3--:R-:W-:-:S02]  /*46e10*/  @P0 IMAD.MOV.U32 R12, RZ, RZ, R4 ;  /* 0x000000ffff0c0224 */ /* 0x008fc400078e0004 */
[----:B------:R-:W-:Y:S01]  /*46e20*/  @P0 IMAD.MOV.U32 R13, RZ, RZ, R5 ;  /* 0x000000ffff0d0224 */ /* 0x000fe200078e0005 */
[----:B0-----:R-:W-:Y:S02]  /*46e30*/  PRMT R10, RZ, 0x7610, R10 ;  /* 0x00007610ff0a7816 */ /* 0x001fe4000000000a */
[----:B------:R-:W-:-:S04]  /*46e40*/  PRMT R11, RZ, 0x7610, R11 ;  /* 0x00007610ff0b7816 */ /* 0x000fc8000000000b */
[----:B------:R2:W3:Y:S02]  /*46e50*/  @P0 LDG.E.U8 R10, desc[UR32][R12.64] ;  /* 0x000000200c0a0981 */ /* 0x0004e4000c1e1100 */
[----:B--2---:R-:W-:Y:S02]  /*46e60*/  @P0 IMAD.MOV.U32 R13, RZ, RZ, R15 ;  /* 0x000000ffff0d0224 */ /* 0x004fe400078e000f */
[----:B----4-:R-:W-:-:S05]  /*46e70*/  @P0 IMAD.MOV.U32 R12, RZ, RZ, R14 ;  /* 0x000000ffff0c0224 */ /* 0x010fca00078e000e */
[----:B------:R0:W2:Y:S04]  /*46e80*/  @P0 LDG.E.U8 R11, desc[UR32][R12.64] ;  /* 0x000000200c0b0981 */ /* 0x0000a8000c1e1100 */
[----:B------:R-:W-:Y:S04]  /*46e90*/  STL [R1+0x40f8], R9 ;  /* 0x0040f80901007387 */ /* 0x000fe80000100800 */
[----:B-1----:R-:W4:Y:S04]  /*46ea0*/  LDL R7, [R1+0x18bc] ;  /* 0x0018bc0001077983 */ /* 0x002f280000100800 */
[----:B------:R-:W4:Y:S04]  /*46eb0*/  LDL R6, [R1+0x18c0] ;  /* 0x0018c00001067983 */ /* 0x000f280000100800 */
[----:B------:R-:W4:Y:S04]  /*46ec0*/  LDL R5, [R1+0x18b4] ;  /* 0x0018b40001057983 */ /* 0x000f280000100800 */
[----:B------:R-:W4:Y:S01]  /*46ed0*/  LDL R4, [R1+0x18b8] ;  /* 0x0018b80001047983 */ /* 0x000f220000100800 */
[----:B------:R-:W-:-:S02]  /*46ee0*/  ISETP.GT.AND P1, PT, R2, 0x7f, PT ;  /* 0x0000007f0200780c */ /* 0x000fc40003f24270 */
[----:B0-----:R-:W-:Y:S01]  /*46ef0*/  PRMT R12, RZ, 0x7610, R12 ;  /* 0x00007610ff0c7816 */ /* 0x001fe2000000000c */
[----:B------:R-:W-:Y:S02]  /*46f00*/  @P0 IMAD.MOV.U32 R14, RZ, RZ, R0 ;  /* 0x000000ffff0e0224 */ /* 0x000fe400078e0000 */
[----:B------:R-:W-:Y:S01]  /*46f10*/  @P0 IMAD.MOV.U32 R15, RZ, RZ, R3 ;  /* 0x000000ffff0f0224 */ /* 0x000fe200078e0003 */
[----:B------:R-:W-:-:S04]  /*46f20*/  PRMT R13, RZ, 0x7610, R13 ;  /* 0x00007610ff0d7816 */ /* 0x000fc8000000000d */
[----:B------:R4:W4:Y:S01]  /*46f30*/  @P0 LDG.E.U8 R12, desc[UR32][R14.64] ;  /* 0x000000200e0c0981 */ /* 0x000922000c1e1100 */
[----:B------:R-:W-:-:S03]  /*46f40*/  PRMT R17, RZ, 0x7610, R17 ;  /* 0x00007610ff117816 */ /* 0x000fc60000000011 */
[----:B---3--:R-:W-:Y:S04]  /*46f50*/  STL [R1+0x40fc], R10 ;  /* 0x0040fc0a01007387 */ /* 0x008fe80000100800 */
[----:B--2---:R0:W-:Y:S04]  /*46f60*/  STL [R1+0x4100], R11 ;  /* 0x0041000b01007387 */ /* 0x0041e80000100800 */
[----:B------:R-:W2:Y:S04]  /*46f70*/  LDL R3, [R1+0x18ac] ;  /* 0x0018ac0001037983 */ /* 0x000ea80000100800 */
[----:B------:R-:W3:Y:S01]  /*46f80*/  LDL R0, [R1+0x18b0] ;  /* 0x0018b00001007983 */ /* 0x000ee20000100800 */
[----:B----4-:R-:W-:-:S02]  /*46f90*/  @P1 IMAD.MOV.U32 R15, RZ, RZ, R7 ;  /* 0x000000ffff0f1224 */ /* 0x010fc400078e0007 */
[----:B------:R-:W-:-:S05]  /*46fa0*/  @P1 IMAD.MOV.U32 R14, RZ, RZ, R6 ;  /* 0x000000ffff0e1224 */ /* 0x000fca00078e0006 */
[----:B------:R1:W4:Y:S02]  /*46fb0*/  @P1 LDG.E.U8 R13, desc[UR32][R14.64] ;  /* 0x000000200e0d1981 */ /* 0x000324000c1e1100 */
[----:B-1----:R-:W-:Y:S02]  /*46fc0*/  @P1 IMAD.MOV.U32 R14, RZ, RZ, R4 ;  /* 0x000000ffff0e1224 */ /* 0x002fe400078e0004 */
[----:B------:R-:W-:-:S05]  /*46fd0*/  @P1 IMAD.MOV.U32 R15, RZ, RZ, R5 ;  /* 0x000000ffff0f1224 */ /* 0x000fca00078e0005 */
[----:B------:R2:W3:Y:S04]  /*46fe0*/  @P1 LDG.E.U8 R17, desc[UR32][R14.64] ;  /* 0x000000200e111981 */ /* 0x0004e8000c1e1100 */
[----:B------:R1:W-:Y:S04]  /*46ff0*/  STL [R1+0x4104], R12 ;  /* 0x0041040c01007387 */ /* 0x0003e80000100800 */
[----:B0-----:R-:W3:Y:S04]  /*47000*/  LDL R11, [R1+0x18a8] ;  /* 0x0018a800010b7983 */ /* 0x001ee80000100800 */
[----:B-1----:R-:W3:Y:S01]  /*47010*/  LDL R12, [R1+0x18a4] ;  /* 0x0018a400010c7983 */ /* 0x002ee20000100800 */
[----:B--2---:R-:W-:-:S03]  /*47020*/  @P1 IMAD.MOV.U32 R15, RZ, RZ, R3 ;  /* 0x000000ffff0f1224 */ /* 0x004fc600078e0003 */
[----:B----4-:R-:W-:Y:S04]  /*47030*/  STL [R1+0x4070], R13 ;  /* 0x0040700d01007387 */ /* 0x010fe80000100800 */
[----:B------:R-:W2:Y:S04]  /*47040*/  LDL R10, [R1+0x189c] ;  /* 0x00189c00010a7983 */ /* 0x000ea80000100800 */
[----:B------:R-:W4:Y:S04]  /*47050*/  LDL R9, [R1+0x18a0] ;  /* 0x0018a00001097983 */ /* 0x000f280000100800 */
[----:B------:R-:W4:Y:S04]  /*47060*/  LDL R8, [R1+0x1894] ;  /* 0x0018940001087983 */ /* 0x000f280000100800 */
[----:B------:R-:W4:Y:S04]  /*47070*/  LDL R7, [R1+0x1898] ;  /* 0x0018980001077983 */ /* 0x000f280000100800 */
[----:B------:R-:W4:Y:S04]  /*47080*/  LDL R5, [R1+0x1890] ;  /* 0x0018900001057983 */ /* 0x000f280000100800 */
[----:B---3--:R0:W-:Y:S04]  /*47090*/  STL [R1+0x4074], R17 ;  /* 0x0040741101007387 */ /* 0x0081e80000100800 */
[----:B------:R-:W3:Y:S04]  /*470a0*/  LDL R6, [R1+0x188c] ;  /* 0x00188c0001067983 */ /* 0x000ee80000100800 */
[----:B------:R-:W3:Y:S04]  /*470b0*/  LDL R4, [R1+0x1884] ;  /* 0x0018840001047983 */ /* 0x000ee80000100800 */
[----:B------:R-:W3:Y:S01]  /*470c0*/  LDL R3, [R1+0x1888] ;  /* 0x0018880001037983 */ /* 0x000ee20000100800 */
[----:B------:R-:W-:Y:S01]  /*470d0*/  PRMT R19, RZ, 0x7610, R19 ;  /* 0x00007610ff137816 */ /* 0x000fe20000000013 */
[----:B------:R-:W-:Y:S01]  /*470e0*/  @P1 IMAD.MOV.U32 R14, RZ, RZ, R0 ;  /* 0x000000ffff0e1224 */ /* 0x000fe200078e0000 */
[----:B------:R-:W-:-:S04]  /*470f0*/  PRMT R21, RZ, 0x7610, R21 ;  /* 0x00007610ff157816 */ /* 0x000fc80000000015 */
[----:B------:R1:W3:Y:S01]  /*47100*/  @P1 LDG.E.U8 R19, desc[UR32][R14.64] ;  /* 0x000000200e131981 */ /* 0x0002e2000c1e1100 */
[----:B------:R-:W-:Y:S01]  /*47110*/  PRMT R23, RZ, 0x7610, R23 ;  /* 0x00007610ff177816 */ /* 0x000fe20000000017 */
[----:B-1----:R-:W-:Y:S02]  /*47120*/  @P1 IMAD.MOV.U32 R14, RZ, RZ, R11 ;  /* 0x000000ffff0e1224 */ /* 0x002fe400078e000b */
[----:B------:R-:W-:-:S05]  /*47130*/  @P1 IMAD.MOV.U32 R15, RZ, RZ, R12 ;  /* 0x000000ffff0f1224 */ /* 0x000fca00078e000c */
[----:B------:R2:W3:Y:S01]  /*47140*/  @P1 LDG.E.U8 R21, desc[UR32][R14.64] ;  /* 0x000000200e151981 */ /* 0x0004e2000c1e1100 */
[----:B------:R-:W-:Y:S02]  /*47150*/  PRMT R25, RZ, 0x7610, R25 ;  /* 0x00007610ff197816 */ /* 0x000fe40000000019 */
[----:B------:R-:W-:Y:S02]  /*47160*/  PRMT R27, RZ, 0x7610, R27 ;  /* 0x00007610ff1b7816 */ /* 0x000fe4000000001b */
[----:B------:R-:W-:Y:S01]  /*47170*/  PRMT R29, RZ, 0x7610, R29 ;  /* 0x00007610ff1d7816 */ /* 0x000fe2000000001d */
[----:B--2---:R-:W-:Y:S02]  /*47180*/  @P1 IMAD.MOV.U32 R15, RZ, RZ, R10 ;  /* 0x000000ffff0f1224 */ /* 0x004fe400078e000a */
[----:B----4-:R-:W-:-:S05]  /*47190*/  @P1 IMAD.MOV.U32 R14, RZ, RZ, R9 ;  /* 0x000000ffff0e1224 */ /* 0x010fca00078e0009 */
[----:B------:R1:W2:Y:S02]  /*471a0*/  @P1 LDG.E.U8 R23, desc[UR32][R14.64] ;  /* 0x000000200e171981 */ /* 0x0002a4000c1e1100 */
[----:B-1----:R-:W-:Y:S02]  /*471b0*/  @P1 IMAD.MOV.U32 R14, RZ, RZ, R7 ;  /* 0x000000ffff0e1224 */ /* 0x002fe400078e0007 */
[----:B------:R-:W-:-:S05]  /*471c0*/  @P1 IMAD.MOV.U32 R15, RZ, RZ, R8 ;  /* 0x000000ffff0f1224 */ /* 0x000fca00078e0008 */
[----:B------:R1:W4:Y:S02]  /*471d0*/  @P1 LDG.E.U8 R25, desc[UR32][R14.64] ;  /* 0x000000200e191981 */ /* 0x000324000c1e1100 */
[----:B-1----:R-:W-:Y:S02]  /*471e0*/  @P1 IMAD.MOV.U32 R14, RZ, RZ, R5 ;  /* 0x000000ffff0e1224 */ /* 0x002fe400078e0005 */
[----:B---3--:R-:W-:-:S05]  /*471f0*/  @P1 IMAD.MOV.U32 R15, RZ, RZ, R6 ;  /* 0x000000ffff0f1224 */ /* 0x008fca00078e0006 */
[----:B------:R1:W3:Y:S02]  /*47200*/  @P1 LDG.E.U8 R27, desc[UR32][R14.64] ;  /* 0x000000200e1b1981 */ /* 0x0002e4000c1e1100 */
[----:B-1----:R-:W-:Y:S02]  /*47210*/  @P1 IMAD.MOV.U32 R14, RZ, RZ, R3 ;  /* 0x000000ffff0e1224 */ /* 0x002fe400078e0003 */
[----:B------:R-:W-:-:S05]  /*47220*/  @P1 IMAD.MOV.U32 R15, RZ, RZ, R4 ;  /* 0x000000ffff0f1224 */ /* 0x000fca00078e0004 */
[----:B------:R-:W3:Y:S04]  /*47230*/  @P1 LDG.E.U8 R29, desc[UR32][R14.64] ;  /* 0x000000200e1d1981 */ /* 0x000ee8000c1e1100 */
[----:B------:R-:W-:Y:S04]  /*47240*/  STL [R1+0x4078], R19 ;  /* 0x0040781301007387 */ /* 0x000fe80000100800 */
[----:B------:R1:W-:Y:S01]  /*47250*/  STL [R1+0x407c], R21 ;  /* 0x00407c1501007387 */ /* 0x0003e20000100800 */
[----:B------:R-:W1:Y:S01]  /*47260*/  S2R R0, SR_TID.X ;  /* 0x0000000000007919 */ /* 0x000e620000002100 */
[----:B------:R-:W-:Y:S06]  /*47270*/  BAR.SYNC.DEFER_BLOCKING 0x0 ;  /* 0x0000000000007b1d */ /* 0x000fec0000010000 */
[----:B--2---:R-:W-:Y:S04]  /*47280*/  STL [R1+0x4080], R23 ;  /* 0x0040801701007387 */ /* 0x004fe80000100800 */
[----:B----4-:R-:W-:Y:S04]  /*47290*/  STL [R1+0x4084], R25 ;  /* 0x0040841901007387 */ /* 0x010fe80000100800 */
[----:B---3--:R-:W-:Y:S04]  /*472a0*/  STL [R1+0x4088], R27 ;  /* 0x0040881b01007387 */ /* 0x008fe80000100800 */
[----:B0-----:R-:W2:Y:S04]  /*472b0*/  LDL.LU R17, [R1+0x1808] ;  /* 0x0018080001117983 */ /* 0x001ea80000300800 */
[----:B------:R-:W3:Y:S04]  /*472c0*/  LDL.LU R24, [R1+0x1804] ;  /* 0x0018040001187983 */ /* 0x000ee80000300800 */
[----:B------:R-:W4:Y:S04]  /*472d0*/  LDL.LU R3, [R1+0x1800] ;  /* 0x0018000001037983 */ /* 0x000f280000300800 */
[----:B------:R-:W4:Y:S04]  /*472e0*/  LDL.LU R16, [R1+0x17fc] ;  /* 0x0017fc0001107983 */ /* 0x000f280000300800 */
[----:B------:R-:W-:Y:S04]  /*472f0*/  STL [R1+0x4090], R29 ;  /* 0x0040901d01007387 */ /* 0x000fe80000100800 */
[----:B------:R-:W-:Y:S04]  /*47300*/  STL [R1+0x408c], R15 ;  /* 0x00408c0f01007387 */ /* 0x000fe80000100800 */
[----:B------:R-:W4:Y:S04]  /*47310*/  LDL.LU R18, [R1+0x17f8] ;  /* 0x0017f80001127983 */ /* 0x000f280000300800 */
        /* <DEDUP_REMOVED lines=13> */
[----:B------:R-:W4:Y:S01]  /*473f0*/  LDL.LU R28, [R1+0x15fc] ;  /* 0x0015fc00011c7983 */ /* 0x000f220000300800 */
[----:B-1----:R-:W-:-:S02]  /*47400*/  LOP3.LUT R14, R0, 0x3f, RZ, 0xc0, !PT ;  /* 0x0000003f000e7812 */ /* 0x002fc400078ec0ff */
[----:B------:R-:W-:-:S04]  /*47410*/  LOP3.LUT R0, R0, 0x3f, RZ, 0xc0, !PT ;  /* 0x0000003f00007812 */ /* 0x000fc800078ec0ff */
[----:B------:R-:W-:Y:S02]  /*47420*/  LOP3.LUT R21, R0, 0x40, RZ, 0xfc, !PT ;  /* 0x0000004000157812 */ /* 0x000fe400078efcff */
[----:B------:R-:W0:Y:S01]  /*47430*/  S2R R0, SR_TID.X ;  /* 0x0000000000007919 */ /* 0x000e220000002100 */
[----:B------:R-:W-:Y:S01]  /*47440*/  STL [R1+0x4094], R14 ;  /* 0x0040940e01007387 */ /* 0x000fe20000100800 */
[----:B0-----:R-:W-:-:S03]  /*47450*/  LOP3.LUT R19, R0, 0x3f, RZ, 0xc0, !PT ;  /* 0x0000003f00137812 */ /* 0x001fc600078ec0ff */
[----:B------:R-:W-:Y:S04]  /*47460*/  STL [R1+0x4154], R0 ;  /* 0x0041540001007387 */ /* 0x000fe80000100800 */
[----:B------:R-:W-:Y:S01]  /*47470*/  STL [R1+0x4098], R2 ;  /* 0x0040980201007387 */ /* 0x000fe20000100800 */
[CC--:B------:R-:W-:Y:S02]  /*47480*/  ISETP.GE.AND P2, PT, R21.reuse, R2.reuse, PT ;  /* 0x000000021500720c */ /* 0x0c0fe40003f46270 */
[-C--:B------:R-:W-:Y:S01]  /*47490*/  ISETP.GE.AND P1, PT, R21, R2.reuse, PT ;  /* 0x000000021500720c */ /* 0x080fe20003f26270 */
[----:B--2---:R-:W-:Y:S04]  /*474a0*/  STS.U8 [R19+UR4], R17 ;  /* 0x0000001113007988 */ /* 0x004fe80008000004 */
[----:B---3--:R0:W-:Y:S04]  /*474b0*/  STS.U8 [R19+UR4+0x40], R24 ;  /* 0x0000401813007988 */ /* 0x0081e80008000004 */
[----:B0-----:R-:W2:Y:S04]  /*474c0*/  LDL.LU R24, [R1+0x15f8] ;  /* 0x0015f80001187983 */ /* 0x001ea80000300800 */
[----:B----4-:R0:W-:Y:S04]  /*474d0*/  STS.U8 [R19+UR4+0x80], R3 ;  /* 0x0000800313007988 */ /* 0x0101e80008000004 */
[----:B------:R1:W-:Y:S04]  /*474e0*/  STS.U8 [R19+UR4+0xc0], R16 ;  /* 0x0000c01013007988 */ /* 0x0003e80008000004 */
[----:B------:R3:W-:Y:S04]  /*474f0*/  STS.U8 [R19+UR4+0x100], R18 ;  /* 0x0001001213007988 */ /* 0x0007e80008000004 */
[----:B0-----:R-:W4:Y:S04]  /*47500*/  LDL.LU R3, [R1+0x15f4] ;  /* 0x0015f40001037983 */ /* 0x001f280000300800 */
[----:B-1----:R-:W4:Y:S04]  /*47510*/  LDL.LU R16, [R1+0x15f0] ;  /* 0x0015f00001107983 */ /* 0x002f280000300800 */
[----:B------:R-:W-:Y:S04]  /*47520*/  STS.U8 [R19+UR4+0x140], R13 ;  /* 0x0001400d13007988 */ /* 0x000fe80008000004 */
[----:B---3--:R-:W3:Y:S04]  /*47530*/  LDL.LU R18, [R1+0x15ec] ;  /* 0x0015ec0001127983 */ /* 0x008ee80000300800 */
[----:B------:R-:W-:Y:S04]  /*47540*/  STS.U8 [R19+UR4+0x180], R12 ;  /* 0x0001800c13007988 */ /* 0x000fe80008000004 */
[----:B------:R0:W-:Y:S04]  /*47550*/  STS.U8 [R19+UR4+0x1c0], R20 ;  /* 0x0001c01413007988 */ /* 0x0001e80008000004 */
[----:B------:R1:W-:Y:S04]  /*47560*/  STS.U8 [R19+UR4+0x1040], R26 ;  /* 0x0010401a13007988 */ /* 0x0003e80008000004 */
[----:B------:R-:W-:Y:S04]  /*47570*/  STS.U8 [R19+UR4+0x1000], R11 ;  /* 0x0010000b13007988 */ /* 0x000fe80008000004 */
[----:B------:R-:W-:Y:S04]  /*47580*/  STS.U8 [R19+UR4+0x10c0], R10 ;  /* 0x0010c00a13007988 */ /* 0x000fe80008000004 */
[----:B------:R-:W-:Y:S04]  /*47590*/  STS.U8 [R19+UR4+0x1080], R9 ;  /* 0x0010800913007988 */ /* 0x000fe80008000004 */
[----:B------:R-:W-:Y:S04]  /*475a0*/  STS.U8 [R19+UR4+0x1140], R8 ;  /* 0x0011400813007988 */ /* 0x000fe80008000004 */
[----:B------:R-:W-:Y:S04]  /*475b0*/  STS.U8 [R19+UR4+0x1100], R7 ;  /* 0x0011000713007988 */ /* 0x000fe80008000004 */
[----:B------:R-:W-:Y:S04]  /*475c0*/  STS.U8 [R19+UR4+0x11c0], R6 ;  /* 0x0011c00613007988 */ /* 0x000fe80008000004 */
[----:B0-----:R-:W3:Y:S04]  /*475d0*/  LDL.LU R20, [R1+0x15e8] ;  /* 0x0015e80001147983 */ /* 0x001ee80000300800 */
[----:B-1----:R-:W3:Y:S04]  /*475e0*/  LDL.LU R26, [R1+0x1500] ;  /* 0x00150000011a7983 */ /* 0x002ee80000300800 */
[----:B------:R-:W-:Y:S04]  /*475f0*/  STS.U8 [R19+UR4+0x1180], R5 ;  /* 0x0011800513007988 */ /* 0x000fe80008000004 */
[----:B------:R-:W-:Y:S04]  /*47600*/  STS.U8 [R19+UR4+0x2000], R4 ;  /* 0x0020000413007988 */ /* 0x000fe80008000004 */
[----:B------:R0:W-:Y:S04]  /*47610*/  STS.U8 [R19+UR4+0x2040], R22 ;  /* 0x0020401613007988 */ /* 0x0001e80008000004 */
[----:B------:R-:W3:Y:S04]  /*47620*/  LDL.LU R29, [R1+0x14fc] ;  /* 0x0014fc00011d7983 */ /* 0x000ee80000300800 */
[----:B0-----:R-:W3:Y:S04]  /*47630*/  LDL.LU R22, [R1+0x14f8] ;  /* 0x0014f80001167983 */ /* 0x001ee80000300800 */
[----:B------:R-:W3:Y:S04]  /*47640*/  LDL.LU R27, [R1+0x14f4] ;  /* 0x0014f400011b7983 */ /* 0x000ee80000300800 */
[----:B------:R-:W3:Y:S04]  /*47650*/  LDL.LU R25, [R1+0x14f0] ;  /* 0x0014f00001197983 */ /* 0x000ee80000300800 */
[----:B------:R-:W3:Y:S04]  /*47660*/  LDL.LU R23, [R1+0x14ec] ;  /* 0x0014ec0001177983 */ /* 0x000ee80000300800 */
[----:B------:R-:W3:Y:S04]  /*47670*/  LDL.LU R21, [R1+0x14e8] ;  /* 0x0014e80001157983 */ /* 0x000ee80000300800 */
[----:B------:R0:W-:Y:S04]  /*47680*/  STS.U8 [R19+UR4+0x2080], R28 ;  /* 0x0020801c13007988 */ /* 0x0001e80008000004 */
[----:B------:R-:W3:Y:S04]  /*47690*/  LDL.LU R17, [R1+0x14e4] ;  /* 0x0014e40001117983 */ /* 0x000ee80000300800 */
[----:B0-----:R-:W3:Y:S04]  /*476a0*/  LDL.LU R28, [R1+0x1400] ;  /* 0x00140000011c7983 */ /* 0x001ee80000300800 */
[----:B------:R-:W3:Y:S04]  /*476b0*/  LDL.LU R4, [R1+0x13fc] ;  /* 0x0013fc0001047983 */ /* 0x000ee80000300800 */
[----:B--2---:R0:W-:Y:S04]  /*476c0*/  STS.U8 [R19+UR4+0x20c0], R24 ;  /* 0x0020c01813007988 */ /* 0x0041e80008000004 */
[----:B0-----:R-:W2:Y:S04]  /*476d0*/  LDL.LU R24, [R1+0x13f8] ;  /* 0x0013f80001187983 */ /* 0x001ea80000300800 */
[----:B----4-:R0:W-:Y:S04]  /*476e0*/  STS.U8 [R19+UR4+0x2100], R3 ;  /* 0x0021000313007988 */ /* 0x0101e80008000004 */
[----:B------:R1:W-:Y:S04]  /*476f0*/  STS.U8 [R19+UR4+0x2140], R16 ;  /* 0x0021401013007988 */ /* 0x0003e80008000004 */
[----:B---3--:R3:W-:Y:S04]  /*47700*/  STS.U8 [R19+UR4+0x2180], R18 ;  /* 0x0021801213007988 */ /* 0x0087e80008000004 */
[----:B0-----:R-:W4:Y:S04]  /*47710*/  LDL.LU R3, [R1+0x13f4] ;  /* 0x0013f40001037983 */ /* 0x001f280000300800 */
[----:B------:R-:W4:Y:S04]  /*47720*/  LDL.LU R13, [R1+0x13f0] ;  /* 0x0013f000010d7983 */ /* 0x000f280000300800 */
[----:B------:R-:W4:Y:S04]  /*47730*/  LDL.LU R12, [R1+0x13ec] ;  /* 0x0013ec00010c7983 */ /* 0x000f280000300800 */
[----:B-1----:R-:W4:Y:S04]  /*47740*/  LDL.LU R16, [R1+0x13e8] ;  /* 0x0013e80001107983 */ /* 0x002f280000300800 */
[----:B---3--:R-:W3:Y:S04]  /*47750*/  LDL.LU R18, [R1+0x13e4] ;  /* 0x0013e40001127983 */ /* 0x008ee80000300800 */
[----:B------:R-:W3:Y:S04]  /*47760*/  LDL.LU R11, [R1+0x1300] ;  /* 0x00130000010b7983 */ /* 0x000ee80000300800 */
[----:B------:R-:W3:Y:S04]  /*47770*/  LDL.LU R10, [R1+0x12fc] ;  /* 0x0012fc00010a7983 */ /* 0x000ee80000300800 */
[----:B------:R-:W3:Y:S04]  /*47780*/  LDL.LU R9, [R1+0x12f8] ;  /* 0x0012f80001097983 */ /* 0x000ee80000300800 */
[----:B------:R-:W3:Y:S04]  /*47790*/  LDL.LU R8, [R1+0x12f4] ;  /* 0x0012f40001087983 */ /* 0x000ee80000300800 */
[----:B------:R-:W3:Y:S04]  /*477a0*/  LDL.LU R7, [R1+0x12f0] ;  /* 0x0012f00001077983 */ /* 0x000ee80000300800 */
[----:B------:R-:W3:Y:S04]  /*477b0*/  LDL.LU R6, [R1+0x12ec] ;  /* 0x0012ec0001067983 */ /* 0x000ee80000300800 */
[----:B------:R0:W-:Y:S04]  /*477c0*/  STS.U8 [R19+UR4+0x21c0], R20 ;  /* 0x0021c01413007988 */ /* 0x0001e80008000004 */
[----:B------:R-:W3:Y:S04]  /*477d0*/  LDL.LU R5, [R1+0x12e8] ;  /* 0x0012e80001057983 */ /* 0x000ee80000300800 */
[----:B------:R1:W-:Y:S04]  /*477e0*/  STS.U8 [R19+UR4+0x3040], R26 ;  /* 0x0030401a13007988 */ /* 0x0003e80008000004 */
[----:B------:R-:W-:Y:S04]  /*477f0*/  STS.U8 [R19+UR4+0x3000], R29 ;  /* 0x0030001d13007988 */ /* 0x000fe80008000004 */
[----:B0-----:R-:W3:Y:S04]  /*47800*/  LDL.LU R20, [R1+0x12e4] ;  /* 0x0012e40001147983 */ /* 0x001ee80000300800 */
[----:B-1----:R-:W3:Y:S04]  /*47810*/  LDL.LU R26, [R1+0x11f8] ;  /* 0x0011f800011a7983 */ /* 0x002ee80000300800 */
[----:B------:R0:W-:Y:S04]  /*47820*/  STS.U8 [R19+UR4+0x30c0], R22 ;  /* 0x0030c01613007988 */ /* 0x0001e80008000004 */
[----:B------:R-:W-:Y:S04]  /*47830*/  STS.U8 [R19+UR4+0x3080], R27 ;  /* 0x0030801b13007988 */ /* 0x000fe80008000004 */
[----:B------:R-:W-:Y:S04]  /*47840*/  STS.U8 [R19+UR4+0x3140], R25 ;  /* 0x0031401913007988 */ /* 0x000fe80008000004 */
[----:B0-----:R-:W3:Y:S04]  /*47850*/  LDL.LU R22, [R1+0x11f4] ;  /* 0x0011f40001167983 */ /* 0x001ee80000300800 */
[----:B------:R-:W-:Y:S04]  /*47860*/  STS.U8 [R19+UR4+0x3100], R23 ;  /* 0x0031001713007988 */ /* 0x000fe80008000004 */
[----:B------:R-:W-:Y:S04]  /*47870*/  STS.U8 [R19+UR4+0x31c0], R21 ;  /* 0x0031c01513007988 */ /* 0x000fe80008000004 */
[----:B------:R-:W-:Y:S04]  /*47880*/  STS.U8 [R19+UR4+0x3180], R17 ;  /* 0x0031801113007988 */ /* 0x000fe80008000004 */
[----:B------:R0:W-:Y:S04]  /*47890*/  STS.U8 [R19+UR4+0x4000], R28 ;  /* 0x0040001c13007988 */ /* 0x0001e80008000004 */
[----:B0-----:R-:W3:Y:S04]  /*478a0*/  LDL.LU R28, [R1+0x11f0] ;  /* 0x0011f000011c7983 */ /* 0x001ee80000300800 */
[----:B------:R0:W-:Y:S04]  /*478b0*/  STS.U8 [R19+UR4+0x4040], R4 ;  /* 0x0040400413007988 */ /* 0x0001e80008000004 */
[----:B0-----:R-:W3:Y:S04]  /*478c0*/  LDL.LU R4, [R1+0x11ec] ;  /* 0x0011ec0001047983 */ /* 0x001ee80000300800 */
[----:B--2---:R0:W-:Y:S04]  /*478d0*/  STS.U8 [R19+UR4+0x4080], R24 ;  /* 0x0040801813007988 */ /* 0x0041e80008000004 */
[----:B0-----:R-:W2:Y:S04]  /*478e0*/  LDL.LU R24, [R1+0x11e8] ;  /* 0x0011e80001187983 */ /* 0x001ea80000300800 */
[----:B----4-:R0:W-:Y:S04]  /*478f0*/  STS.U8 [R19+UR4+0x40c0], R3 ;  /* 0x0040c00313007988 */ /* 0x0101e80008000004 */
[----:B------:R-:W-:Y:S04]  /*47900*/  STS.U8 [R19+UR4+0x4100], R13 ;  /* 0x0041000d13007988 */ /* 0x000fe80008000004 */
[----:B------:R-:W-:Y:S04]  /*47910*/  STS.U8 [R19+UR4+0x4140], R12 ;  /* 0x0041400c13007988 */ /* 0x000fe80008000004 */
[----:B------:R1:W-:Y:S04]  /*47920*/  STS.U8 [R19+UR4+0x4180], R16 ;  /* 0x0041801013007988 */ /* 0x0003e80008000004 */
[----:B---3--:R3:W-:Y:S04]  /*47930*/  STS.U8 [R19+UR4+0x41c0], R18 ;  /* 0x0041c01213007988 */ /* 0x0087e80008000004 */
[----:B------:R-:W-:Y:S04]  /*47940*/  STS.U8 [R19+UR4+0x5040], R11 ;  /* 0x0050400b13007988 */ /* 0x000fe80008000004 */
[----:B0-----:R-:W4:Y:S04]  /*47950*/  LDL.LU R3, [R1+0x11e4] ;  /* 0x0011e40001037983 */ /* 0x001f280000300800 */
[----:B------:R-:W-:Y:S04]  /*47960*/  STS.U8 [R19+UR4+0x5000], R10 ;  /* 0x0050000a13007988 */ /* 0x000fe80008000004 */
[----:B------:R-:W-:Y:S04]  /*47970*/  STS.U8 [R19+UR4+0x50c0], R9 ;  /* 0x0050c00913007988 */ /* 0x000fe80008000004 */
[----:B------:R-:W-:Y:S04]  /*47980*/  STS.U8 [R19+UR4+0x5080], R8 ;  /* 0x0050800813007988 */ /* 0x000fe80008000004 */
[----:B------:R-:W-:Y:S04]  /*47990*/  STS.U8 [R19+UR4+0x5140], R7 ;  /* 0x0051400713007988 */ /* 0x000fe80008000004 */
[----:B-1----:R-:W4:Y:S04]  /*479a0*/  LDL.LU R16, [R1+0x11e0] ;  /* 0x0011e00001107983 */ /* 0x002f280000300800 */
[----:B------:R-:W-:Y:S04]  /*479b0*/  STS.U8 [R19+UR4+0x5100], R6 ;  /* 0x0051000613007988 */ /* 0x000fe80008000004 */
[----:B------:R-:W-:Y:S04]  /*479c0*/  STS.U8 [R19+UR4+0x51c0], R5 ;  /* 0x0051c00513007988 */ /* 0x000fe80008000004 */
[----:B---3--:R-:W3:Y:S04]  /*479d0*/  LDL.LU R18, [R1+0x11dc] ;  /* 0x0011dc0001127983 */ /* 0x008ee80000300800 */
[----:B------:R-:W3:Y:S04]  /*479e0*/  LDL.LU R29, [R1+0x10b8] ;  /* 0x0010b800011d7983 */ /* 0x000ee80000300800 */
[----:B------:R-:W-:Y:S04]  /*479f0*/  STS.U8 [R19+UR4+0x5180], R20 ;  /* 0x0051801413007988 */ /* 0x000fe80008000004 */
[----:B------:R0:W-:Y:S04]  /*47a00*/  STS.U8 [R19+UR4+0x6000], R26 ;  /* 0x0060001a13007988 */ /* 0x0001e80008000004 */
        /* <DEDUP_REMOVED lines=8> */
[----:B------:R0:W-:Y:S04]  /*47a90*/  STS.U8 [R19+UR4+0x6080], R28 ;  /* 0x0060801c13007988 */ /* 0x0001e80008000004 */
[----:B------:R-:W3:Y:S04]  /*47aa0*/  LDL.LU R20, [R1+0xfb8] ;  /* 0x000fb80001147983 */ /* 0x000ee80000300800 */
[----:B0-----:R-:W3:Y:S04]  /*47ab0*/  LDL.LU R28, [R1+0xfb4] ;  /* 0x000fb400011c7983 */ /* 0x001ee80000300800 */
[----:B------:R-:W-:Y:S04]  /*47ac0*/  STS.U8 [R19+UR4+0x60c0], R4 ;  /* 0x0060c00413007988 */ /* 0x000fe80008000004 */
[----:B--2---:R0:W-:Y:S04]  /*47ad0*/  STS.U8 [R19+UR4+0x6100], R24 ;  /* 0x0061001813007988 */ /* 0x0041e80008000004 */
[----:B0-----:R-:W2:Y:S04]  /*47ae0*/  LDL.LU R24, [R1+0xfb0] ;  /* 0x000fb00001187983 */ /* 0x001ea80000300800 */
[----:B------:R-:W2:Y:S04]  /*47af0*/  LDL.LU R13, [R1+0xfac] ;  /* 0x000fac00010d7983 */ /* 0x000ea80000300800 */
[----:B------:R-:W2:Y:S04]  /*47b00*/  LDL.LU R12, [R1+0xfa8] ;  /* 0x000fa800010c7983 */ /* 0x000ea80000300800 */
[----:B----4-:R0:W-:Y:S04]  /*47b10*/  STS.U8 [R19+UR4+0x6140], R3 ;  /* 0x0061400313007988 */ /* 0x0101e80008000004 */
[----:B------:R-:W4:Y:S04]  /*47b20*/  LDL.LU R4, [R1+0xfa4] ;  /* 0x000fa40001047983 */ /* 0x000f280000300800 */
[----:B------:R1:W-:Y:S04]  /*47b30*/  STS.U8 [R19+UR4+0x6180], R16 ;  /* 0x0061801013007988 */ /* 0x0003e80008000004 */
[----:B0-----:R-:W4:Y:S04]  /*47b40*/  LDL.LU R3, [R1+0xfa0] ;  /* 0x000fa00001037983 */ /* 0x001f280000300800 */
[----:B------:R-:W4:Y:S04]  /*47b50*/  LDL.LU R11, [R1+0xf9c] ;  /* 0x000f9c00010b7983 */ /* 0x000f280000300800 */
[----:B------:R-:W4:Y:S04]  /*47b60*/  LDL.LU R10, [R1+0xea4] ;  /* 0x000ea400010a7983 */ /* 0x000f280000300800 */
[----:B------:R-:W4:Y:S04]  /*47b70*/  LDL.LU R9, [R1+0xea0] ;  /* 0x000ea00001097983 */ /* 0x000f280000300800 */
[----:B------:R-:W4:Y:S04]  /*47b80*/  LDL.LU R8, [R1+0xe9c] ;  /* 0x000e9c0001087983 */ /* 0x000f280000300800 */
[----:B------:R-:W4:Y:S04]  /*47b90*/  LDL.LU R7, [R1+0xe98] ;  /* 0x000e980001077983 */ /* 0x000f280000300800 */
[----:B------:R-:W4:Y:S04]  /*47ba0*/  LDL.LU R6, [R1+0xe94] ;  /* 0x000e940001067983 */ /* 0x000f280000300800 */
[----:B------:R-:W4:Y:S04]  /*47bb0*/  LDL.LU R5, [R1+0xe90] ;  /* 0x000e900001057983 */ /* 0x000f280000300800 */
[----:B-1----:R-:W4:Y:S04]  /*47bc0*/  LDL.LU R16, [R1+0xe8c] ;  /* 0x000e8c0001107983 */ /* 0x002f280000300800 */
[----:B---3--:R0:W-:Y:S04]  /*47bd0*/  STS.U8 [R19+UR4+0x61c0], R18 ;  /* 0x0061c01213007988 */ /* 0x0081e80008000004 */
[----:B------:R-:W-:Y:S04]  /*47be0*/  STS.U8 [R19+UR4+0x7040], R29 ;  /* 0x0070401d13007988 */ /* 0x000fe80008000004 */
[----:B------:R1:W-:Y:S04]  /*47bf0*/  STS.U8 [R19+UR4+0x7000], R26 ;  /* 0x0070001a13007988 */ /* 0x0003e80008000004 */
[----:B------:R-:W-:Y:S04]  /*47c00*/  STS.U8 [R19+UR4+0x70c0], R27 ;  /* 0x0070c01b13007988 */ /* 0x000fe80008000004 */
[----:B------:R-:W-:Y:S04]  /*47c10*/  STS.U8 [R19+UR4+0x7080], R25 ;  /* 0x0070801913007988 */ /* 0x000fe80008000004 */
[----:B------:R-:W-:Y:S04]  /*47c20*/  STS.U8 [R19+UR4+0x7140], R23 ;  /* 0x0071401713007988 */ /* 0x000fe80008000004 */
[----:B------:R-:W-:Y:S04]  /*47c30*/  STS.U8 [R19+UR4+0x7100], R21 ;  /* 0x0071001513007988 */ /* 0x000fe80008000004 */
[----:B------:R-:W-:Y:S04]  /*47c40*/  STS.U8 [R19+UR4+0x71c0], R17 ;  /* 0x0071c01113007988 */ /* 0x000fe80008000004 */
[----:B0-----:R-:W3:Y:S04]  /*47c50*/  LDL.LU R18, [R1+0xe88] ;  /* 0x000e880001127983 */ /* 0x001ee80000300800 */
[----:B-1----:R-:W3:Y:S04]  /*47c60*/  LDL.LU R26, [R1+0xd98] ;  /* 0x000d9800011a7983 */ /* 0x002ee80000300800 */
[----:B------:R0:W-:Y:S04]  /*47c70*/  STS.U8 [R19+UR4+0x7180], R22 ;  /* 0x0071801613007988 */ /* 0x0001e80008000004 */
[----:B0-----:R-:W3:Y:S04]  /*47c80*/  LDL.LU R22, [R1+0xd94] ;  /* 0x000d940001167983 */ /* 0x001ee80000300800 */
[----:B------:R0:W-:Y:S04]  /*47c90*/  STS.U8 [R19+UR4+0x8000], R20 ;  /* 0x0080001413007988 */ /* 0x0001e80008000004 */
[----:B------:R1:W-:Y:S04]  /*47ca0*/  STS.U8 [R19+UR4+0x8040], R28 ;  /* 0x0080401c13007988 */ /* 0x0003e80008000004 */
[----:B0-----:R-:W3:Y:S04]  /*47cb0*/  LDL.LU R20, [R1+0xd90] ;  /* 0x000d900001147983 */ /* 0x001ee80000300800 */
[----:B-1----:R-:W3:Y:S04]  /*47cc0*/  LDL.LU R28, [R1+0xd8c] ;  /* 0x000d8c00011c7983 */ /* 0x002ee80000300800 */
[----:B--2---:R0:W-:Y:S04]  /*47cd0*/  STS.U8 [R19+UR4+0x8080], R24 ;  /* 0x0080801813007988 */ /* 0x0041e80008000004 */
[----:B0-----:R-:W2:Y:S04]  /*47ce0*/  LDL.LU R24, [R1+0xd88] ;  /* 0x000d880001187983 */ /* 0x001ea80000300800 */
[----:B------:R-:W-:Y:S04]  /*47cf0*/  STS.U8 [R19+UR4+0x80c0], R13 ;  /* 0x0080c00d13007988 */ /* 0x000fe80008000004 */
[----:B------:R-:W-:Y:S04]  /*47d00*/  STS.U8 [R19+UR4+0x8100], R12 ;  /* 0x0081000c13007988 */ /* 0x000fe80008000004 */
[----:B----4-:R0:W-:Y:S04]  /*47d10*/  STS.U8 [R19+UR4+0x8140], R4 ;  /* 0x0081400413007988 */ /* 0x0101e80008000004 */
[----:B------:R1:W-:Y:S04]  /*47d20*/  STS.U8 [R19+UR4+0x8180], R3 ;  /* 0x0081800313007988 */ /* 0x0003e80008000004 */
[----:B------:R-:W-:Y:S04]  /*47d30*/  STS.U8 [R19+UR4+0x81c0], R11 ;  /* 0x0081c00b13007988 */ /* 0x000fe80008000004 */
[----:B------:R-:W-:Y:S04]  /*47d40*/  STS.U8 [R19+UR4+0x9040], R10 ;  /* 0x0090400a13007988 */ /* 0x000fe80008000004 */
[----:B------:R-:W-:Y:S04]  /*47d50*/  STS.U8 [R19+UR4+0x9000], R9 ;  /* 0x0090000913007988 */ /* 0x000fe80008000004 */
[----:B------:R-:W-:Y:S04]  /*47d60*/  STS.U8 [R19+UR4+0x90c0], R8 ;  /* 0x0090c00813007988 */ /* 0x000fe80008000004 */
[----:B------:R-:W-:Y:S04]  /*47d70*/  STS.U8 [R19+UR4+0x9080], R7 ;  /* 0x0090800713007988 */ /* 0x000fe80008000004 */
[----:B------:R-:W-:Y:S04]  /*47d80*/  STS.U8 [R19+UR4+0x9140], R6 ;  /* 0x0091400613007988 */ /* 0x000fe80008000004 */
[----:B------:R-:W-:Y:S04]  /*47d90*/  STS.U8 [R19+UR4+0x9100], R5 ;  /* 0x0091000513007988 */ /* 0x000fe80008000004 */
[----:B0-----:R-:W4:Y:S04]  /*47da0*/  LDL.LU R4, [R1+0xd84] ;  /* 0x000d840001047983 */ /* 0x001f280000300800 */
[----:B-1----:R-:W4:Y:S04]  /*47db0*/  LDL.LU R3, [R1+0xd80] ;  /* 0x000d800001037983 */ /* 0x002f280000300800 */
[----:B------:R0:W-:Y:S04]  /*47dc0*/  STS.U8 [R19+UR4+0x91c0], R16 ;  /* 0x0091c01013007988 */ /* 0x0001e80008000004 */
[----:B------:R-:W4:Y:S04]  /*47dd0*/  LDL.LU R29, [R1+0xd7c] ;  /* 0x000d7c00011d7983 */ /* 0x000f280000300800 */
[----:B0-----:R-:W4:Y:S04]  /*47de0*/  LDL.LU R16, [R1+0x508] ;  /* 0x0005080001107983 */ /* 0x001f280000300800 */
[----:B------:R-:W4:Y:S04]  /*47df0*/  LDL.LU R27, [R1+0x504] ;  /* 0x00050400011b7983 */ /* 0x000f280000300800 */
[----:B------:R-:W4:Y:S04]  /*47e00*/  LDL.LU R25, [R1+0x500] ;  /* 0x0005000001197983 */ /* 0x000f280000300800 */
[----:B------:R-:W4:Y:S04]  /*47e10*/  LDL.LU R23, [R1+0x4fc] ;  /* 0x0004fc0001177983 */ /* 0x000f280000300800 */
[----:B---3--:R-:W-:Y:S04]  /*47e20*/  STS.U8 [R19+UR4+0x9180], R18 ;  /* 0x0091801213007988 */ /* 0x008fe80008000004 */
[----:B------:R-:W3:Y:S04]  /*47e30*/  LDL.LU R21, [R1+0x4f8] ;  /* 0x0004f80001157983 */ /* 0x000ee80000300800 */
[----:B------:R0:W-:Y:S04]  /*47e40*/  STS.U8 [R19+UR4+0xa000], R26 ;  /* 0x00a0001a13007988 */ /* 0x0001e80008000004 */
[----:B------:R-:W3:Y:S04]  /*47e50*/  LDL.LU R17, [R1+0x4f4] ;  /* 0x0004f40001117983 */ /* 0x000ee80000300800 */
[----:B------:R1:W-:Y:S04]  /*47e60*/  STS.U8 [R19+UR4+0xa040], R22 ;  /* 0x00a0401613007988 */ /* 0x0003e80008000004 */
[----:B0-----:R-:W3:Y:S04]  /*47e70*/  LDL.LU R26, [R1+0x4f0] ;  /* 0x0004f000011a7983 */ /* 0x001ee80000300800 */
[----:B------:R-:W3:Y:S04]  /*47e80*/  LDL.LU R18, [R1+0x4ec] ;  /* 0x0004ec0001127983 */ /* 0x000ee80000300800 */
[----:B-1----:R-:W3:Y:S04]  /*47e90*/  LDL.LU R22, [R1+0x3d8] ;  /* 0x0003d80001167983 */ /* 0x002ee80000300800 */
[----:B------:R-:W-:Y:S04]  /*47ea0*/  STS.U8 [R19+UR4+0xa080], R20 ;  /* 0x00a0801413007988 */ /* 0x000fe80008000004 */
[----:B------:R0:W-:Y:S04]  /*47eb0*/  STS.U8 [R19+UR4+0xa0c0], R28 ;  /* 0x00a0c01c13007988 */ /* 0x0001e80008000004 */
[----:B0-----:R-:W3:Y:S04]  /*47ec0*/  LDL.LU R28, [R1+0x3d4] ;  /* 0x0003d400011c7983 */ /* 0x001ee80000300800 */
[----:B------:R-:W3:Y:S04]  /*47ed0*/  LDL.LU R13, [R1+0x3d0] ;  /* 0x0003d000010d7983 */ /* 0x000ee80000300800 */
[----:B------:R-:W3:Y:S04]  /*47ee0*/  LDL.LU R12, [R1+0x3cc] ;  /* 0x0003cc00010c7983 */ /* 0x000ee80000300800 */
[----:B------:R-:W3:Y:S04]  /*47ef0*/  LDL.LU R20, [R1+0x3c8] ;  /* 0x0003c80001147983 */ /* 0x000ee80000300800 */
[----:B--2---:R0:W-:Y:S04]  /*47f00*/  STS.U8 [R19+UR4+0xa100], R24 ;  /* 0x00a1001813007988 */ /* 0x0041e80008000004 */
[----:B0-----:R-:W2:Y:S04]  /*47f10*/  LDL.LU R24, [R1+0x3c4] ;  /* 0x0003c40001187983 */ /* 0x001ea80000300800 */
[----:B------:R-:W2:Y:S04]  /*47f20*/  LDL.LU R11, [R1+0x3c0] ;  /* 0x0003c000010b7983 */ /* 0x000ea80000300800 */
[----:B------:R-:W2:Y:S04]  /*47f30*/  LDL.LU R10, [R1+0x3bc] ;  /* 0x0003bc00010a7983 */ /* 0x000ea80000300800 */
[----:B----4-:R0:W-:Y:S04]  /*47f40*/  STS.U8 [R19+UR4+0xa140], R4 ;  /* 0x00a1400413007988 */ /* 0x0101e80008000004 */
[----:B------:R1:W-:Y:S04]  /*47f50*/  STS.U8 [R19+UR4+0xa180], R3 ;  /* 0x00a1800313007988 */ /* 0x0003e80008000004 */
[----:B------:R-:W4:Y:S04]  /*47f60*/  LDL.LU R9, [R1+0x298] ;  /* 0x0002980001097983 */ /* 0x000f280000300800 */
[----:B------:R-:W-:Y:S04]  /*47f70*/  STS.U8 [R19+UR4+0xa1c0], R29 ;  /* 0x00a1c01d13007988 */ /* 0x000fe80008000004 */
[----:B------:R-:W4:Y:S04]  /*47f80*/  LDL.LU R8, [R1+0x294] ;  /* 0x0002940001087983 */ /* 0x000f280000300800 */
[----:B------:R-:W4:Y:S04]  /*47f90*/  LDL.LU R7, [R1+0x290] ;  /* 0x0002900001077983 */ /* 0x000f280000300800 */
[----:B------:R-:W4:Y:S04]  /*47fa0*/  LDL.LU R6, [R1+0x28c] ;  /* 0x00028c0001067983 */ /* 0x000f280000300800 */
[----:B------:R-:W4:Y:S04]  /*47fb0*/  LDL.LU R5, [R1+0x288] ;  /* 0x0002880001057983 */ /* 0x000f280000300800 */
[----:B0-----:R-:W4:Y:S04]  /*47fc0*/  LDL.LU R4, [R1+0x284] ;  /* 0x0002840001047983 */ /* 0x001f280000300800 */
[----:B------:R0:W-:Y:S04]  /*47fd0*/  STS.U8 [R19+UR4+0xb040], R16 ;  /* 0x00b0401013007988 */ /* 0x0001e80008000004 */
[----:B------:R-:W-:Y:S04]  /*47fe0*/  STS.U8 [R19+UR4+0xb000], R27 ;  /* 0x00b0001b13007988 */ /* 0x000fe80008000004 */
[----:B------:R-:W-:Y:S04]  /*47ff0*/  STS.U8 [R19+UR4+0xb0c0], R25 ;  /* 0x00b0c01913007988 */ /* 0x000fe80008000004 */
[----:B-1----:R-:W4:Y:S04]  /*48000*/  LDL.LU R3, [R1+0x280] ;  /* 0x0002800001037983 */ /* 0x002f280000300800 */
[----:B------:R-:W-:Y:S04]  /*48010*/  STS.U8 [R19+UR4+0xb080], R23 ;  /* 0x00b0801713007988 */ /* 0x000fe80008000004 */
[----:B---3--:R-:W-:Y:S04]  /*48020*/  STS.U8 [R19+UR4+0xb140], R21 ;  /* 0x00b1401513007988 */ /* 0x008fe80008000004 */
[----:B------:R-:W-:Y:S04]  /*48030*/  STS.U8 [R19+UR4+0xb100], R17 ;  /* 0x00b1001113007988 */ /* 0x000fe80008000004 */
[----:B0-----:R-:W3:Y:S04]  /*48040*/  LDL.LU R16, [R1+0x27c] ;  /* 0x00027c0001107983 */ /* 0x001ee80000300800 */
[----:B------:R0:W-:Y:S04]  /*48050*/  STS.U8 [R19+UR4+0xb1c0], R26 ;  /* 0x00b1c01a13007988 */ /* 0x0001e80008000004 */
[----:B------:R1:W-:Y:S04]  /*48060*/  STS.U8 [R19+UR4+0xb180], R18 ;  /* 0x00b1801213007988 */ /* 0x0003e80008000004 */
[----:B------:R1:W-:Y:S04]  /*48070*/  STS.U8 [R19+UR4+0xc000], R22 ;  /* 0x00c0001613007988 */ /* 0x0003e80008000004 */
[----:B0-----:R-:W3:Y:S04]  /*48080*/  LDL.LU R26, [R1+0x198] ;  /* 0x00019800011a7983 */ /* 0x001ee80000300800 */
[----:B-1----:R-:W3:Y:S04]  /*48090*/  LDL.LU R18, [R1+0x194] ;  /* 0x0001940001127983 */ /* 0x002ee80000300800 */
[----:B------:R-:W3:Y:S04]  /*480a0*/  LDL.LU R22, [R1+0x190] ;  /* 0x0001900001167983 */ /* 0x000ee80000300800 */
[----:B------:R0:W-:Y:S04]  /*480b0*/  STS.U8 [R19+UR4+0xc040], R28 ;  /* 0x00c0401c13007988 */ /* 0x0001e80008000004 */
[----:B0-----:R-:W3:Y:S04]  /*480c0*/  LDL.LU R28, [R1+0x18c] ;  /* 0x00018c00011c7983 */ /* 0x001ee80000300800 */
[----:B------:R-:W-:Y:S04]  /*480d0*/  STS.U8 [R19+UR4+0xc080], R13 ;  /* 0x00c0800d13007988 */ /* 0x000fe80008000004 */
[----:B------:R-:W-:Y:S04]  /*480e0*/  STS.U8 [R19+UR4+0xc0c0], R12 ;  /* 0x00c0c00c13007988 */ /* 0x000fe80008000004 */
[----:B------:R0:W-:Y:S04]  /*480f0*/  STS.U8 [R19+UR4+0xc100], R20 ;  /* 0x00c1001413007988 */ /* 0x0001e80008000004 */
[----:B0-----:R-:W3:Y:S04]  /*48100*/  LDL.LU R20, [R1+0x188] ;  /* 0x0001880001147983 */ /* 0x001ee80000300800 */
[----:B--2---:R0:W-:Y:S04]  /*48110*/  STS.U8 [R19+UR4+0xc140], R24 ;  /* 0x00c1401813007988 */ /* 0x0041e80008000004 */
[----:B------:R-:W-:Y:S04]  /*48120*/  STS.U8 [R19+UR4+0xc180], R11 ;  /* 0x00c1800b13007988 */ /* 0x000fe80008000004 */
[----:B------:R1:W-:Y:S04]  /*48130*/  STS.U8 [R19+UR4+0xc1c0], R10 ;  /* 0x00c1c00a13007988 */ /* 0x0003e80008000004 */
[----:B0-----:R-:W2:Y:S04]  /*48140*/  LDL.LU R24, [R1+0x184] ;  /* 0x0001840001187983 */ /* 0x001ea80000300800 */
[----:B------:R-:W2:Y:S04]  /*48150*/  LDL.LU R29, [R1+0x180] ;  /* 0x00018000011d7983 */ /* 0x000ea80000300800 */
[----:B-1----:R-:W2:Y:S04]  /*48160*/  LDL.LU R10, [R1+0x17c] ;  /* 0x00017c00010a7983 */ /* 0x002ea80000300800 */
[----:B----4-:R-:W-:Y:S04]  /*48170*/  STS.U8 [R19+UR4+0xd040], R9 ;  /* 0x00d0400913007988 */ /* 0x010fe80008000004 */
[----:B------:R-:W-:Y:S04]  /*48180*/  STS.U8 [R19+UR4+0xd000], R8 ;  /* 0x00d0000813007988 */ /* 0x000fe80008000004 */
[----:B------:R-:W-:Y:S04]  /*48190*/  STS.U8 [R19+UR4+0xd0c0], R7 ;  /* 0x00d0c00713007988 */ /* 0x000fe80008000004 */
[----:B------:R-:W4:Y:S04]  /*481a0*/  LDL.LU R27, [R1+0x98] ;  /* 0x00009800011b7983 */ /* 0x000f280000300800 */
        /* <DEDUP_REMOVED lines=8> */
[----:B---3--:R-:W-:Y:S04]  /*48230*/  STS.U8 [R19+UR4+0xd180], R16 ;  /* 0x00d1801013007988 */ /* 0x008fe80008000004 */
[----:B------:R-:W3:Y:S04]  /*48240*/  LDL.LU R13, [R1+0x84] ;  /* 0x00008400010d7983 */ /* 0x000ee80000300800 */
[----:B------:R-:W3:Y:S04]  /*48250*/  LDL.LU R12, [R1+0x80] ;  /* 0x00008000010c7983 */ /* 0x000ee80000300800 */
[----:B------:R0:W-:Y:S04]  /*48260*/  STS.U8 [R19+UR4+0xe000], R26 ;  /* 0x00e0001a13007988 */ /* 0x0001e80008000004 */
[----:B------:R-:W-:Y:S04]  /*48270*/  STS.U8 [R19+UR4+0xe040], R18 ;  /* 0x00e0401213007988 */ /* 0x000fe80008000004 */
[----:B------:R1:W-:Y:S04]  /*48280*/  STS.U8 [R19+UR4+0xe080], R22 ;  /* 0x00e0801613007988 */ /* 0x0003e80008000004 */
[----:B0-----:R-:W3:Y:S04]  /*48290*/  LDL.LU R26, [R1+0x7c] ;  /* 0x00007c00011a7983 */ /* 0x001ee80000300800 */
[----:B-1----:R-:W3:Y:S04]  /*482a0*/  LDL.LU R22, [R1+0x17e8] ;  /* 0x0017e80001167983 */ /* 0x002ee80000300800 */
[----:B------:R-:W3:Y:S04]  /*482b0*/  LDL.LU R11, [R1+0x17e4] ;  /* 0x0017e400010b7983 */ /* 0x000ee80000300800 */
[----:B------:R-:W3:Y:S04]  /*482c0*/  LDL.LU R9, [R1+0x17e0] ;  /* 0x0017e00001097983 */ /* 0x000ee80000300800 */
[----:B------:R0:W-:Y:S04]  /*482d0*/  STS.U8 [R19+UR4+0xe0c0], R28 ;  /* 0x00e0c01c13007988 */ /* 0x0001e80008000004 */
[----:B------:R-:W3:Y:S04]  /*482e0*/  LDL.LU R18, [R1+0x17dc] ;  /* 0x0017dc0001127983 */ /* 0x000ee80000300800 */
[----:B0-----:R-:W3:Y:S04]  /*482f0*/  LDL.LU R28, [R1+0x17d8] ;  /* 0x0017d800011c7983 */ /* 0x001ee80000300800 */
[----:B------:R0:W-:Y:S04]  /*48300*/  STS.U8 [R19+UR4+0xe100], R20 ;  /* 0x00e1001413007988 */ /* 0x0001e80008000004 */
[----:B------:R-:W3:Y:S04]  /*48310*/  LDL.LU R8, [R1+0x17d4] ;  /* 0x0017d40001087983 */ /* 0x000ee80000300800 */
[----:B------:R-:W3:Y:S04]  /*48320*/  LDL.LU R7, [R1+0x17d0] ;  /* 0x0017d00001077983 */ /* 0x000ee80000300800 */
[----:B------:R-:W3:Y:S04]  /*48330*/  LDL.LU R6, [R1+0x17cc] ;  /* 0x0017cc0001067983 */ /* 0x000ee80000300800 */
[----:B------:R-:W3:Y:S04]  /*48340*/  LDL.LU R5, [R1+0x16e4] ;  /* 0x0016e40001057983 */ /* 0x000ee80000300800 */
[----:B------:R-:W3:Y:S04]  /*48350*/  LDL.LU R4, [R1+0x16e0] ;  /* 0x0016e00001047983 */ /* 0x000ee80000300800 */
[----:B------:R-:W3:Y:S04]  /*48360*/  LDL.LU R3, [R1+0x16dc] ;  /* 0x0016dc0001037983 */ /* 0x000ee80000300800 */
[----:B------:R-:W3:Y:S04]  /*48370*/  LDL.LU R16, [R1+0x16d8] ;  /* 0x0016d80001107983 */ /* 0x000ee80000300800 */
[----:B0-----:R-:W3:Y:S01]  /*48380*/  LDL.LU R20, [R1+0x16d4] ;  /* 0x0016d40001147983 */ /* 0x001ee20000300800 */
[----:B------:R-:W-:-:S03]  /*48390*/  ISETP.GE.AND P0, PT, R14, R2, PT ;  /* 0x000000020e00720c */ /* 0x000fc60003f06270 */
[----:B--2---:R0:W-:Y:S04]  /*483a0*/  STS.U8 [R19+UR4+0xe140], R24 ;  /* 0x00e1401813007988 */ /* 0x0041e80008000004 */
[----:B------:R-:W-:Y:S04]  /*483b0*/  STS.U8 [R19+UR4+0xe180], R29 ;  /* 0x00e1801d13007988 */ /* 0x000fe80008000004 */
[----:B------:R1:W-:Y:S04]  /*483c0*/  STS.U8 [R19+UR4+0xe1c0], R10 ;  /* 0x00e1c00a13007988 */ /* 0x0003e80008000004 */
[----:B0-----:R-:W2:Y:S01]  /*483d0*/  LDL.LU R24, [R1+0x16d0] ;  /* 0x0016d00001187983 */ /* 0x001ea20000300800 */
[----:B-1----:R-:W0:Y:S03]  /*483e0*/  S2R R10, SR_TID.X ;  /* 0x00000000000a7919 */ /* 0x002e260000002100 */
[----:B----4-:R-:W-:Y:S04]  /*483f0*/  STS.U8 [R19+UR4+0xf040], R27 ;  /* 0x00f0401b13007988 */ /* 0x010fe80008000004 */
[----:B------:R-:W-:Y:S04]  /*48400*/  STS.U8 [R19+UR4+0xf000], R25 ;  /* 0x00f0001913007988 */ /* 0x000fe80008000004 */
[----:B------:R-:W-:Y:S04]  /*48410*/  STS.U8 [R19+UR4+0xf0c0], R23 ;  /* 0x00f0c01713007988 */ /* 0x000fe80008000004 */
[----:B------:R-:W-:Y:S04]  /*48420*/  STS.U8 [R19+UR4+0xf080], R21 ;  /* 0x00f0801513007988 */ /* 0x000fe80008000004 */
[----:B------:R-:W-:Y:S04]  /*48430*/  STS.U8 [R19+UR4+0xf140], R17 ;  /* 0x00f1401113007988 */ /* 0x000fe80008000004 */
[----:B---3--:R-:W-:Y:S04]  /*48440*/  STS.U8 [R19+UR4+0xf100], R13 ;  /* 0x00f1000d13007988 */ /* 0x008fe80008000004 */
[----:B------:R-:W-:Y:S01]  /*48450*/  STS.U8 [R19+UR4+0xf1c0], R12 ;  /* 0x00f1c00c13007988 */ /* 0x000fe20008000004 */
[----:B0-----:R-:W-:-:S03]  /*48460*/  LOP3.LUT R10, R10, 0x3f, RZ, 0xc0, !PT ;  /* 0x0000003f0a0a7812 */ /* 0x001fc600078ec0ff */
[----:B------:R0:W-:Y:S01]  /*48470*/  STS.U8 [R19+UR4+0xf180], R26 ;  /* 0x00f1801a13007988 */ /* 0x0001e20008000004 */
[----:B------:R-:W-:-:S03]  /*48480*/  LOP3.LUT R2, R10, 0x8, RZ, 0x3c, !PT ;  /* 0x000000080a027812 */ /* 0x000fc600078e3cff */
[----:B0-----:R-:W3:Y:S04]  /*48490*/  LDL.LU R26, [R1+0x16cc] ;  /* 0x0016cc00011a7983 */ /* 0x001ee80000300800 */
[----:B------:R-:W-:Y:S04]  /*484a0*/  STL [R1+0x4108], R19 ;  /* 0x0041081301007387 */ /* 0x000fe80000100800 */
[----:B------:R0:W-:Y:S04]  /*484b0*/  STS.U8 [R2+UR4+0x200], R22 ;  /* 0x0002001602007988 */ /* 0x0001e80008000004 */
[----:B------:R-:W-:Y:S04]  /*484c0*/  STS.U8 [R2+UR4+0x240], R11 ;  /* 0x0002400b02007988 */ /* 0x000fe80008000004 */
[----:B0-----:R-:W4:Y:S04]  /*484d0*/  LDL.LU R22, [R1+0x16c8] ;  /* 0x0016c80001167983 */ /* 0x001f280000300800 */
[----:B------:R-:W-:Y:S04]  /*484e0*/  STS.U8 [R2+UR4+0x280], R9 ;  /* 0x0002800902007988 */ /* 0x000fe80008000004 */
[----:B------:R0:W-:Y:S04]  /*484f0*/  STS.U8 [R2+UR4+0x2c0], R18 ;  /* 0x0002c01202007988 */ /* 0x0001e80008000004 */
[----:B------:R1:W-:Y:S04]  /*48500*/  STS.U8 [R2+UR4+0x300], R28 ;  /* 0x0003001c02007988 */ /* 0x0003e80008000004 */
[----:B0-----:R-:W4:Y:S04]  /*48510*/  LDL.LU R18, [R1+0x15e4] ;  /* 0x0015e40001127983 */ /* 0x001f280000300800 */
[----:B-1----:R-:W4:Y:S04]  /*48520*/  LDL.LU R28, [R1+0x15e0] ;  /* 0x0015e000011c7983 */ /* 0x002f280000300800 */
[----:B------:R-:W4:Y:S04]  /*48530*/  LDL.LU R19, [R1+0x15dc] ;  /* 0x0015dc0001137983 */ /* 0x000f280000300800 */
[----:B------:R-:W4:Y:S04]  /*48540*/  LDL.LU R0, [R1+0x15d8] ;  /* 0x0015d80001007983 */ /* 0x000f280000300800 */
        /* <DEDUP_REMOVED lines=17> */
[----:B------:R-:W4:Y:S04]  /*48660*/  LDL.LU R12, [R1+0x14cc] ;  /* 0x0014cc00010c7983 */ /* 0x000f280000300800 */
[----:B--2---:R0:W-:Y:S04]  /*48670*/  STS.U8 [R2+UR4+0x1300], R24 ;  /* 0x0013001802007988 */ /* 0x0041e80008000004 */
[----:B0-----:R-:W2:Y:S04]  /*48680*/  LDL.LU R24, [R1+0x14c8] ;  /* 0x0014c80001187983 */ /* 0x001ea80000300800 */
[----:B---3--:R0:W-:Y:S04]  /*48690*/  STS.U8 [R2+UR4+0x13c0], R26 ;  /* 0x0013c01a02007988 */ /* 0x0081e80008000004 */
[----:B0-----:R-:W3:Y:S04]  /*486a0*/  LDL.LU R26, [R1+0x14c4] ;  /* 0x0014c400011a7983 */ /* 0x001ee80000300800 */
[----:B------:R-:W3:Y:S04]  /*486b0*/  LDL.LU R11, [R1+0x13e0] ;  /* 0x0013e000010b7983 */ /* 0x000ee80000300800 */
[----:B------:R-:W3:Y:S04]  /*486c0*/  LDL.LU R9, [R1+0x13dc] ;  /* 0x0013dc0001097983 */ /* 0x000ee80000300800 */
[----:B----4-:R0:W-:Y:S04]  /*486d0*/  STS.U8 [R2+UR4+0x1380], R22 ;  /* 0x0013801602007988 */ /* 0x0101e80008000004 */
[----:B------:R-:W4:Y:S04]  /*486e0*/  LDL.LU R20, [R1+0x13d8] ;  /* 0x0013d80001147983 */ /* 0x000f280000300800 */
[----:B0-----:R-:W4:Y:S04]  /*486f0*/  LDL.LU R22, [R1+0x13d4] ;  /* 0x0013d40001167983 */ /* 0x001f280000300800 */
[----:B------:R-:W4:Y:S04]  /*48700*/  LDL.LU R8, [R1+0x13d0] ;  /* 0x0013d00001087983 */ /* 0x000f280000300800 */
[----:B------:R-:W4:Y:S04]  /*48710*/  LDL.LU R7, [R1+0x13cc] ;  /* 0x0013cc0001077983 */ /* 0x000f280000300800 */
[----:B------:R-:W4:Y:S04]  /*48720*/  LDL.LU R6, [R1+0x13c8] ;  /* 0x0013c80001067983 */ /* 0x000f280000300800 */
[----:B------:R-:W4:Y:S04]  /*48730*/  LDL.LU R5, [R1+0x13c4] ;  /* 0x0013c40001057983 */ /* 0x000f280000300800 */
[----:B------:R-:W4:Y:S04]  /*48740*/  LDL.LU R4, [R1+0x12e0] ;  /* 0x0012e00001047983 */ /* 0x000f280000300800 */
[----:B------:R-:W4:Y:S04]  /*48750*/  LDL.LU R3, [R1+0x12dc] ;  /* 0x0012dc0001037983 */ /* 0x000f280000300800 */
[----:B------:R0:W-:Y:S04]  /*48760*/  STS.U8 [R2+UR4+0x2200], R18 ;  /* 0x0022001202007988 */ /* 0x0001e80008000004 */
[----:B------:R-:W4:Y:S04]  /*48770*/  LDL.LU R16, [R1+0x12d8] ;  /* 0x0012d80001107983 */ /* 0x000f280000300800 */
[----:B------:R1:W-:Y:S04]  /*48780*/  STS.U8 [R2+UR4+0x2240], R28 ;  /* 0x0022401c02007988 */ /* 0x0003e80008000004 */
[----:B0-----:R-:W4:Y:S04]  /*48790*/  LDL.LU R18, [R1+0x12d4] ;  /* 0x0012d40001127983 */ /* 0x001f280000300800 */
[----:B-1----:R-:W4:Y:S04]  /*487a0*/  LDL.LU R28, [R1+0x12d0] ;  /* 0x0012d000011c7983 */ /* 0x002f280000300800 */
[----:B------:R-:W-:Y:S04]  /*487b0*/  STS.U8 [R2+UR4+0x2280], R19 ;  /* 0x0022801302007988 */ /* 0x000fe80008000004 */
        /* <DEDUP_REMOVED lines=11> */
[----:B--2---:R0:W-:Y:S04]  /*48870*/  STS.U8 [R2+UR4+0x33c0], R24 ;  /* 0x0033c01802007988 */ /* 0x0041e80008000004 */
[----:B0-----:R-:W2:Y:S04]  /*48880*/  LDL.LU R24, [R1+0x12cc] ;  /* 0x0012cc0001187983 */ /* 0x001ea80000300800 */
[----:B---3--:R0:W-:Y:S04]  /*48890*/  STS.U8 [R2+UR4+0x3380], R26 ;  /* 0x0033801a02007988 */ /* 0x0081e80008000004 */
[----:B------:R-:W-:Y:S04]  /*488a0*/  STS.U8 [R2+UR4+0x4200], R11 ;  /* 0x0042000b02007988 */ /* 0x000fe80008000004 */
[----:B------:R-:W-:Y:S04]  /*488b0*/  STS.U8 [R2+UR4+0x4240], R9 ;  /* 0x0042400902007988 */ /* 0x000fe80008000004 */
[----:B----4-:R1:W-:Y:S04]  /*488c0*/  STS.U8 [R2+UR4+0x4280], R20 ;  /* 0x0042801402007988 */ /* 0x0103e80008000004 */
[----:B0-----:R-:W3:Y:S04]  /*488d0*/  LDL.LU R26, [R1+0x12c8] ;  /* 0x0012c800011a7983 */ /* 0x001ee80000300800 */
[----:B------:R0:W-:Y:S04]  /*488e0*/  STS.U8 [R2+UR4+0x42c0], R22 ;  /* 0x0042c01602007988 */ /* 0x0001e80008000004 */
[----:B-1----:R-:W4:Y:S04]  /*488f0*/  LDL.LU R20, [R1+0x12c4] ;  /* 0x0012c40001147983 */ /* 0x002f280000300800 */
[----:B------:R-:W-:Y:S04]  /*48900*/  STS.U8 [R2+UR4+0x4300], R8 ;  /* 0x0043000802007988 */ /* 0x000fe80008000004 */
[----:B------:R-:W-:Y:S04]  /*48910*/  STS.U8 [R2+UR4+0x4340], R7 ;  /* 0x0043400702007988 */ /* 0x000fe80008000004 */
[----:B0-----:R-:W4:Y:S04]  /*48920*/  LDL.LU R22, [R1+0x11d8] ;  /* 0x0011d80001167983 */ /* 0x001f280000300800 */
[----:B------:R-:W4:Y:S04]  /*48930*/  LDL.LU R19, [R1+0x11d4] ;  /* 0x0011d40001137983 */ /* 0x000f280000300800 */
[----:B------:R-:W4:Y:S04]  /*48940*/  LDL.LU R0, [R1+0x11d0] ;  /* 0x0011d00001007983 */ /* 0x000f280000300800 */
        /* <DEDUP_REMOVED lines=15> */
[----:B------:R0:W-:Y:S04]  /*48a40*/  STS.U8 [R2+UR4+0x5340], R28 ;  /* 0x0053401c02007988 */ /* 0x0001e80008000004 */
[----:B------:R-:W4:Y:S04]  /*48a50*/  LDL.LU R12, [R1+0x1088] ;  /* 0x00108800010c7983 */ /* 0x000f280000300800 */
[----:B0-----:R-:W4:Y:S04]  /*48a60*/  LDL.LU R28, [R1+0x1084] ;  /* 0x00108400011c7983 */ /* 0x001f280000300800 */
[----:B--2---:R0:W-:Y:S04]  /*48a70*/  STS.U8 [R2+UR4+0x5300], R24 ;  /* 0x0053001802007988 */ /* 0x0041e80008000004 */
[----:B0-----:R-:W2:Y:S04]  /*48a80*/  LDL.LU R24, [R1+0x1080] ;  /* 0x0010800001187983 */ /* 0x001ea80000300800 */
[----:B------:R-:W2:Y:S04]  /*48a90*/  LDL.LU R11, [R1+0x107c] ;  /* 0x00107c00010b7983 */ /* 0x000ea80000300800 */
[----:B------:R-:W2:Y:S04]  /*48aa0*/  LDL.LU R9, [R1+0xf98] ;  /* 0x000f980001097983 */ /* 0x000ea80000300800 */
[----:B------:R-:W2:Y:S04]  /*48ab0*/  LDL.LU R18, [R1+0xf94] ;  /* 0x000f940001127983 */ /* 0x000ea80000300800 */
[----:B---3--:R0:W-:Y:S04]  /*48ac0*/  STS.U8 [R2+UR4+0x53c0], R26 ;  /* 0x0053c01a02007988 */ /* 0x0081e80008000004 */
[----:B----4-:R1:W-:Y:S04]  /*48ad0*/  STS.U8 [R2+UR4+0x5380], R20 ;  /* 0x0053801402007988 */ /* 0x0103e80008000004 */
[----:B0-----:R-:W3:Y:S04]  /*48ae0*/  LDL.LU R26, [R1+0xf90] ;  /* 0x000f9000011a7983 */ /* 0x001ee80000300800 */
[----:B------:R0:W-:Y:S04]  /*48af0*/  STS.U8 [R2+UR4+0x6200], R22 ;  /* 0x0062001602007988 */ /* 0x0001e80008000004 */
[----:B------:R-:W-:Y:S04]  /*48b00*/  STS.U8 [R2+UR4+0x6240], R19 ;  /* 0x0062401302007988 */ /* 0x000fe80008000004 */
[----:B------:R-:W-:Y:S04]  /*48b10*/  STS.U8 [R2+UR4+0x6280], R0 ;  /* 0x0062800002007988 */ /* 0x000fe80008000004 */
        /* <DEDUP_REMOVED lines=16> */
[----:B-1----:R-:W4:Y:S04]  /*48c20*/  LDL.LU R20, [R1+0xe7c] ;  /* 0x000e7c0001147983 */ /* 0x002f280000300800 */
[----:B------:R-:W-:Y:S04]  /*48c30*/  STS.U8 [R2+UR4+0x7340], R12 ;  /* 0x0073400c02007988 */ /* 0x000fe80008000004 */
[----:B0-----:R-:W4:Y:S04]  /*48c40*/  LDL.LU R22, [R1+0xe78] ;  /* 0x000e780001167983 */ /* 0x001f280000300800 */
[----:B------:R0:W-:Y:S04]  /*48c50*/  STS.U8 [R2+UR4+0x7300], R28 ;  /* 0x0073001c02007988 */ /* 0x0001e80008000004 */
[----:B0-----:R-:W4:Y:S04]  /*48c60*/  LDL.LU R28, [R1+0xe74] ;  /* 0x000e7400011c7983 */ /* 0x001f280000300800 */
[----:B--2---:R0:W-:Y:S04]  /*48c70*/  STS.U8 [R2+UR4+0x73c0], R24 ;  /* 0x0073c01802007988 */ /* 0x0041e80008000004 */
[----:B------:R-:W-:Y:S04]  /*48c80*/  STS.U8 [R2+UR4+0x7380], R11 ;  /* 0x0073800b02007988 */ /* 0x000fe80008000004 */
[----:B0-----:R-:W2:Y:S04]  /*48c90*/  LDL.LU R24, [R1+0xe70] ;  /* 0x000e700001187983 */ /* 0x001ea80000300800 */
[----:B------:R-:W-:Y:S04]  /*48ca0*/  STS.U8 [R2+UR4+0x8200], R9 ;  /* 0x0082000902007988 */ /* 0x000fe80008000004 */
[----:B------:R0:W-:Y:S04]  /*48cb0*/  STS.U8 [R2+UR4+0x8240], R18 ;  /* 0x0082401202007988 */ /* 0x0001e80008000004 */
[----:B0-----:R-:W2:Y:S04]  /*48cc0*/  LDL.LU R18, [R1+0xe6c] ;  /* 0x000e6c0001127983 */ /* 0x001ea80000300800 */
[----:B---3--:R0:W-:Y:S04]  /*48cd0*/  STS.U8 [R2+UR4+0x8280], R26 ;  /* 0x0082801a02007988 */ /* 0x0081e80008000004 */
[----:B----4-:R-:W-:Y:S04]  /*48ce0*/  STS.U8 [R2+UR4+0x82c0], R8 ;  /* 0x0082c00802007988 */ /* 0x010fe80008000004 */
[----:B0-----:R-:W3:Y:S04]  /*48cf0*/  LDL.LU R26, [R1+0xe68] ;  /* 0x000e6800011a7983 */ /* 0x001ee80000300800 */
        /* <DEDUP_REMOVED lines=18> */
[----:B------:R-:W-:Y:S04]  /*48e20*/  STS.U8 [R2+UR4+0x9280], R22 ;  /* 0x0092801602007988 */ /* 0x000fe80008000004 */
[----:B------:R-:W4:Y:S04]  /*48e30*/  LDL.LU R12, [R1+0x4dc] ;  /* 0x0004dc00010c7983 */ /* 0x000f280000300800 */
[----:B0-----:R-:W4:Y:S04]  /*48e40*/  LDL.LU R20, [R1+0x4d8] ;  /* 0x0004d80001147983 */ /* 0x001f280000300800 */
[----:B------:R0:W-:Y:S04]  /*48e50*/  STS.U8 [R2+UR4+0x9340], R28 ;  /* 0x0093401c02007988 */ /* 0x0001e80008000004 */
[----:B0-----:R-:W4:Y:S04]  /*48e60*/  LDL.LU R28, [R1+0x4d4] ;  /* 0x0004d400011c7983 */ /* 0x001f280000300800 */
[----:B------:R-:W4:Y:S04]  /*48e70*/  LDL.LU R11, [R1+0x4d0] ;  /* 0x0004d000010b7983 */ /* 0x000f280000300800 */
[----:B------:R-:W4:Y:S04]  /*48e80*/  LDL.LU R9, [R1+0x4cc] ;  /* 0x0004cc0001097983 */ /* 0x000f280000300800 */
[----:B------:R-:W4:Y:S04]  /*48e90*/  LDL.LU R22, [R1+0x3b8] ;  /* 0x0003b80001167983 */ /* 0x000f280000300800 */
[----:B--2---:R0:W-:Y:S04]  /*48ea0*/  STS.U8 [R2+UR4+0x9300], R24 ;  /* 0x0093001802007988 */ /* 0x0041e80008000004 */
[----:B0-----:R-:W2:Y:S04]  /*48eb0*/  LDL.LU R24, [R1+0x3b4] ;  /* 0x0003b40001187983 */ /* 0x001ea80000300800 */
[----:B------:R-:W2:Y:S04]  /*48ec0*/  LDL.LU R8, [R1+0x3b0] ;  /* 0x0003b00001087983 */ /* 0x000ea80000300800 */
[----:B------:R-:W2:Y:S04]  /*48ed0*/  LDL.LU R7, [R1+0x39c] ;  /* 0x00039c0001077983 */ /* 0x000ea80000300800 */
[----:B------:R-:W2:Y:S04]  /*48ee0*/  LDL.LU R6, [R1+0x398] ;  /* 0x0003980001067983 */ /* 0x000ea80000300800 */
[----:B------:R-:W2:Y:S04]  /*48ef0*/  LDL.LU R5, [R1+0x394] ;  /* 0x0003940001057983 */ /* 0x000ea80000300800 */
[----:B------:R-:W2:Y:S04]  /*48f00*/  LDL.LU R4, [R1+0x390] ;  /* 0x0003900001047983 */ /* 0x000ea80000300800 */
[----:B------:R0:W-:Y:S04]  /*48f10*/  STS.U8 [R2+UR4+0x93c0], R18 ;  /* 0x0093c01202007988 */ /* 0x0001e80008000004 */
[----:B------:R-:W2:Y:S04]  /*48f20*/  LDL.LU R3, [R1+0x38c] ;  /* 0x00038c0001037983 */ /* 0x000ea80000300800 */
[----:B------:R-:W2:Y:S04]  /*48f30*/  LDL.LU R16, [R1+0x278] ;  /* 0x0002780001107983 */ /* 0x000ea80000300800 */
[----:B0-----:R-:W2:Y:S04]  /*48f40*/  LDL.LU R18, [R1+0x274] ;  /* 0x0002740001127983 */ /* 0x001ea80000300800 */
[----:B---3--:R0:W-:Y:S04]  /*48f50*/  STS.U8 [R2+UR4+0x9380], R26 ;  /* 0x0093801a02007988 */ /* 0x0081e80008000004 */
[----:B----4-:R-:W-:Y:S04]  /*48f60*/  STS.U8 [R2+UR4+0xa200], R19 ;  /* 0x00a2001302007988 */ /* 0x010fe80008000004 */
[----:B------:R-:W-:Y:S04]  /*48f70*/  STS.U8 [R2+UR4+0xa240], R0 ;  /* 0x00a2400002007988 */ /* 0x000fe80008000004 */
[----:B------:R-:W-:Y:S04]  /*48f80*/  STS.U8 [R2+UR4+0xa280], R14 ;  /* 0x00a2800e02007988 */ /* 0x000fe80008000004 */
[----:B------:R-:W-:Y:S04]  /*48f90*/  STS.U8 [R2+UR4+0xa2c0], R15 ;  /* 0x00a2c00f02007988 */ /* 0x000fe80008000004 */
[----:B------:R-:W-:Y:S04]  /*48fa0*/  STS.U8 [R2+UR4+0xa300], R29 ;  /* 0x00a3001d02007988 */ /* 0x000fe80008000004 */
[----:B0-----:R-:W3:Y:S04]  /*48fb0*/  LDL.LU R26, [R1+0x270] ;  /* 0x00027000011a7983 */ /* 0x001ee80000300800 */
[----:B------:R-:W-:Y:S04]  /*48fc0*/  STS.U8 [R2+UR4+0xa340], R27 ;  /* 0x00a3401b02007988 */ /* 0x000fe80008000004 */
[----:B------:R-:W-:Y:S04]  /*48fd0*/  STS.U8 [R2+UR4+0xa380], R25 ;  /* 0x00a3801902007988 */ /* 0x000fe80008000004 */
[----:B------:R-:W-:Y:S04]  /*48fe0*/  STS.U8 [R2+UR4+0xa3c0], R23 ;  /* 0x00a3c01702007988 */ /* 0x000fe80008000004 */
[----:B------:R-:W-:Y:S04]  /*48ff0*/  STS.U8 [R2+UR4+0xb240], R21 ;  /* 0x00b2401502007988 */ /* 0x000fe80008000004 */
[----:B------:R-:W-:Y:S04]  /*49000*/  STS.U8 [R2+UR4+0xb200], R17 ;  /* 0x00b2001102007988 */ /* 0x000fe80008000004 */
[----:B------:R-:W-:Y:S04]  /*49010*/  STS.U8 [R2+UR4+0xb2c0], R13 ;  /* 0x00b2c00d02007988 */ /* 0x000fe80008000004 */
[----:B------:R-:W-:Y:S04]  /*49020*/  STS.U8 [R2+UR4+0xb280], R12 ;  /* 0x00b2800c02007988 */ /* 0x000fe80008000004 */
[----:B------:R0:W-:Y:S04]  /*49030*/  STS.U8 [R2+UR4+0xb340], R20 ;  /* 0x00b3401402007988 */ /* 0x0001e80008000004 */
[----:B0-----:R-:W4:Y:S04]  /*49040*/  LDL.LU R20, [R1+0x26c] ;  /* 0x00026c0001147983 */ /* 0x001f280000300800 */
[----:B------:R0:W-:Y:S04]  /*49050*/  STS.U8 [R2+UR4+0xb300], R28 ;  /* 0x00b3001c02007988 */ /* 0x0001e80008000004 */
[----:B0-----:R-:W4:Y:S04]  /*49060*/  LDL.LU R28, [R1+0x268] ;  /* 0x00026800011c7983 */ /* 0x001f280000300800 */
[----:B------:R-:W-:Y:S04]  /*49070*/  STS.U8 [R2+UR4+0xb3c0], R11 ;  /* 0x00b3c00b02007988 */ /* 0x000fe80008000004 */
[----:B------:R-:W-:Y:S04]  /*49080*/  STS.U8 [R2+UR4+0xb380], R9 ;  /* 0x00b3800902007988 */ /* 0x000fe80008000004 */
[----:B------:R0:W-:Y:S04]  /*49090*/  STS.U8 [R2+UR4+0xc200], R22 ;  /* 0x00c2001602007988 */ /* 0x0001e80008000004 */
[----:B0-----:R-:W4:Y:S04]  /*490a0*/  LDL.LU R22, [R1+0x264] ;  /* 0x0002640001167983 */ /* 0x001f280000300800 */
[----:B--2---:R0:W-:Y:S04]  /*490b0*/  STS.U8 [R2+UR4+0xc240], R24 ;  /* 0x00c2401802007988 */ /* 0x0041e80008000004 */
[----:B------:R-:W-:Y:S04]  /*490c0*/  STS.U8 [R2+UR4+0xc280], R8 ;  /* 0x00c2800802007988 */ /* 0x000fe80008000004 */
[----:B------:R-:W-:Y:S04]  /*490d0*/  STS.U8 [R2+UR4+0xc2c0], R7 ;  /* 0x00c2c00702007988 */ /* 0x000fe80008000004 */
[----:B------:R-:W-:Y:S04]  /*490e0*/  STS.U8 [R2+UR4+0xc300], R6 ;  /* 0x00c3000602007988 */ /* 0x000fe80008000004 */
[----:B0-----:R-:W2:Y:S04]  /*490f0*/  LDL.LU R24, [R1+0x260] ;  /* 0x0002600001187983 */ /* 0x001ea80000300800 */
[----:B------:R-:W2:Y:S04]  /*49100*/  LDL.LU R19, [R1+0x25c] ;  /* 0x00025c0001137983 */ /* 0x000ea80000300800 */
[----:B------:R-:W2:Y:S04]  /*49110*/  LDL.LU R0, [R1+0x178] ;  /* 0x0001780001007983 */ /* 0x000ea80000300800 */
[----:B------:R-:W2:Y:S04]  /*49120*/  LDL.LU R14, [R1+0x174] ;  /* 0x00017400010e7983 */ /* 0x000ea80000300800 */
[----:B------:R-:W2:Y:S04]  /*49130*/  LDL.LU R15, [R1+0x170] ;  /* 0x00017000010f7983 */ /* 0x000ea80000300800 */
[----:B------:R-:W2:Y:S04]  /*49140*/  LDL.LU R29, [R1+0x16c] ;  /* 0x00016c00011d7983 */ /* 0x000ea80000300800 */
[----:B------:R-:W2:Y:S04]  /*49150*/  LDL.LU R27, [R1+0x168] ;  /* 0x00016800011b7983 */ /* 0x000ea80000300800 */
[----:B------:R-:W-:Y:S04]  /*49160*/  STS.U8 [R2+UR4+0xc340], R5 ;  /* 0x00c3400502007988 */ /* 0x000fe80008000004 */
        /* <DEDUP_REMOVED lines=9> */
[----:B------:R-:W2:Y:S04]  /*49200*/  LDL.LU R12, [R1+0x70] ;  /* 0x00007000010c7983 */ /* 0x000ea80000300800 */
[----:B---3--:R0:W-:Y:S04]  /*49210*/  STS.U8 [R2+UR4+0xd2c0], R26 ;  /* 0x00d2c01a02007988 */ /* 0x0081e80008000004 */
[----:B0-----:R-:W3:Y:S04]  /*49220*/  LDL.LU R26, [R1+0x6c] ;  /* 0x00006c00011a7983 */ /* 0x001ee80000300800 */
[----:B------:R-:W3:Y:S04]  /*49230*/  LDL.LU R11, [R1+0x68] ;  /* 0x00006800010b7983 */ /* 0x000ee80000300800 */
[----:B------:R-:W3:Y:S04]  /*49240*/  LDL.LU R9, [R1+0x64] ;  /* 0x0000640001097983 */ /* 0x000ee80000300800 */
[----:B------:R-:W3:Y:S04]  /*49250*/  LDL.LU R8, [R1+0x60] ;  /* 0x0000600001087983 */ /* 0x000ee80000300800 */
[----:B----4-:R0:W-:Y:S04]  /*49260*/  STS.U8 [R2+UR4+0xd280], R20 ;  /* 0x00d2801402007988 */ /* 0x0101e80008000004 */
[----:B0-----:R-:W4:Y:S04]  /*49270*/  LDL.LU R20, [R1+0x5c] ;  /* 0x00005c0001147983 */ /* 0x001f280000300800 */
[----:B------:R0:W-:Y:S04]  /*49280*/  STS.U8 [R2+UR4+0xd340], R28 ;  /* 0x00d3401c02007988 */ /* 0x0001e80008000004 */
[----:B0-----:R-:W4:Y:S04]  /*49290*/  LDL.LU R28, [R1+0x17c8] ;  /* 0x0017c800011c7983 */ /* 0x001f280000300800 */
[----:B------:R0:W-:Y:S04]  /*492a0*/  STS.U8 [R2+UR4+0xd300], R22 ;  /* 0x00d3001602007988 */ /* 0x0001e80008000004 */
[----:B------:R-:W4:Y:S04]  /*492b0*/  LDL.LU R7, [R1+0x17c4] ;  /* 0x0017c40001077983 */ /* 0x000f280000300800 */
[----:B------:R-:W4:Y:S04]  /*492c0*/  LDL.LU R6, [R1+0x17c0] ;  /* 0x0017c00001067983 */ /* 0x000f280000300800 */
[----:B------:R-:W4:Y:S04]  /*492d0*/  LDL.LU R5, [R1+0x17bc] ;  /* 0x0017bc0001057983 */ /* 0x000f280000300800 */
[----:B------:R-:W4:Y:S04]  /*492e0*/  LDL.LU R4, [R1+0x17b8] ;  /* 0x0017b80001047983 */ /* 0x000f280000300800 */
[----:B------:R-:W4:Y:S04]  /*492f0*/  LDL.LU R3, [R1+0x17b4] ;  /* 0x0017b40001037983 */ /* 0x000f280000300800 */
[----:B------:R-:W4:Y:S04]  /*49300*/  LDL.LU R16, [R1+0x17b0] ;  /* 0x0017b00001107983 */ /* 0x000f280000300800 */
[----:B------:R-:W4:Y:S04]  /*49310*/  LDL.LU R18, [R1+0x17ac] ;  /* 0x0017ac0001127983 */ /* 0x000f280000300800 */
[----:B0-----:R-:W4:Y:S04]  /*49320*/  LDL.LU R22, [R1+0x16c4] ;  /* 0x0016c40001167983 */ /* 0x001f280000300800 */
[----:B--2---:R0:W-:Y:S04]  /*49330*/  STS.U8 [R2+UR4+0xd3c0], R24 ;  /* 0x00d3c01802007988 */ /* 0x0041e80008000004 */
[----:B------:R-:W-:Y:S04]  /*49340*/  STS.U8 [R2+UR4+0xd380], R19 ;  /* 0x00d3801302007988 */ /* 0x000fe80008000004 */
[----:B------:R1:W-:Y:S04]  /*49350*/  STS.U8 [R2+UR4+0xe200], R0 ;  /* 0x00e2000002007988 */ /* 0x0003e80008000004 */
[----:B------:R-:W-:Y:S04]  /*49360*/  STS.U8 [R2+UR4+0xe240], R14 ;  /* 0x00e2400e02007988 */ /* 0x000fe80008000004 */
[----:B------:R-:W-:Y:S04]  /*49370*/  STS.U8 [R2+UR4+0xe280], R15 ;  /* 0x00e2800f02007988 */ /* 0x000fe80008000004 */
[----:B------:R-:W-:Y:S04]  /*49380*/  STS.U8 [R2+UR4+0xe2c0], R29 ;  /* 0x00e2c01d02007988 */ /* 0x000fe80008000004 */
[----:B------:R-:W-:Y:S04]  /*49390*/  STS.U8 [R2+UR4+0xe300], R27 ;  /* 0x00e3001b02007988 */ /* 0x000fe80008000004 */
[----:B------:R-:W-:Y:S04]  /*493a0*/  STS.U8 [R2+UR4+0xe340], R25 ;  /* 0x00e3401902007988 */ /* 0x000fe80008000004 */
[----:B------:R-:W-:Y:S04]  /*493b0*/  STS.U8 [R2+UR4+0xe380], R23 ;  /* 0x00e3801702007988 */ /* 0x000fe80008000004 */
[----:B0-----:R-:W2:Y:S04]  /*493c0*/  LDL.LU R24, [R1+0x16c0] ;  /* 0x0016c00001187983 */ /* 0x001ea80000300800 */
[----:B------:R-:W-:Y:S04]  /*493d0*/  STS.U8 [R2+UR4+0xe3c0], R21 ;  /* 0x00e3c01502007988 */ /* 0x000fe80008000004 */
[----:B------:R-:W-:Y:S04]  /*493e0*/  STS.U8 [R2+UR4+0xf240], R17 ;  /* 0x00f2401102007988 */ /* 0x000fe80008000004 */
[----:B------:R-:W-:Y:S04]  /*493f0*/  STS.U8 [R2+UR4+0xf200], R13 ;  /* 0x00f2000d02007988 */ /* 0x000fe80008000004 */
[----:B------:R-:W-:Y:S01]  /*49400*/  STS.U8 [R2+UR4+0xf2c0], R12 ;  /* 0x00f2c00c02007988 */ /* 0x000fe20008000004 */
[----:B-1----:R-:W-:-:S03]  /*49410*/  LOP3.LUT R0, R10, 0x10, RZ, 0x3c, !PT ;  /* 0x000000100a007812 */ /* 0x002fc600078e3cff */
[----:B---3--:R0:W-:Y:S04]  /*49420*/  STS.U8 [R2+UR4+0xf280], R26 ;  /* 0x00f2801a02007988 */ /* 0x0081e80008000004 */
[----:B------:R-:W-:Y:S04]  /*49430*/  STS.U8 [R2+UR4+0xf340], R11 ;  /* 0x00f3400b02007988 */ /* 0x000fe80008000004 */
[----:B0-----:R-:W3:Y:S04]  /*49440*/  LDL.LU R26, [R1+0x16bc] ;  /* 0x0016bc00011a7983 */ /* 0x001ee80000300800 */
[----:B------:R-:W-:Y:S04]  /*49450*/  STS.U8 [R2+UR4+0xf300], R9 ;  /* 0x00f3000902007988 */ /* 0x000fe80008000004 */
[----:B------:R-:W-:Y:S04]  /*49460*/  STS.U8 [R2+UR4+0xf3c0], R8 ;  /* 0x00f3c00802007988 */ /* 0x000fe80008000004 */
[----:B----4-:R0:W-:Y:S04]  /*49470*/  STS.U8 [R2+UR4+0xf380], R20 ;  /* 0x00f3801402007988 */ /* 0x0101e80008000004 */
[----:B0-----:R-:W4:Y:S04]  /*49480*/  LDL.LU R20, [R1+0x16b8] ;  /* 0x0016b80001147983 */ /* 0x001f280000300800 */
[----:B------:R0:W-:Y:S04]  /*49490*/  STS.U8 [R0+UR4+0x400], R28 ;  /* 0x0004001c00007988 */ /* 0x0001e80008000004 */
[----:B0-----:R-:W4:Y:S04]  /*494a0*/  LDL.LU R28, [R1+0x16b4] ;  /* 0x0016b400011c7983 */ /* 0x001f280000300800 */
        /* <DEDUP_REMOVED lines=21> */
[----:B------:R-:W4:Y:S04]  /*49600*/  LDL.LU R11, [R1+0x14b8] ;  /* 0x0014b800010b7983 */ /* 0x000f280000300800 */
[----:B------:R-:W4:Y:S04]  /*49610*/  LDL.LU R10, [R1+0x14b4] ;  /* 0x0014b400010a7983 */ /* 0x000f280000300800 */
        /* <DEDUP_REMOVED lines=8> */
[----:B------:R-:W3:Y:S04]  /*496a0*/  LDL.LU R5, [R1+0x13b8] ;  /* 0x0013b80001057983 */ /* 0x000ee80000300800 */
[----:B------:R-:W3:Y:S04]  /*496b0*/  LDL.LU R4, [R1+0x13b4] ;  /* 0x0013b40001047983 */ /* 0x000ee80000300800 */
[----:B------:R-:W3:Y:S04]  /*496c0*/  LDL.LU R3, [R1+0x13b0] ;  /* 0x0013b00001037983 */ /* 0x000ee80000300800 */
[----:B------:R-:W3:Y:S04]  /*496d0*/  LDL.LU R16, [R1+0x13ac] ;  /* 0x0013ac0001107983 */ /* 0x000ee80000300800 */
[----:B------:R-:W3:Y:S04]  /*496e0*/  LDL.LU R18, [R1+0x13a8] ;  /* 0x0013a80001127983 */ /* 0x000ee80000300800 */
[----:B----4-:R0:W-:Y:S04]  /*496f0*/  STS.U8 [R0+UR4+0x1480], R20 ;  /* 0x0014801400007988 */ /* 0x0101e80008000004 */
[----:B0-----:R-:W4:Y:S04]  /*49700*/  LDL.LU R20, [R1+0x13a4] ;  /* 0x0013a40001147983 */ /* 0x001f280000300800 */
[----:B------:R0:W-:Y:S04]  /*49710*/  STS.U8 [R0+UR4+0x1540], R28 ;  /* 0x0015401c00007988 */ /* 0x0001e80008000004 */
[----:B0-----:R-:W4:Y:S04]  /*49720*/  LDL.LU R28, [R1+0x12c0] ;  /* 0x0012c000011c7983 */ /* 0x001f280000300800 */
        /* <DEDUP_REMOVED lines=13> */
[----:B------:R-:W-:Y:S04]  /*49800*/  STS.U8 [R0+UR4+0x34c0], R11 ;  /* 0x0034c00b00007988 */ /* 0x000fe80008000004 */
[----:B------:R-:W-:Y:S04]  /*49810*/  STS.U8 [R0+UR4+0x3480], R10 ;  /* 0x0034800a00007988 */ /* 0x000fe80008000004 */
[----:B------:R-:W-:Y:S04]  /*49820*/  STS.U8 [R0+UR4+0x3540], R9 ;  /* 0x0035400900007988 */ /* 0x000fe80008000004 */
[----:B------:R-:W-:Y:S04]  /*49830*/  STS.U8 [R0+UR4+0x3500], R8 ;  /* 0x0035000800007988 */ /* 0x000fe80008000004 */
[----:B0-----:R-:W4:Y:S04]  /*49840*/  LDL.LU R22, [R1+0x12bc] ;  /* 0x0012bc0001167983 */ /* 0x001f280000300800 */
[----:B--2---:R0:W-:Y:S04]  /*49850*/  STS.U8 [R0+UR4+0x35c0], R24 ;  /* 0x0035c01800007988 */ /* 0x0041e80008000004 */
[----:B0-----:R-:W2:Y:S04]  /*49860*/  LDL.LU R24, [R1+0x12b8] ;  /* 0x0012b80001187983 */ /* 0x001ea80000300800 */
[----:B---3--:R0:W-:Y:S04]  /*49870*/  STS.U8 [R0+UR4+0x3580], R26 ;  /* 0x0035801a00007988 */ /* 0x0081e80008000004 */
[----:B------:R-:W-:Y:S04]  /*49880*/  STS.U8 [R0+UR4+0x4400], R7 ;  /* 0x0044000700007988 */ /* 0x000fe80008000004 */
[----:B------:R-:W-:Y:S04]  /*49890*/  STS.U8 [R0+UR4+0x4440], R6 ;  /* 0x0044400600007988 */ /* 0x000fe80008000004 */
[----:B------:R-:W-:Y:S04]  /*498a0*/  STS.U8 [R0+UR4+0x4480], R5 ;  /* 0x0044800500007988 */ /* 0x000fe80008000004 */
[----:B0-----:R-:W3:Y:S04]  /*498b0*/  LDL.LU R26, [R1+0x12b4] ;  /* 0x0012b400011a7983 */ /* 0x001ee80000300800 */
[----:B------:R-:W3:Y:S04]  /*498c0*/  LDL.LU R19, [R1+0x12b0] ;  /* 0x0012b00001137983 */ /* 0x000ee80000300800 */
[----:B------:R-:W3:Y:S04]  /*498d0*/  LDL.LU R2, [R1+0x12ac] ;  /* 0x0012ac0001027983 */ /* 0x000ee80000300800 */
[----:B------:R-:W3:Y:S04]  /*498e0*/  LDL.LU R14, [R1+0x12a4] ;  /* 0x0012a400010e7983 */ /* 0x000ee80000300800 */
[----:B------:R-:W3:Y:S04]  /*498f0*/  LDL.LU R15, [R1+0x12a0] ;  /* 0x0012a000010f7983 */ /* 0x000ee80000300800 */
[----:B------:R-:W3:Y:S04]  /*49900*/  LDL.LU R29, [R1+0x11b8] ;  /* 0x0011b800011d7983 */ /* 0x000ee80000300800 */
[----:B------:R-:W3:Y:S04]  /*49910*/  LDL.LU R27, [R1+0x11b4] ;  /* 0x0011b400011b7983 */ /* 0x000ee80000300800 */
[----:B------:R-:W-:Y:S04]  /*49920*/  STS.U8 [R0+UR4+0x44c0], R4 ;  /* 0x0044c00400007988 */ /* 0x000fe80008000004 */
[----:B------:R-:W3:Y:S04]  /*49930*/  LDL.LU R25, [R1+0x11b0] ;  /* 0x0011b00001197983 */ /* 0x000ee80000300800 */
[----:B------:R-:W-:Y:S04]  /*49940*/  STS.U8 [R0+UR4+0x4500], R3 ;  /* 0x0045000300007988 */ /* 0x000fe80008000004 */
[----:B------:R-:W3:Y:S04]  /*49950*/  LDL.LU R23, [R1+0x11ac] ;  /* 0x0011ac0001177983 */ /* 0x000ee80000300800 */
[----:B------:R-:W-:Y:S04]  /*49960*/  STS.U8 [R0+UR4+0x4540], R16 ;  /* 0x0045401000007988 */ /* 0x000fe80008000004 */
[----:B------:R-:W3:Y:S04]  /*49970*/  LDL.LU R21, [R1+0x11a8] ;  /* 0x0011a80001157983 */ /* 0x000ee80000300800 */
[----:B------:R-:W-:Y:S04]  /*49980*/  STS.U8 [R0+UR4+0x4580], R18 ;  /* 0x0045801200007988 */ /* 0x000fe80008000004 */
[----:B------:R-:W3:Y:S04]  /*49990*/  LDL.LU R17, [R1+0x11a4] ;  /* 0x0011a40001117983 */ /* 0x000ee80000300800 */
[----:B------:R-:W3:Y:S04]  /*499a0*/  LDL.LU R13, [R1+0x11a0] ;  /* 0x0011a000010d7983 */ /* 0x000ee80000300800 */
[----:B------:R-:W3:Y:S04]  /*499b0*/  LDL.LU R12, [R1+0x119c] ;  /* 0x00119c00010c7983 */ /* 0x000ee80000300800 */
[----:B----4-:R-:W-:Y:S04]  /*499c0*/  STS.U8 [R0+UR4+0x45c0], R20 ;  /* 0x0045c01400007988 */ /* 0x010fe80008000004 */
[----:B------:R0:W-:Y:S04]  /*499d0*/  STS.U8 [R0+UR4+0x5440], R28 ;  /* 0x0054401c00007988 */ /* 0x0001e80008000004 */
[----:B0-----:R-:W4:Y:S04]  /*499e0*/  LDL.LU R28, [R1+0x1078] ;  /* 0x00107800011c7983 */ /* 0x001f280000300800 */
[----:B------:R-:W4:Y:S04]  /*499f0*/  LDL.LU R11, [R1+0x1074] ;  /* 0x00107400010b7983 */ /* 0x000f280000300800 */
[----:B------:R-:W4:Y:S04]  /*49a00*/  LDL.LU R10, [R1+0x1070] ;  /* 0x00107000010a7983 */ /* 0x000f280000300800 */
[----:B------:R-:W4:Y:S04]  /*49a10*/  LDL.LU R9, [R1+0x106c] ;  /* 0x00106c0001097983 */ /* 0x000f280000300800 */
[----:B------:R-:W4:Y:S04]  /*49a20*/  LDL.LU R8, [R1+0x1068] ;  /* 0x0010680001087983 */ /* 0x000f280000300800 */
        /* <DEDUP_REMOVED lines=10> */
[----:B--2---:R0:W-:Y:S04]  /*49ad0*/  STS.U8 [R0+UR4+0x54c0], R24 ;  /* 0x0054c01800007988 */ /* 0x0041e80008000004 */
[----:B0-----:R-:W2:Y:S04]  /*49ae0*/  LDL.LU R24, [R1+0xf60] ;  /* 0x000f600001187983 */ /* 0x001ea80000300800 */
[----:B---3--:R0:W-:Y:S04]  /*49af0*/  STS.U8 [R0+UR4+0x5480], R26 ;  /* 0x0054801a00007988 */ /* 0x0081e80008000004 */
        /* <DEDUP_REMOVED lines=13> */
[----:B----4-:R0:W-:Y:S04]  /*49bd0*/  STS.U8 [R0+UR4+0x7440], R28 ;  /* 0x0074401c00007988 */ /* 0x0101e80008000004 */
[----:B0-----:R-:W4:Y:S04]  /*49be0*/  LDL.LU R28, [R1+0xe64] ;  /* 0x000e6400011c7983 */ /* 0x001f280000300800 */
[----:B------:R-:W-:Y:S04]  /*49bf0*/  STS.U8 [R0+UR4+0x7400], R11 ;  /* 0x0074000b00007988 */ /* 0x000fe80008000004 */
[----:B------:R-:W-:Y:S04]  /*49c00*/  STS.U8 [R0+UR4+0x74c0], R10 ;  /* 0x0074c00a00007988 */ /* 0x000fe80008000004 */
[----:B------:R-:W-:Y:S04]  /*49c10*/  STS.U8 [R0+UR4+0x7480], R9 ;  /* 0x0074800900007988 */ /* 0x000fe80008000004 */
[----:B------:R-:W-:Y:S04]  /*49c20*/  STS.U8 [R0+UR4+0x7540], R8 ;  /* 0x0075400800007988 */ /* 0x000fe80008000004 */
[----:B------:R0:W-:Y:S04]  /*49c30*/  STS.U8 [R0+UR4+0x7500], R20 ;  /* 0x0075001400007988 */ /* 0x0001e80008000004 */
[----:B0-----:R-:W4:Y:S04]  /*49c40*/  LDL.LU R20, [R1+0xe60] ;  /* 0x000e600001147983 */ /* 0x001f280000300800 */
[----:B------:R0:W-:Y:S04]  /*49c50*/  STS.U8 [R0+UR4+0x75c0], R22 ;  /* 0x0075c01600007988 */ /* 0x0001e80008000004 */
[----:B------:R-:W-:Y:S04]  /*49c60*/  STS.U8 [R0+UR4+0x7580], R7 ;  /* 0x0075800700007988 */ /* 0x000fe80008000004 */
        /* <DEDUP_REMOVED lines=25> */
[----:B---3--:R0:W-:Y:S04]  /*49e00*/  STS.U8 [R0+UR4+0x85c0], R26 ;  /* 0x0085c01a00007988 */ /* 0x0081e80008000004 */
[----:B0-----:R-:W3:Y:S04]  /*49e10*/  LDL.LU R26, [R1+0x4b8] ;  /* 0x0004b800011a7983 */ /* 0x001ee80000300800 */
[----:B----4-:R0:W-:Y:S04]  /*49e20*/  STS.U8 [R0+UR4+0x9440], R28 ;  /* 0x0094401c00007988 */ /* 0x0101e80008000004 */
        /* <DEDUP_REMOVED lines=8> */
[----:B------:R0:W-:Y:S04]  /*49eb0*/  STS.U8 [R0+UR4+0x9400], R20 ;  /* 0x0094001400007988 */ /* 0x0001e80008000004 */
[----:B0-----:R-:W4:Y:S04]  /*49ec0*/  LDL.LU R20, [R1+0x374] ;  /* 0x0003740001147983 */ /* 0x001f280000300800 */
        /* <DEDUP_REMOVED lines=11> */
[----:B------:R-:W-:Y:S04]  /*49f80*/  STS.U8 [R0+UR4+0xa500], R17 ;  /* 0x00a5001100007988 */ /* 0x000fe80008000004 */
[----:B------:R-:W-:Y:S04]  /*49f90*/  STS.U8 [R0+UR4+0xa540], R13 ;  /* 0x00a5400d00007988 */ /* 0x000fe80008000004 */
[----:B------:R-:W-:Y:S04]  /*49fa0*/  STS.U8 [R0+UR4+0xa580], R12 ;  /* 0x00a5800c00007988 */ /* 0x000fe80008000004 */
[----:B--2---:R0:W-:Y:S04]  /*49fb0*/  STS.U8 [R0+UR4+0xa5c0], R24 ;  /* 0x00a5c01800007988 */ /* 0x0041e80008000004 */
[----:B------:R-:W-:Y:S04]  /*49fc0*/  STS.U8 [R0+UR4+0xb440], R11 ;  /* 0x00b4400b00007988 */ /* 0x000fe80008000004 */
[----:B------:R-:W-:Y:S04]  /*49fd0*/  STS.U8 [R0+UR4+0xb400], R10 ;  /* 0x00b4000a00007988 */ /* 0x000fe80008000004 */
[----:B------:R-:W-:Y:S04]  /*49fe0*/  STS.U8 [R0+UR4+0xb4c0], R9 ;  /* 0x00b4c00900007988 */ /* 0x000fe80008000004 */
[----:B------:R-:W-:Y:S04]  /*49ff0*/  STS.U8 [R0+UR4+0xb480], R8 ;  /* 0x00b4800800007988 */ /* 0x000fe80008000004 */
[----:B0-----:R-:W2:Y:S04]  /*4a000*/  LDL.LU R24, [R1+0x36c] ;  /* 0x00036c0001187983 */ /* 0x001ea80000300800 */
[----:B---3--:R0:W-:Y:S04]  /*4a010*/  STS.U8 [R0+UR4+0xb540], R26 ;  /* 0x00b5401a00007988 */ /* 0x0081e80008000004 */
[----:B0-----:R-:W3:Y:S04]  /*4a020*/  LDL.LU R26, [R1+0x258] ;  /* 0x00025800011a7983 */ /* 0x001ee80000300800 */
[----:B----4-:R0:W-:Y:S04]  /*4a030*/  STS.U8 [R0+UR4+0xb500], R28 ;  /* 0x00b5001c00007988 */ /* 0x0101e80008000004 */
        /* <DEDUP_REMOVED lines=21> */
[----:B------:R0:W-:Y:S04]  /*4a190*/  STS.U8 [R0+UR4+0xc540], R20 ;  /* 0x00c5401400007988 */ /* 0x0001e80008000004 */
        /* <DEDUP_REMOVED lines=12> */
[----:B-1----:R-:W4:Y:S04]  /*4a260*/  LDL.LU R22, [R1+0x17a0] ;  /* 0x0017a00001167983 */ /* 0x002f280000300800 */
[----:B--2---:R0:W-:Y:S04]  /*4a270*/  STS.U8 [R0+UR4+0xc5c0], R24 ;  /* 0x00c5c01800007988 */ /* 0x0041e80008000004 */
[----:B0-----:R-:W2:Y:S04]  /*4a280*/  LDL.LU R24, [R1+0x179c] ;  /* 0x00179c0001187983 */ /* 0x001ea80000300800 */
[----:B---3--:R0:W-:Y:S04]  /*4a290*/  STS.U8 [R0+UR4+0xd440], R26 ;  /* 0x00d4401a00007988 */ /* 0x0081e80008000004 */
[----:B0-----:R-:W3:Y:S04]  /*4a2a0*/  LDL.LU R26, [R1+0x1798] ;  /* 0x00179800011a7983 */ /* 0x001ee80000300800 */
[----:B----4-:R0:W-:Y:S04]  /*4a2b0*/  STS.U8 [R0+UR4+0xd400], R28 ;  /* 0x00d4001c00007988 */ /* 0x0101e80008000004 */
        /* <DEDUP_REMOVED lines=13> */
[----:B------:R0:W-:Y:S02]  /*4a390*/  STS.U8 [R0+UR4+0xe580], R18 ;  /* 0x00e5801200007988 */ /* 0x0001e40008000004 */
[----:B0-----:R-:W0:Y:S02]  /*4a3a0*/  S2R R18, SR_TID.X ;  /* 0x0000000000127919 */ /* 0x001e240000002100 */
[----:B0-----:R-:W-:-:S04]  /*4a3b0*/  LOP3.LUT R18, R18, 0x3f, RZ, 0xc0, !PT ;  /* 0x0000003f12127812 */ /* 0x001fc800078ec0ff */
[----:B------:R-:W-:Y:S01]  /*4a3c0*/  LOP3.LUT R2, R18, 0x18, RZ, 0x3c, !PT ;  /* 0x0000001812027812 */ /* 0x000fe200078e3cff */
[----:B------:R0:W-:Y:S04]  /*4a3d0*/  STL [R1+0x41b4], R18 ;  /* 0x0041b41201007387 */ /* 0x0001e80000100800 */
[----:B0-----:R-:W2:Y:S04]  /*4a3e0*/  LDL.LU R18, [R1+0x16a0] ;  /* 0x0016a00001127983 */ /* 0x001ea80000300800 */
[----:B--2---:R0:W-:Y:S04]  /*4a3f0*/  STL [R1+0x41d0], R18 ;  /* 0x0041d01201007387 */ /* 0x0041e80000100800 */
[----:B0-----:R-:W2:Y:S04]  /*4a400*/  LDL.LU R18, [R1+0x16a4] ;  /* 0x0016a40001127983 */ /* 0x001ea80000300800 */
[----:B--2---:R0:W-:Y:S04]  /*4a410*/  STL [R1+0x41d4], R18 ;  /* 0x0041d41201007387 */ /* 0x0041e80000100800 */
[----:B0-----:R-:W2:Y:S04]  /*4a420*/  LDL.LU R18, [R1+0x1788] ;  /* 0x0017880001127983 */ /* 0x001ea80000300800 */
        /* <DEDUP_REMOVED lines=9> */
[----:B--2---:R0:W-:Y:S04]  /*4a4c0*/  STL [R1+0x41d8], R18 ;  /* 0x0041d81201007387 */ /* 0x0041e80000100800 */
[----:B0-----:R-:W2:Y:S04]  /*4a4d0*/  LDL.LU R18, [R1+0x1790] ;  /* 0x0017900001127983 */ /* 0x001ea80000300800 */
[----:B------:R-:W2:Y:S04]  /*4a4e0*/  LDL.LU R19, [R1+0x169c] ;  /* 0x00169c0001137983 */ /* 0x000ea80000300800 */
        /* <DEDUP_REMOVED lines=19> */
[----:B------:R0:W-:Y:S04]  /*4a620*/  STS.U8 [R2+UR4+0x600], R16 ;  /* 0x0006001002007988 */ /* 0x0001e80008000004 */
[----:B------:R-:W2:Y:S04]  /*4a630*/  LDL.LU R3, [R1+0x1488] ;  /* 0x0014880001037983 */ /* 0x000ea80000300800 */
[----:B------:R1:W-:Y:S04]  /*4a640*/  STS.U8 [R2+UR4+0x640], R20 ;  /* 0x0006401402007988 */ /* 0x0003e80008000004 */
[----:B------:R1:W-:Y:S04]  /*4a650*/  STS.U8 [R2+UR4+0x680], R22 ;  /* 0x0006801602007988 */ /* 0x0003e80008000004 */
[----:B------:R1:W-:Y:S04]  /*4a660*/  STS.U8 [R2+UR4+0x6c0], R24 ;  /* 0x0006c01802007988 */ /* 0x0003e80008000004 */
[----:B---3--:R3:W-:Y:S04]  /*4a670*/  STS.U8 [R2+UR4+0x700], R26 ;  /* 0x0007001a02007988 */ /* 0x0087e80008000004 */
[----:B----4-:R4:W-:Y:S04]  /*4a680*/  STS.U8 [R2+UR4+0x740], R28 ;  /* 0x0007401c02007988 */ /* 0x0109e80008000004 */
[----:B0-----:R-:W2:Y:S04]  /*4a690*/  LDL.LU R16, [R1+0x1484] ;  /* 0x0014840001107983 */ /* 0x001ea80000300800 */
[----:B-1----:R-:W2:Y:S04]  /*4a6a0*/  LDL.LU R20, [R1+0x13a0] ;  /* 0x0013a00001147983 */ /* 0x002ea80000300800 */
[----:B------:R-:W2:Y:S04]  /*4a6b0*/  LDL.LU R22, [R1+0x139c] ;  /* 0x00139c0001167983 */ /* 0x000ea80000300800 */
[----:B------:R-:W2:Y:S04]  /*4a6c0*/  LDL.LU R24, [R1+0x1398] ;  /* 0x0013980001187983 */ /* 0x000ea80000300800 */
[----:B---3--:R-:W3:Y:S04]  /*4a6d0*/  LDL.LU R26, [R1+0x1394] ;  /* 0x00139400011a7983 */ /* 0x008ee80000300800 */
[----:B----4-:R-:W4:Y:S04]  /*4a6e0*/  LDL.LU R28, [R1+0x1390] ;  /* 0x00139000011c7983 */ /* 0x010f280000300800 */
[----:B--2---:R0:W-:Y:S04]  /*4a6f0*/  STS.U8 [R2+UR4+0x780], R18 ;  /* 0x0007801202007988 */ /* 0x0041e80008000004 */
[----:B0-----:R-:W2:Y:S04]  /*4a700*/  LDL.LU R18, [R1+0x41d8] ;  /* 0x0041d80001127983 */ /* 0x001ea80000300800 */
[----:B--2---:R0:W-:Y:S04]  /*4a710*/  STS.U8 [R2+UR4+0x7c0], R18 ;  /* 0x0007c01202007988 */ /* 0x0041e80008000004 */
[----:B0-----:R-:W2:Y:S04]  /*4a720*/  LDL.LU R18, [R1+0x41d4] ;  /* 0x0041d40001127983 */ /* 0x001ea80000300800 */
[----:B--2---:R0:W-:Y:S04]  /*4a730*/  STS.U8 [R2+UR4+0x1640], R18 ;  /* 0x0016401202007988 */ /* 0x0041e80008000004 */
[----:B0-----:R-:W2:Y:S04]  /*4a740*/  LDL.LU R18, [R1+0x41d0] ;  /* 0x0041d00001127983 */ /* 0x001ea80000300800 */
[----:B--2---:R-:W-:Y:S04]  /*4a750*/  STS.U8 [R2+UR4+0x1600], R18 ;  /* 0x0016001202007988 */ /* 0x004fe80008000004 */
        /* <DEDUP_REMOVED lines=25> */
[----:B---3--:R-:W-:Y:S04]  /*4a8f0*/  STS.U8 [R2+UR4+0x46c0], R26 ;  /* 0x0046c01a02007988 */ /* 0x008fe80008000004 */
[----:B----4-:R0:W-:Y:S04]  /*4a900*/  STS.U8 [R2+UR4+0x4700], R28 ;  /* 0x0047001c02007988 */ /* 0x0101e80008000004 */
[----:B0-----:R-:W2:Y:S04]  /*4a910*/  LDL.LU R28, [R1+0x138c] ;  /* 0x00138c00011c7983 */ /* 0x001ea80000300800 */
[----:B------:R-:W3:Y:S04]  /*4a920*/  LDL.LU R18, [R1+0x129c] ;  /* 0x00129c0001127983 */ /* 0x000ee80000300800 */
[----:B---3--:R0:W-:Y:S04]  /*4a930*/  STL [R1+0x41c8], R18 ;  /* 0x0041c81201007387 */ /* 0x0081e80000100800 */
[----:B0-----:R-:W3:Y:S04]  /*4a940*/  LDL.LU R18, [R1+0x1384] ;  /* 0x0013840001127983 */ /* 0x001ee80000300800 */
[----:B---3--:R0:W-:Y:S04]  /*4a950*/  STL [R1+0x41cc], R18 ;  /* 0x0041cc1201007387 */ /* 0x0081e80000100800 */
[----:B0-----:R-:W3:Y:S04]  /*4a960*/  LDL.LU R18, [R1+0x1388] ;  /* 0x0013880001127983 */ /* 0x001ee80000300800 */
        /* <DEDUP_REMOVED lines=30> */
[----:B---3--:R0:W-:Y:S04]  /*4ab50*/  STS.U8 [R2+UR4+0x47c0], R18 ;  /* 0x0047c01202007988 */ /* 0x0081e80008000004 */
[----:B0-----:R-:W3:Y:S04]  /*4ab60*/  LDL.LU R18, [R1+0x41c8] ;  /* 0x0041c80001127983 */ /* 0x001ee80000300800 */
[----:B---3--:R-:W-:Y:S04]  /*4ab70*/  STS.U8 [R2+UR4+0x5640], R18 ;  /* 0x0056401202007988 */ /* 0x008fe80008000004 */
[----:B----4-:R-:W-:Y:S04]  /*4ab80*/  STS.U8 [R2+UR4+0x5600], R19 ;  /* 0x0056001302007988 */ /* 0x010fe80008000004 */
        /* <DEDUP_REMOVED lines=25> */
[----:B0-----:R-:W3:Y:S04]  /*4ad20*/  LDL.LU R26, [R1+0xf48] ;  /* 0x000f4800011a7983 */ /* 0x001ee80000300800 */
[----:B------:R-:W4:Y:S04]  /*4ad30*/  LDL.LU R18, [R1+0xf3c] ;  /* 0x000f3c0001127983 */ /* 0x000f280000300800 */
[----:B----4-:R0:W-:Y:S04]  /*4ad40*/  STL [R1+0x41c0], R18 ;  /* 0x0041c01201007387 */ /* 0x0101e80000100800 */
[----:B0-----:R-:W4:Y:S04]  /*4ad50*/  LDL.LU R18, [R1+0xf40] ;  /* 0x000f400001127983 */ /* 0x001f280000300800 */
[----:B--2---:R-:W-:Y:S04]  /*4ad60*/  STS.U8 [R2+UR4+0x86c0], R28 ;  /* 0x0086c01c02007988 */ /* 0x004fe80008000004 */
[----:B----4-:R0:W-:Y:S04]  /*4ad70*/  STL [R1+0x41c4], R18 ;  /* 0x0041c41201007387 */ /* 0x0101e80000100800 */
[----:B0-----:R-:W2:Y:S04]  /*4ad80*/  LDL.LU R18, [R1+0xf44] ;  /* 0x000f440001127983 */ /* 0x001ea80000300800 */
        /* <DEDUP_REMOVED lines=25> */
[----:B---3--:R0:W-:Y:S04]  /*4af20*/  STS.U8 [R2+UR4+0x8700], R26 ;  /* 0x0087001a02007988 */ /* 0x0081e80008000004 */
[----:B------:R-:W3:Y:S04]  /*4af30*/  LDL.LU R24, [R1+0x364] ;  /* 0x0003640001187983 */ /* 0x000ee80000300800 */
[----:B0-----:R-:W3:Y:S04]  /*4af40*/  LDL.LU R26, [R1+0x360] ;  /* 0x00036000011a7983 */ /* 0x001ee80000300800 */
[----:B--2---:R0:W-:Y:S04]  /*4af50*/  STS.U8 [R2+UR4+0x8740], R18 ;  /* 0x0087401202007988 */ /* 0x0041e80008000004 */
[----:B0-----:R-:W2:Y:S04]  /*4af60*/  LDL.LU R18, [R1+0x41c4] ;  /* 0x0041c40001127983 */ /* 0x001ea80000300800 */
[----:B--2---:R0:W-:Y:S04]  /*4af70*/  STS.U8 [R2+UR4+0x8780], R18 ;  /* 0x0087801202007988 */ /* 0x0041e80008000004 */
[----:B0-----:R-:W2:Y:S04]  /*4af80*/  LDL.LU R18, [R1+0x41c0] ;  /* 0x0041c00001127983 */ /* 0x001ea80000300800 */
[----:B--2---:R-:W-:Y:S04]  /*4af90*/  STS.U8 [R2+UR4+0x87c0], R18 ;  /* 0x0087c01202007988 */ /* 0x004fe80008000004 */
        /* <DEDUP_REMOVED lines=24> */
[----:B0-----:R-:W2:Y:S04]  /*4b120*/  LDL.LU R28, [R1+0x35c] ;  /* 0x00035c00011c7983 */ /* 0x001ea80000300800 */
[----:B------:R-:W4:Y:S04]  /*4b130*/  LDL.LU R18, [R1+0x350] ;  /* 0x0003500001127983 */ /* 0x000f280000300800 */
[----:B----4-:R0:W-:Y:S04]  /*4b140*/  STL [R1+0x41b8], R18 ;  /* 0x0041b81201007387 */ /* 0x0101e80000100800 */
[----:B0-----:R-:W4:Y:S04]  /*4b150*/  LDL.LU R18, [R1+0x354] ;  /* 0x0003540001127983 */ /* 0x001f280000300800 */
[----:B------:R-:W-:Y:S04]  /*4b160*/  STS.U8 [R2+UR4+0xc600], R22 ;  /* 0x00c6001602007988 */ /* 0x000fe80008000004 */
[----:B---3--:R-:W-:Y:S04]  /*4b170*/  STS.U8 [R2+UR4+0xc640], R24 ;  /* 0x00c6401802007988 */ /* 0x008fe80008000004 */
[----:B----4-:R0:W-:Y:S04]  /*4b180*/  STL [R1+0x41bc], R18 ;  /* 0x0041bc1201007387 */ /* 0x0101e80000100800 */
        /* <DEDUP_REMOVED lines=27> */
[----:B--2---:R1:W-:Y:S04]  /*4b340*/  STS.U8 [R2+UR4+0xc6c0], R28 ;  /* 0x00c6c01c02007988 */ /* 0x0043e80008000004 */
[----:B0-----:R-:W2:Y:S04]  /*4b350*/  LDL.LU R26, [R1+0x1784] ;  /* 0x00178400011a7983 */ /* 0x001ea80000300800 */
[----:B-1----:R-:W2:Y:S04]  /*4b360*/  LDL.LU R28, [R1+0x1780] ;  /* 0x00178000011c7983 */ /* 0x002ea80000300800 */
[----:B---3--:R0:W-:Y:S04]  /*4b370*/  STS.U8 [R2+UR4+0xc700], R18 ;  /* 0x00c7001202007988 */ /* 0x0081e80008000004 */
[----:B0-----:R-:W3:Y:S04]  /*4b380*/  LDL.LU R18, [R1+0x41bc] ;  /* 0x0041bc0001127983 */ /* 0x001ee80000300800 */
[----:B---3--:R0:W-:Y:S04]  /*4b390*/  STS.U8 [R2+UR4+0xc740], R18 ;  /* 0x00c7401202007988 */ /* 0x0081e80008000004 */
[----:B0-----:R-:W3:Y:S04]  /*4b3a0*/  LDL.LU R18, [R1+0x41b8] ;  /* 0x0041b80001127983 */ /* 0x001ee80000300800 */
[----:B---3--:R0:W-:Y:S04]  /*4b3b0*/  STS.U8 [R2+UR4+0xc780], R18 ;  /* 0x00c7801202007988 */ /* 0x0081e80008000004 */
[----:B----4-:R1:W-:Y:S04]  /*4b3c0*/  STS.U8 [R2+UR4+0xc7c0], R19 ;  /* 0x00c7c01302007988 */ /* 0x0103e80008000004 */
[----:B0-----:R-:W3:Y:S04]  /*4b3d0*/  LDL.LU R18, [R1+0x41b4] ;  /* 0x0041b40001127983 */ /* 0x001ee80000300800 */
[----:B-1----:R-:W4:Y:S04]  /*4b3e0*/  LDL.LU R19, [R1+0x1770] ;  /* 0x0017700001137983 */ /* 0x002f280000300800 */
[----:B----4-:R0:W-:Y:S04]  /*4b3f0*/  STL [R1+0x41a8], R19 ;  /* 0x0041a81301007387 */ /* 0x0101e80000100800 */
[----:B0-----:R-:W4:Y:S04]  /*4b400*/  LDL.LU R19, [R1+0x1774] ;  /* 0x0017740001137983 */ /* 0x001f280000300800 */
[----:B----4-:R0:W-:Y:S04]  /*4b410*/  STL [R1+0x41ac], R19 ;  /* 0x0041ac1301007387 */ /* 0x0101e80000100800 */
        /* <DEDUP_REMOVED lines=25> */
[----:B----4-:R0:W-:Y:S04]  /*4b5b0*/  STL [R1+0x41b0], R19 ;  /* 0x0041b01301007387 */ /* 0x0101e80000100800 */
        /* <DEDUP_REMOVED lines=20> */
[----:B---3--:R-:W-:-:S03]  /*4b700*/  LOP3.LUT R0, R18, 0x20, RZ, 0x3c, !PT ;  /* 0x0000002012007812 */ /* 0x008fc600078e3cff */
[----:B------:R-:W3:Y:S04]  /*4b710*/  LDL.LU R3, [R1+0x147c] ;  /* 0x00147c0001037983 */ /* 0x000ee80000300800 */
[----:B------:R-:W3:Y:S04]  /*4b720*/  LDL.LU R16, [R1+0x1478] ;  /* 0x0014780001107983 */ /* 0x000ee80000300800 */
[----:B------:R-:W3:Y:S04]  /*4b730*/  LDL.LU R18, [R1+0x1474] ;  /* 0x0014740001127983 */ /* 0x000ee80000300800 */
[----:B------:R-:W3:Y:S04]  /*4b740*/  LDL.LU R20, [R1+0x1470] ;  /* 0x0014700001147983 */ /* 0x000ee80000300800 */
[----:B------:R-:W3:Y:S04]  /*4b750*/  LDL.LU R22, [R1+0x146c] ;  /* 0x00146c0001167983 */ /* 0x000ee80000300800 */
[----:B--2---:R0:W-:Y:S04]  /*4b760*/  STS.U8 [R0+UR4+0x800], R26 ;  /* 0x0008001a00007988 */ /* 0x0041e80008000004 */
[----:B------:R-:W2:Y:S04]  /*4b770*/  LDL.LU R24, [R1+0x1468] ;  /* 0x0014680001187983 */ /* 0x000ea80000300800 */
[----:B------:R1:W-:Y:S04]  /*4b780*/  STS.U8 [R0+UR4+0x840], R28 ;  /* 0x0008401c00007988 */ /* 0x0003e80008000004 */
[----:B0-----:R-:W2:Y:S04]  /*4b790*/  LDL.LU R26, [R1+0x1464] ;  /* 0x00146400011a7983 */ /* 0x001ea80000300800 */
[----:B-1----:R-:W2:Y:S04]  /*4b7a0*/  LDL.LU R28, [R1+0x1380] ;  /* 0x00138000011c7983 */ /* 0x002ea80000300800 */
[----:B----4-:R0:W-:Y:S04]  /*4b7b0*/  STS.U8 [R0+UR4+0x880], R19 ;  /* 0x0008801300007988 */ /* 0x0101e80008000004 */
[----:B0-----:R-:W4:Y:S04]  /*4b7c0*/  LDL.LU R19, [R1+0x41b0] ;  /* 0x0041b00001137983 */ /* 0x001f280000300800 */
[----:B----4-:R0:W-:Y:S04]  /*4b7d0*/  STS.U8 [R0+UR4+0x8c0], R19 ;  /* 0x0008c01300007988 */ /* 0x0101e80008000004 */
[----:B0-----:R-:W4:Y:S04]  /*4b7e0*/  LDL.LU R19, [R1+0x41ac] ;  /* 0x0041ac0001137983 */ /* 0x001f280000300800 */
[----:B----4-:R0:W-:Y:S04]  /*4b7f0*/  STS.U8 [R0+UR4+0x900], R19 ;  /* 0x0009001300007988 */ /* 0x0101e80008000004 */
[----:B0-----:R-:W4:Y:S04]  /*4b800*/  LDL.LU R19, [R1+0x41a8] ;  /* 0x0041a80001137983 */ /* 0x001f280000300800 */
[----:B----4-:R0:W-:Y:S04]  /*4b810*/  STS.U8 [R0+UR4+0x940], R19 ;  /* 0x0009401300007988 */ /* 0x0101e80008000004 */
[----:B0-----:R-:W4:Y:S04]  /*4b820*/  LDL.LU R19, [R1+0x1370] ;  /* 0x0013700001137983 */ /* 0x001f280000300800 */
        /* <DEDUP_REMOVED lines=34> */
[----:B------:R3:W-:Y:S04]  /*4ba50*/  STS.U8 [R0+UR4+0x2940], R7 ;  /* 0x0029400700007988 */ /* 0x0007e80008000004 */
[----:B------:R2:W-:Y:S04]  /*4ba60*/  STS.U8 [R0+UR4+0x2980], R6 ;  /* 0x0029800600007988 */ /* 0x0005e80008000004 */
[----:B------:R2:W-:Y:S04]  /*4ba70*/  STS.U8 [R0+UR4+0x29c0], R5 ;  /* 0x0029c00500007988 */ /* 0x0005e80008000004 */
[----:B------:R2:W-:Y:S04]  /*4ba80*/  STS.U8 [R0+UR4+0x3840], R4 ;  /* 0x0038400400007988 */ /* 0x0005e80008000004 */
[----:B0-----:R-:W4:Y:S04]  /*4ba90*/  LDL.LU R9, [R1+0x1170] ;  /* 0x0011700001097983 */ /* 0x001f280000300800 */
[----:B-1----:R-:W4:Y:S04]  /*4baa0*/  LDL.LU R8, [R1+0x116c] ;  /* 0x00116c0001087983 */ /* 0x002f280000300800 */
[----:B---3--:R-:W3:Y:S04]  /*4bab0*/  LDL.LU R7, [R1+0x1168] ;  /* 0x0011680001077983 */ /* 0x008ee80000300800 */
[----:B--2---:R-:W2:Y:S04]  /*4bac0*/  LDL.LU R6, [R1+0x1164] ;  /* 0x0011640001067983 */ /* 0x004ea80000300800 */
[----:B------:R-:W2:Y:S04]  /*4bad0*/  LDL.LU R5, [R1+0x1160] ;  /* 0x0011600001057983 */ /* 0x000ea80000300800 */
[----:B------:R0:W-:Y:S04]  /*4bae0*/  STS.U8 [R0+UR4+0x3800], R3 ;  /* 0x0038000300007988 */ /* 0x0001e80008000004 */
[----:B------:R-:W2:Y:S04]  /*4baf0*/  LDL.LU R4, [R1+0x115c] ;  /* 0x00115c0001047983 */ /* 0x000ea80000300800 */
[----:B------:R1:W-:Y:S04]  /*4bb00*/  STS.U8 [R0+UR4+0x38c0], R16 ;  /* 0x0038c01000007988 */ /* 0x0003e80008000004 */
[----:B------:R1:W-:Y:S04]  /*4bb10*/  STS.U8 [R0+UR4+0x3880], R18 ;  /* 0x0038801200007988 */ /* 0x0003e80008000004 */
[----:B------:R1:W-:Y:S04]  /*4bb20*/  STS.U8 [R0+UR4+0x3940], R20 ;  /* 0x0039401400007988 */ /* 0x0003e80008000004 */
[----:B------:R1:W-:Y:S04]  /*4bb30*/  STS.U8 [R0+UR4+0x3900], R22 ;  /* 0x0039001600007988 */ /* 0x0003e80008000004 */
[----:B------:R1:W-:Y:S04]  /*4bb40*/  STS.U8 [R0+UR4+0x39c0], R24 ;  /* 0x0039c01800007988 */ /* 0x0003e80008000004 */
[----:B0-----:R-:W2:Y:S04]  /*4bb50*/  LDL.LU R3, [R1+0x1038] ;  /* 0x0010380001037983 */ /* 0x001ea80000300800 */
[----:B-1----:R-:W2:Y:S04]  /*4bb60*/  LDL.LU R16, [R1+0x1034] ;  /* 0x0010340001107983 */ /* 0x002ea80000300800 */
[----:B------:R-:W2:Y:S04]  /*4bb70*/  LDL.LU R18, [R1+0x1030] ;  /* 0x0010300001127983 */ /* 0x000ea80000300800 */
[----:B------:R-:W2:Y:S04]  /*4bb80*/  LDL.LU R20, [R1+0x102c] ;  /* 0x00102c0001147983 */ /* 0x000ea80000300800 */
[----:B------:R-:W2:Y:S04]  /*4bb90*/  LDL.LU R22, [R1+0x1028] ;  /* 0x0010280001167983 */ /* 0x000ea80000300800 */
[----:B------:R0:W-:Y:S04]  /*4bba0*/  STS.U8 [R0+UR4+0x3980], R26 ;  /* 0x0039801a00007988 */ /* 0x0001e80008000004 */
        /* <DEDUP_REMOVED lines=46> */
[----:B---3--:R3:W-:Y:S04]  /*4be90*/  STS.U8 [R0+UR4+0x6900], R7 ;  /* 0x0069000700007988 */ /* 0x0087e80008000004 */
[----:B--2---:R2:W-:Y:S04]  /*4bea0*/  STS.U8 [R0+UR4+0x6940], R6 ;  /* 0x0069400600007988 */ /* 0x0045e80008000004 */
        /* <DEDUP_REMOVED lines=126> */
[----:B0-----:R-:W2:Y:S04]  /*4c690*/  LDL.LU R28, [R1] ;  /* 0x00000000011c7983 */ /* 0x001ea80000300800 */
[----:B------:R-:W3:Y:S01]  /*4c6a0*/  LDL.LU R19, [R1+0x1764] ;  /* 0x0017640001137983 */ /* 0x000ee20000300800 */
[----:B------:R-:W0:Y:S02]  /*4c6b0*/  S2R R26, SR_TID.X ;  /* 0x00000000001a7919 */ /* 0x000e240000002100 */
[----:B0-----:R-:W-:Y:S01]  /*4c6c0*/  LOP3.LUT R2, R26, 0x3f, RZ, 0xc0, !PT ;  /* 0x0000003f1a027812 */ /* 0x001fe200078ec0ff */
[----:B---3--:R0:W-:Y:S04]  /*4c6d0*/  STL [R1+0x417c], R19 ;  /* 0x00417c1301007387 */ /* 0x0081e80000100800 */
[----:B------:R-:W3:Y:S04]  /*4c6e0*/  LDL.LU R0, [R1+0x1760] ;  /* 0x0017600001007983 */ /* 0x000ee80000300800 */
        /* <DEDUP_REMOVED lines=20> */
[----:B0-----:R-:W-:-:S03]  /*4c830*/  LOP3.LUT R19, R2, 0x20, RZ, 0x3c, !PT ;  /* 0x0000002002137812 */ /* 0x001fc600078e3cff */
[----:B------:R-:W4:Y:S04]  /*4c840*/  LDL.LU R18, [R1+0x1548] ;  /* 0x0015480001127983 */ /* 0x000f280000300800 */
[----:B------:R-:W4:Y:S04]  /*4c850*/  LDL.LU R20, [R1+0x1544] ;  /* 0x0015440001147983 */ /* 0x000f280000300800 */
[----:B------:R-:W4:Y:S04]  /*4c860*/  LDL.LU R22, [R1+0x1460] ;  /* 0x0014600001167983 */ /* 0x000f280000300800 */
[----:B------:R-:W4:Y:S04]  /*4c870*/  LDL.LU R24, [R1+0x145c] ;  /* 0x00145c0001187983 */ /* 0x000f280000300800 */
[----:B------:R-:W4:Y:S04]  /*4c880*/  LDL.LU R26, [R1+0x1458] ;  /* 0x00145800011a7983 */ /* 0x000f280000300800 */
[----:B--2---:R0:W-:Y:S04]  /*4c890*/  STS.U8 [R19+UR4+0xf9c0], R28 ;  /* 0x00f9c01c13007988 */ /* 0x0041e80008000004 */
[----:B0-----:R-:W2:Y:S04]  /*4c8a0*/  LDL.LU R28, [R1+0x4180] ;  /* 0x00418000011c7983 */ /* 0x001ea80000300800 */
[----:B--2---:R0:W-:Y:S04]  /*4c8b0*/  STS.U8 [R19+UR4+0xf980], R28 ;  /* 0x00f9801c13007988 */ /* 0x0041e80008000004 */
[----:B0-----:R-:W2:Y:S04]  /*4c8c0*/  LDL.LU R19, [R1+0x417c] ;  /* 0x00417c0001137983 */ /* 0x001ea80000300800 */
[----:B------:R0:W-:Y:S04]  /*4c8d0*/  STL [R1+0x409c], R28 ;  /* 0x00409c1c01007387 */ /* 0x0001e80000100800 */
[----:B0-----:R-:W3:Y:S04]  /*4c8e0*/  LDL.LU R28, [R1+0x1448] ;  /* 0x00144800011c7983 */ /* 0x001ee80000300800 */
[----:B---3--:R0:W-:Y:S04]  /*4c8f0*/  STL [R1+0x4170], R28 ;  /* 0x0041701c01007387 */ /* 0x0081e80000100800 */
[----:B0-----:R-:W3:Y:S04]  /*4c900*/  LDL.LU R28, [R1+0x144c] ;  /* 0x00144c00011c7983 */ /* 0x001ee80000300800 */
[----:B---3--:R0:W-:Y:S04]  /*4c910*/  STL [R1+0x4174], R28 ;  /* 0x0041741c01007387 */ /* 0x0081e80000100800 */
[----:B0-----:R-:W3:Y:S01]  /*4c920*/  LDL.LU R28, [R1+0x1450] ;  /* 0x00145000011c7983 */ /* 0x001ee20000300800 */
[----:B------:R-:W-:-:S05]  /*4c930*/  LOP3.LUT R2, R2, 0x28, RZ, 0x3c, !PT ;  /* 0x0000002802027812 */ /* 0x000fca00078e3cff */
[----:B--2---:R-:W-:Y:S04]  /*4c940*/  STS.U8 [R2+UR4+0xa00], R19 ;  /* 0x000a001302007988 */ /* 0x004fe80008000004 */
[----:B------:R-:W-:Y:S04]  /*4c950*/  STS.U8 [R2+UR4+0xa40], R0 ;  /* 0x000a400002007988 */ /* 0x000fe80008000004 */
        /* <DEDUP_REMOVED lines=9> */
[----:B---3--:R0:W-:Y:S04]  /*4c9f0*/  STL [R1+0x4178], R28 ;  /* 0x0041781c01007387 */ /* 0x0081e80000100800 */
[----:B0-----:R-:W2:Y:S04]  /*4ca00*/  LDL.LU R28, [R1+0x1454] ;  /* 0x00145400011c7983 */ /* 0x001ea80000300800 */
        /* <DEDUP_REMOVED lines=39> */
[----:B0-----:R-:W4:Y:S04]  /*4cc80*/  LDL.LU R20, [R1+0x1140] ;  /* 0x0011400001147983 */ /* 0x001f280000300800 */
[----:B-1----:R-:W4:Y:S04]  /*4cc90*/  LDL.LU R22, [R1+0x113c] ;  /* 0x00113c0001167983 */ /* 0x002f280000300800 */
[----:B------:R-:W4:Y:S04]  /*4cca0*/  LDL.LU R24, [R1+0x1018] ;  /* 0x0010180001187983 */ /* 0x000f280000300800 */
[----:B------:R-:W4:Y:S04]  /*4ccb0*/  LDL.LU R26, [R1+0x1014] ;  /* 0x00101400011a7983 */ /* 0x000f280000300800 */
[----:B--2---:R0:W-:Y:S04]  /*4ccc0*/  STS.U8 [R2+UR4+0x3a80], R28 ;  /* 0x003a801c02007988 */ /* 0x0041e80008000004 */
[----:B0-----:R-:W2:Y:S04]  /*4ccd0*/  LDL.LU R28, [R1+0x4178] ;  /* 0x00417800011c7983 */ /* 0x001ea80000300800 */
[----:B--2---:R0:W-:Y:S04]  /*4cce0*/  STS.U8 [R2+UR4+0x3b40], R28 ;  /* 0x003b401c02007988 */ /* 0x0041e80008000004 */
[----:B0-----:R-:W2:Y:S04]  /*4ccf0*/  LDL.LU R28, [R1+0x4174] ;  /* 0x00417400011c7983 */ /* 0x001ea80000300800 */
[----:B--2---:R0:W-:Y:S04]  /*4cd00*/  STS.U8 [R2+UR4+0x3b00], R28 ;  /* 0x003b001c02007988 */ /* 0x0041e80008000004 */
[----:B0-----:R-:W2:Y:S04]  /*4cd10*/  LDL.LU R28, [R1+0x4170] ;  /* 0x00417000011c7983 */ /* 0x001ea80000300800 */
[----:B--2---:R0:W-:Y:S04]  /*4cd20*/  STS.U8 [R2+UR4+0x3bc0], R28 ;  /* 0x003bc01c02007988 */ /* 0x0041e80008000004 */
[----:B0-----:R-:W2:Y:S04]  /*4cd30*/  LDL.LU R28, [R1+0x1004] ;  /* 0x00100400011c7983 */ /* 0x001ea80000300800 */
[----:B--2---:R0:W-:Y:S04]  /*4cd40*/  STL [R1+0x4164], R28 ;  /* 0x0041641c01007387 */ /* 0x0041e80000100800 */
[----:B0-----:R-:W2:Y:S04]  /*4cd50*/  LDL.LU R28, [R1+0x1008] ;  /* 0x00100800011c7983 */ /* 0x001ea80000300800 */
[----:B--2---:R0:W-:Y:S04]  /*4cd60*/  STL [R1+0x4168], R28 ;  /* 0x0041681c01007387 */ /* 0x0041e80000100800 */
[----:B0-----:R-:W2:Y:S04]  /*4cd70*/  LDL.LU R28, [R1+0x100c] ;  /* 0x00100c00011c7983 */ /* 0x001ea80000300800 */
        /* <DEDUP_REMOVED lines=56> */
[----:B--2---:R0:W-:Y:S04]  /*4d100*/  STS.U8 [R2+UR4+0x7ac0], R28 ;  /* 0x007ac01c02007988 */ /* 0x0041e80008000004 */
[----:B0-----:R-:W2:Y:S04]  /*4d110*/  LDL.LU R28, [R1+0x416c] ;  /* 0x00416c00011c7983 */ /* 0x001ea80000300800 */
[----:B--2---:R0:W-:Y:S04]  /*4d120*/  STS.U8 [R2+UR4+0x7a80], R28 ;  /* 0x007a801c02007988 */ /* 0x0041e80008000004 */
[----:B0-----:R-:W2:Y:S04]  /*4d130*/  LDL.LU R28, [R1+0x4168] ;  /* 0x00416800011c7983 */ /* 0x001ea80000300800 */
[----:B--2---:R0:W-:Y:S04]  /*4d140*/  STS.U8 [R2+UR4+0x7b40], R28 ;  /* 0x007b401c02007988 */ /* 0x0041e80008000004 */
[----:B0-----:R-:W2:Y:S04]  /*4d150*/  LDL.LU R28, [R1+0x4164] ;  /* 0x00416400011c7983 */ /* 0x001ea80000300800 */
[----:B--2---:R-:W-:Y:S04]  /*4d160*/  STS.U8 [R2+UR4+0x7b00], R28 ;  /* 0x007b001c02007988 */ /* 0x004fe80008000004 */
[----:B---3--:R-:W-:Y:S04]  /*4d170*/  STS.U8 [R2+UR4+0x7bc0], R19 ;  /* 0x007bc01302007988 */ /* 0x008fe80008000004 */
[----:B----4-:R0:W-:Y:S04]  /*4d180*/  STS.U8 [R2+UR4+0x7b80], R0 ;  /* 0x007b800002007988 */ /* 0x0101e80008000004 */
        /* <DEDUP_REMOVED lines=33> */
[----:B------:R0:W-:Y:S04]  /*4d3a0*/  STS.U8 [R2+UR4+0xab80], R22 ;  /* 0x00ab801602007988 */ /* 0x0001e80008000004 */
[----:B------:R-:W4:Y:S04]  /*4d3b0*/  LDL.LU R20, [R1+0x324] ;  /* 0x0003240001147983 */ /* 0x000f280000300800 */
[----:B------:R1:W-:Y:S04]  /*4d3c0*/  STS.U8 [R2+UR4+0xabc0], R24 ;  /* 0x00abc01802007988 */ /* 0x0003e80008000004 */
[----:B------:R1:W-:Y:S04]  /*4d3d0*/  STS.U8 [R2+UR4+0xba40], R26 ;  /* 0x00ba401a02007988 */ /* 0x0003e80008000004 */
[----:B0-----:R-:W4:Y:S04]  /*4d3e0*/  LDL.LU R22, [R1+0x320] ;  /* 0x0003200001167983 */ /* 0x001f280000300800 */
[----:B-1----:R-:W4:Y:S04]  /*4d3f0*/  LDL.LU R24, [R1+0x31c] ;  /* 0x00031c0001187983 */ /* 0x002f280000300800 */
        /* <DEDUP_REMOVED lines=27> */
[----:B---3--:R1:W-:Y:S04]  /*4d5b0*/  STS.U8 [R2+UR4+0xbb00], R4 ;  /* 0x00bb000402007988 */ /* 0x0083e80008000004 */
[----:B----4-:R2:W-:Y:S04]  /*4d5c0*/  STS.U8 [R2+UR4+0xbbc0], R3 ;  /* 0x00bbc00302007988 */ /* 0x0105e80008000004 */
[----:B------:R3:W-:Y:S04]  /*4d5d0*/  STS.U8 [R2+UR4+0xbb80], R16 ;  /* 0x00bb801002007988 */ /* 0x0007e80008000004 */
[----:B------:R4:W-:Y:S04]  /*4d5e0*/  STS.U8 [R2+UR4+0xca00], R18 ;  /* 0x00ca001202007988 */ /* 0x0009e80008000004 */
[----:B------:R4:W-:Y:S04]  /*4d5f0*/  STS.U8 [R2+UR4+0xca40], R20 ;  /* 0x00ca401402007988 */ /* 0x0009e80008000004 */
[----:B0-----:R-:W4:Y:S04]  /*4d600*/  LDL.LU R0, [R1+0x4154] ;  /* 0x0041540001007983 */ /* 0x001f280000300800 */
[----:B-1----:R-:W4:Y:S04]  /*4d610*/  LDL.LU R4, [R1+0x4150] ;  /* 0x0041500001047983 */ /* 0x002f280000300800 */
[----:B--2---:R-:W2:Y:S04]  /*4d620*/  LDL.LU R3, [R1+0x414c] ;  /* 0x00414c0001037983 */ /* 0x004ea80000300800 */
[----:B---3--:R-:W3:Y:S04]  /*4d630*/  LDL.LU R16, [R1+0x4148] ;  /* 0x0041480001107983 */ /* 0x008ee80000300800 */
[----:B----4-:R-:W4:Y:S04]  /*4d640*/  LDL.LU R18, [R1+0x4144] ;  /* 0x0041440001127983 */ /* 0x010f280000300800 */
[----:B------:R-:W2:Y:S04]  /*4d650*/  LDL.LU R20, [R1+0x4140] ;  /* 0x0041400001147983 */ /* 0x000ea80000300800 */
[----:B------:R0:W-:Y:S04]  /*4d660*/  STS.U8 [R2+UR4+0xca80], R22 ;  /* 0x00ca801602007988 */ /* 0x0001e80008000004 */
[----:B------:R1:W-:Y:S04]  /*4d670*/  STS.U8 [R2+UR4+0xcac0], R24 ;  /* 0x00cac01802007988 */ /* 0x0003e80008000004 */
[----:B------:R1:W-:Y:S04]  /*4d680*/  STS.U8 [R2+UR4+0xcb00], R26 ;  /* 0x00cb001a02007988 */ /* 0x0003e80008000004 */
[----:B------:R1:W-:Y:S04]  /*4d690*/  STS.U8 [R2+UR4+0xcb40], R28 ;  /* 0x00cb401c02007988 */ /* 0x0003e80008000004 */
[----:B0-----:R-:W3:Y:S04]  /*4d6a0*/  LDL.LU R22, [R1+0x413c] ;  /* 0x00413c0001167983 */ /* 0x001ee80000300800 */
[----:B-1----:R-:W4:Y:S04]  /*4d6b0*/  LDL.LU R24, [R1+0x4138] ;  /* 0x0041380001187983 */ /* 0x002f280000300800 */
[----:B------:R-:W2:Y:S04]  /*4d6c0*/  LDL.LU R26, [R1+0x4134] ;  /* 0x00413400011a7983 */ /* 0x000ea80000300800 */
[----:B------:R-:W3:Y:S04]  /*4d6d0*/  LDL.LU R28, [R1+0x1728] ;  /* 0x00172800011c7983 */ /* 0x000ee80000300800 */
        /* <DEDUP_REMOVED lines=17> */
[----:B------:R1:W-:Y:S01]  /*4d7f0*/  STS.U8 [R2+UR4+0xebc0], R5 ;  /* 0x00ebc00502007988 */ /* 0x0003e20008000004 */
[----:B------:R-:W-:-:S03]  /*4d800*/  LOP3.LUT R0, R0, 0x3f, RZ, 0xc0, !PT ;  /* 0x0000003f00007812 */ /* 0x000fc600078ec0ff */
[----:B---3--:R3:W-:Y:S04]  /*4d810*/  STL [R1+0x4130], R28 ;  /* 0x0041301c01007387 */ /* 0x0087e80000100800 */
        /* <DEDUP_REMOVED lines=20> */
[----:B--2---:R-:W-:Y:S04]  /*4d960*/  STS.U8 [R28+UR4+0xfa40], R26 ;  /* 0x00fa401a1c007988 */ /* 0x004fe80008000004 */
[----:B------:R0:W-:Y:S04]  /*4d970*/  STL [R1+0x40a0], R26 ;  /* 0x0040a01a01007387 */ /* 0x0001e80000100800 */
[----:B----4-:R-:W-:Y:S04]  /*4d980*/  STS.U8 [R28+UR4+0xfa00], R24 ;  /* 0x00fa00181c007988 */ /* 0x010fe80008000004 */
[----:B------:R-:W-:Y:S04]  /*4d990*/  STS.U8 [R28+UR4+0xfac0], R22 ;  /* 0x00fac0161c007988 */ /* 0x000fe80008000004 */
[----:B------:R-:W-:Y:S04]  /*4d9a0*/  STS.U8 [R28+UR4+0xfa80], R20 ;  /* 0x00fa80141c007988 */ /* 0x000fe80008000004 */
[----:B0-----:R-:W2:Y:S04]  /*4d9b0*/  LDL.LU R26, [R1+0x172c] ;  /* 0x00172c00011a7983 */ /* 0x001ea80000300800 */
[----:B------:R0:W-:Y:S04]  /*4d9c0*/  STL [R1+0x40a4], R24 ;  /* 0x0040a41801007387 */ /* 0x0001e80000100800 */
[----:B------:R-:W-:Y:S04]  /*4d9d0*/  STS.U8 [R28+UR4+0xfb40], R18 ;  /* 0x00fb40121c007988 */ /* 0x000fe80008000004 */
[----:B------:R-:W-:Y:S04]  /*4d9e0*/  STS.U8 [R28+UR4+0xfb00], R16 ;  /* 0x00fb00101c007988 */ /* 0x000fe80008000004 */
[----:B0-----:R-:W4:Y:S04]  /*4d9f0*/  LDL.LU R24, [R1+0x1730] ;  /* 0x0017300001187983 */ /* 0x001f280000300800 */
[----:B------:R0:W-:Y:S04]  /*4da00*/  STL [R1+0x40a8], R22 ;  /* 0x0040a81601007387 */ /* 0x0001e80000100800 */
[----:B------:R-:W-:Y:S04]  /*4da10*/  STS.U8 [R28+UR4+0xfbc0], R3 ;  /* 0x00fbc0031c007988 */ /* 0x000fe80008000004 */
[----:B------:R-:W-:Y:S04]  /*4da20*/  STS.U8 [R28+UR4+0xfb80], R4 ;  /* 0x00fb80041c007988 */ /* 0x000fe80008000004 */
[----:B0-----:R-:W3:Y:S04]  /*4da30*/  LDL.LU R22, [R1+0x1734] ;  /* 0x0017340001167983 */ /* 0x001ee80000300800 */
[----:B------:R0:W-:Y:S04]  /*4da40*/  STL [R1+0x40ac], R20 ;  /* 0x0040ac1401007387 */ /* 0x0001e80000100800 */
[----:B0-----:R-:W2:Y:S04]  /*4da50*/  LDL.LU R20, [R1+0x1738] ;  /* 0x0017380001147983 */ /* 0x001ea80000300800 */
[----:B------:R0:W-:Y:S04]  /*4da60*/  STL [R1+0x40b0], R18 ;  /* 0x0040b01201007387 */ /* 0x0001e80000100800 */
[----:B0-----:R-:W4:Y:S04]  /*4da70*/  LDL.LU R18, [R1+0x173c] ;  /* 0x00173c0001127983 */ /* 0x001f280000300800 */
[----:B------:R0:W-:Y:S04]  /*4da80*/  STL [R1+0x40b4], R16 ;  /* 0x0040b41001007387 */ /* 0x0001e80000100800 */
[----:B0-----:R-:W3:Y:S04]  /*4da90*/  LDL.LU R16, [R1+0x1740] ;  /* 0x0017400001107983 */ /* 0x001ee80000300800 */
[----:B------:R0:W-:Y:S04]  /*4daa0*/  STL [R1+0x40b8], R3 ;  /* 0x0040b80301007387 */ /* 0x0001e80000100800 */
[----:B0-----:R-:W2:Y:S04]  /*4dab0*/  LDL.LU R3, [R1+0x1744] ;  /* 0x0017440001037983 */ /* 0x001ea80000300800 */
[----:B------:R-:W4:Y:S04]  /*4dac0*/  LDL.LU R28, [R1+0x4130] ;  /* 0x00413000011c7983 */ /* 0x000f280000300800 */
[----:B------:R-:W3:Y:S04]  /*4dad0*/  LDL.LU R4, [R1+0x1428] ;  /* 0x0014280001047983 */ /* 0x000ee80000300800 */
        /* <DEDUP_REMOVED lines=218> */
[----:B0-----:R-:W3:Y:S04]  /*4e880*/  LDL.LU R7, [R1+0x40f0] ;  /* 0x0040f00001077983 */ /* 0x001ee80000300800 */
[----:B-1----:R-:W4:Y:S04]  /*4e890*/  LDL.LU R6, [R1+0x40ec] ;  /* 0x0040ec0001067983 */ /* 0x002f280000300800 */
[----:B------:R-:W2:Y:S04]  /*4e8a0*/  LDL.LU R5, [R1+0x40e8] ;  /* 0x0040e80001057983 */ /* 0x000ea80000300800 */
        /* <DEDUP_REMOVED lines=19> */
[----:B--2---:R-:W-:Y:S04]  /*4e9e0*/  STS.U8 [R0+UR4+0xfc40], R5 ;  /* 0x00fc400500007988 */ /* 0x004fe80008000004 */
[----:B----4-:R-:W-:Y:S04]  /*4e9f0*/  STS.U8 [R0+UR4+0xfc00], R6 ;  /* 0x00fc000600007988 */ /* 0x010fe80008000004 */
[----:B---3--:R-:W-:Y:S04]  /*4ea00*/  STS.U8 [R0+UR4+0xfcc0], R7 ;  /* 0x00fcc00700007988 */ /* 0x008fe80008000004 */
[----:B------:R-:W-:Y:S04]  /*4ea10*/  STS.U8 [R0+UR4+0xfc80], R8 ;  /* 0x00fc800800007988 */ /* 0x000fe80008000004 */
[----:B------:R0:W-:Y:S04]  /*4ea20*/  STS.U8 [R0+UR4+0xfd40], R9 ;  /* 0x00fd400900007988 */ /* 0x0001e80008000004 */
[----:B------:R-:W-:Y:S04]  /*4ea30*/  STL [R1+0x40bc], R6 ;  /* 0x0040bc0601007387 */ /* 0x000fe80000100800 */
[----:B------:R-:W-:Y:S04]  /*4ea40*/  STL [R1+0x40c0], R7 ;  /* 0x0040c00701007387 */ /* 0x000fe80000100800 */
[----:B------:R-:W-:Y:S04]  /*4ea50*/  STL [R1+0x40c4], R8 ;  /* 0x0040c40801007387 */ /* 0x000fe80000100800 */
[----:B------:R1:W-:Y:S01]  /*4ea60*/  STL [R1+0x40c8], R9 ;  /* 0x0040c80901007387 */ /* 0x0003e20000100800 */
[----:B0-----:R-:W-:-:S05]  /*4ea70*/  LOP3.LUT R0, R19, 0x38, RZ, 0x3c, !PT ;  /* 0x0000003813007812 */ /* 0x001fca00078e3cff */
[----:B------:R0:W-:Y:S04]  /*4ea80*/  STL [R1+0x40e4], R0 ;  /* 0x0040e40001007387 */ /* 0x0001e80000100800 */
[----:B-1----:R-:W2:Y:S04]  /*4ea90*/  LDL.LU R9, [R1+0x171c] ;  /* 0x00171c0001097983 */ /* 0x002ea80000300800 */
        /* <DEDUP_REMOVED lines=25> */
[----:B------:R-:W-:Y:S04]  /*4ec30*/  STS.U8 [R0+UR4+0xfd00], R10 ;  /* 0x00fd000a00007988 */ /* 0x000fe80008000004 */
[----:B------:R0:W-:Y:S04]  /*4ec40*/  STL [R1+0x40cc], R10 ;  /* 0x0040cc0a01007387 */ /* 0x0001e80000100800 */
[----:B------:R-:W-:Y:S04]  /*4ec50*/  STS.U8 [R0+UR4+0xfdc0], R11 ;  /* 0x00fdc00b00007988 */ /* 0x000fe80008000004 */
[----:B------:R-:W-:Y:S04]  /*4ec60*/  STS.U8 [R0+UR4+0xfd80], R12 ;  /* 0x00fd800c00007988 */ /* 0x000fe80008000004 */
[----:B0-----:R-:W2:Y:S04]  /*4ec70*/  LDL.LU R10, [R1+0x1720] ;  /* 0x00172000010a7983 */ /* 0x001ea80000300800 */
[----:B------:R0:W-:Y:S04]  /*4ec80*/  STL [R1+0x40d0], R11 ;  /* 0x0040d00b01007387 */ /* 0x0001e80000100800 */
[----:B0-----:R-:W3:Y:S04]  /*4ec90*/  LDL.LU R11, [R1+0x1724] ;  /* 0x00172400010b7983 */ /* 0x001ee80000300800 */
[----:B------:R-:W3:Y:S04]  /*4eca0*/  LDL.LU R0, [R1+0x40e4] ;  /* 0x0040e40001007983 */ /* 0x000ee80000300800 */
[----:B------:R-:W-:Y:S04]  /*4ecb0*/  STL [R1+0x40d4], R12 ;  /* 0x0040d40c01007387 */ /* 0x000fe80000100800 */
[----:B---3--:R-:W-:Y:S04]  /*4ecc0*/  STS.U8 [R0+UR4+0xe00], R11 ;  /* 0x000e000b00007988 */ /* 0x008fe80008000004 */
[----:B--2---:R-:W-:Y:S04]  /*4ecd0*/  STS.U8 [R0+UR4+0xe40], R10 ;  /* 0x000e400a00007988 */ /* 0x004fe80008000004 */
[----:B------:R-:W-:Y:S04]  /*4ece0*/  STS.U8 [R0+UR4+0xe80], R9 ;  /* 0x000e800900007988 */ /* 0x000fe80008000004 */
        /* <DEDUP_REMOVED lines=20> */
[----:B------:R1:W-:Y:S04]  /*4ee30*/  STS.U8 [R0+UR4+0x2fc0], R13 ;  /* 0x002fc00d00007988 */ /* 0x0003e80008000004 */
[----:B0-----:R-:W2:Y:S04]  /*4ee40*/  LDL.LU R17, [R1+0x1414] ;  /* 0x0014140001117983 */ /* 0x001ea80000300800 */
[----:B-1----:R-:W3:Y:S04]  /*4ee50*/  LDL.LU R13, [R1+0x1410] ;  /* 0x00141000010d7983 */ /* 0x002ee80000300800 */
[----:B------:R-:W4:Y:S04]  /*4ee60*/  LDL.LU R12, [R1+0x1408] ;  /* 0x00140800010c7983 */ /* 0x000f280000300800 */
        /* <DEDUP_REMOVED lines=30> */
[----:B------:R-:W2:Y:S04]  /*4f050*/  LDL.LU R23, [R1+0x10bc] ;  /* 0x0010bc0001177983 */ /* 0x000ea80000300800 */
[----:B---3--:R1:W-:Y:S04]  /*4f060*/  STS.U8 [R0+UR4+0x3f40], R13 ;  /* 0x003f400d00007988 */ /* 0x0083e80008000004 */
[----:B0-----:R-:W3:Y:S04]  /*4f070*/  LDL.LU R17, [R1+0xfd8] ;  /* 0x000fd80001117983 */ /* 0x001ee80000300800 */
[----:B-1----:R-:W3:Y:S04]  /*4f080*/  LDL.LU R13, [R1+0xfd4] ;  /* 0x000fd400010d7983 */ /* 0x002ee80000300800 */
        /* <DEDUP_REMOVED lines=26> */
[----:B0-----:R-:W4:Y:S04]  /*4f230*/  LDL.LU R21, [R1+0xfd0] ;  /* 0x000fd00001157983 */ /* 0x001f280000300800 */
[----:B-1----:R-:W4:Y:S04]  /*4f240*/  LDL.LU R19, [R1+0xfcc] ;  /* 0x000fcc0001137983 */ /* 0x002f280000300800 */
[----:B------:R-:W4:Y:S04]  /*4f250*/  LDL.LU R12, [R1+0xfc4] ;  /* 0x000fc400010c7983 */ /* 0x000f280000300800 */
[----:B------:R-:W-:Y:S04]  /*4f260*/  STS.U8 [R0+UR4+0x6f80], R25 ;  /* 0x006f801900007988 */ /* 0x000fe80008000004 */
[----:B--2---:R-:W-:Y:S04]  /*4f270*/  STS.U8 [R0+UR4+0x6fc0], R23 ;  /* 0x006fc01700007988 */ /* 0x004fe80008000004 */
[----:B---3--:R-:W-:Y:S04]  /*4f280*/  STS.U8 [R0+UR4+0x7e40], R17 ;  /* 0x007e401100007988 */ /* 0x008fe80008000004 */
[----:B------:R-:W-:Y:S04]  /*4f290*/  STS.U8 [R0+UR4+0x7e00], R13 ;  /* 0x007e000d00007988 */ /* 0x000fe80008000004 */
[----:B----4-:R0:W-:Y:S04]  /*4f2a0*/  STL [R1+0x40dc], R12 ;  /* 0x0040dc0c01007387 */ /* 0x0101e80000100800 */
        /* <DEDUP_REMOVED lines=88> */
[----:B--2---:R2:W-:Y:S04]  /*4f830*/  STS.U8 [R0+UR4+0xbe00], R17 ;  /* 0x00be001100007988 */ /* 0x0045e80008000004 */
[----:B---3--:R3:W-:Y:S04]  /*4f840*/  STS.U8 [R0+UR4+0xbec0], R13 ;  /* 0x00bec00d00007988 */ /* 0x0087e80008000004 */
[----:B0-----:R-:W4:Y:S04]  /*4f850*/  LDL.LU R21, [R1+0xa8] ;  /* 0x0000a80001157983 */ /* 0x001f280000300800 */
[----:B-1----:R-:W4:Y:S04]  /*4f860*/  LDL.LU R19, [R1+0xa4] ;  /* 0x0000a40001137983 */ /* 0x002f280000300800 */
[----:B--2---:R-:W2:Y:S04]  /*4f870*/  LDL.LU R17, [R1+0xa0] ;  /* 0x0000a00001117983 */ /* 0x004ea80000300800 */
[----:B---3--:R-:W3:Y:S04]  /*4f880*/  LDL.LU R13, [R1+0x9c] ;  /* 0x00009c00010d7983 */ /* 0x008ee80000300800 */
[----:B----4-:R0:W-:Y:S04]  /*4f890*/  STS.U8 [R0+UR4+0xbe80], R12 ;  /* 0x00be800c00007988 */ /* 0x0101e80008000004 */
[----:B0-----:R-:W4:Y:S04]  /*4f8a0*/  LDL.LU R12, [R1+0x40d8] ;  /* 0x0040d800010c7983 */ /* 0x001f280000300800 */
[----:B----4-:R0:W-:Y:S04]  /*4f8b0*/  STS.U8 [R0+UR4+0xbf40], R12 ;  /* 0x00bf400c00007988 */ /* 0x0101e80008000004 */
[----:B------:R1:W-:Y:S04]  /*4f8c0*/  STS.U8 [R0+UR4+0xbf00], R11 ;  /* 0x00bf000b00007988 */ /* 0x0003e80008000004 */
[----:B------:R4:W-:Y:S04]  /*4f8d0*/  STS.U8 [R0+UR4+0xbfc0], R10 ;  /* 0x00bfc00a00007988 */ /* 0x0009e80008000004 */
[----:B------:R2:W-:Y:S04]  /*4f8e0*/  STS.U8 [R0+UR4+0xbf80], R9 ;  /* 0x00bf800900007988 */ /* 0x0005e80008000004 */
[----:B------:R3:W-:Y:S04]  /*4f8f0*/  STS.U8 [R0+UR4+0xce00], R8 ;  /* 0x00ce000800007988 */ /* 0x0007e80008000004 */
[----:B------:R3:W-:Y:S04]  /*4f900*/  STS.U8 [R0+UR4+0xce40], R7 ;  /* 0x00ce400700007988 */ /* 0x0007e80008000004 */
[----:B------:R3:W-:Y:S04]  /*4f910*/  STS.U8 [R0+UR4+0xce80], R6 ;  /* 0x00ce800600007988 */ /* 0x0007e80008000004 */
[----:B0-----:R-:W3:Y:S04]  /*4f920*/  LDL.LU R12, [R1+0x40d4] ;  /* 0x0040d400010c7983 */ /* 0x001ee80000300800 */
[----:B-1----:R-:W3:Y:S04]  /*4f930*/  LDL.LU R11, [R1+0x40d0] ;  /* 0x0040d000010b7983 */ /* 0x002ee80000300800 */
[----:B----4-:R-:W4:Y:S04]  /*4f940*/  LDL.LU R10, [R1+0x40cc] ;  /* 0x0040cc00010a7983 */ /* 0x010f280000300800 */
[----:B--2---:R-:W2:Y:S04]  /*4f950*/  LDL.LU R9, [R1+0x40c8] ;  /* 0x0040c80001097983 */ /* 0x004ea80000300800 */
[----:B---3--:R-:W3:Y:S04]  /*4f960*/  LDL.LU R8, [R1+0x40c4] ;  /* 0x0040c40001087983 */ /* 0x008ee80000300800 */
[----:B------:R-:W4:Y:S04]  /*4f970*/  LDL.LU R7, [R1+0x40c0] ;  /* 0x0040c00001077983 */ /* 0x000f280000300800 */
[----:B------:R0:W-:Y:S04]  /*4f980*/  STS.U8 [R0+UR4+0xcec0], R3 ;  /* 0x00cec00300007988 */ /* 0x0001e80008000004 */
[----:B------:R-:W3:Y:S04]  /*4f990*/  LDL.LU R6, [R1+0x40bc] ;  /* 0x0040bc0001067983 */ /* 0x000ee80000300800 */
[----:B------:R1:W-:Y:S04]  /*4f9a0*/  STS.U8 [R0+UR4+0xcf00], R16 ;  /* 0x00cf001000007988 */ /* 0x0003e80008000004 */
[----:B------:R1:W-:Y:S04]  /*4f9b0*/  STS.U8 [R0+UR4+0xcf40], R18 ;  /* 0x00cf401200007988 */ /* 0x0003e80008000004 */
[----:B------:R1:W-:Y:S04]  /*4f9c0*/  STS.U8 [R0+UR4+0xcf80], R20 ;  /* 0x00cf801400007988 */ /* 0x0003e80008000004 */
[----:B------:R1:W-:Y:S04]  /*4f9d0*/  STS.U8 [R0+UR4+0xcfc0], R22 ;  /* 0x00cfc01600007988 */ /* 0x0003e80008000004 */
[----:B------:R1:W-:Y:S04]  /*4f9e0*/  STS.U8 [R0+UR4+0xde40], R24 ;  /* 0x00de401800007988 */ /* 0x0003e80008000004 */
[----:B0-----:R-:W3:Y:S04]  /*4f9f0*/  LDL.LU R3, [R1+0x40b8] ;  /* 0x0040b80001037983 */ /* 0x001ee80000300800 */
[----:B-1----:R-:W3:Y:S04]  /*4fa00*/  LDL.LU R16, [R1+0x40b4] ;  /* 0x0040b40001107983 */ /* 0x002ee80000300800 */
[----:B------:R-:W3:Y:S04]  /*4fa10*/  LDL.LU R18, [R1+0x40b0] ;  /* 0x0040b00001127983 */ /* 0x000ee80000300800 */
[----:B------:R0:W-:Y:S04]  /*4fa20*/  STS.U8 [R0+UR4+0xde00], R26 ;  /* 0x00de001a00007988 */ /* 0x0001e80008000004 */
[----:B------:R-:W3:Y:S04]  /*4fa30*/  LDL.LU R20, [R1+0x40ac] ;  /* 0x0040ac0001147983 */ /* 0x000ee80000300800 */
[----:B------:R-:W3:Y:S04]  /*4fa40*/  LDL.LU R22, [R1+0x40a8] ;  /* 0x0040a80001167983 */ /* 0x000ee80000300800 */
[----:B------:R-:W3:Y:S04]  /*4fa50*/  LDL.LU R24, [R1+0x40a4] ;  /* 0x0040a40001187983 */ /* 0x000ee80000300800 */
[----:B------:R1:W-:Y:S04]  /*4fa60*/  STS.U8 [R0+UR4+0xdec0], R28 ;  /* 0x00dec01c00007988 */ /* 0x0003e80008000004 */
[----:B------:R1:W-:Y:S04]  /*4fa70*/  STS.U8 [R0+UR4+0xde80], R2 ;  /* 0x00de800200007988 */ /* 0x0003e80008000004 */
[----:B------:R1:W-:Y:S04]  /*4fa80*/  STS.U8 [R0+UR4+0xdf40], R14 ;  /* 0x00df400e00007988 */ /* 0x0003e80008000004 */
[----:B------:R1:W-:Y:S04]  /*4fa90*/  STS.U8 [R0+UR4+0xdf00], R29 ;  /* 0x00df001d00007988 */ /* 0x0003e80008000004 */
[----:B0-----:R-:W2:Y:S04]  /*4faa0*/  LDL.LU R26, [R1+0x40a0] ;  /* 0x0040a000011a7983 */ /* 0x001ea80000300800 */
[----:B------:R0:W-:Y:S04]  /*4fab0*/  STS.U8 [R0+UR4+0xdfc0], R15 ;  /* 0x00dfc00f00007988 */ /* 0x0001e80008000004 */
[----:B-1----:R-:W3:Y:S04]  /*4fac0*/  LDL.LU R28, [R1+0x409c] ;  /* 0x00409c00011c7983 */ /* 0x002ee80000300800 */
[----:B------:R-:W4:Y:S04]  /*4fad0*/  LDL.LU R2, [R1+0x4098] ;  /* 0x0040980001027983 */ /* 0x000f280000300800 */
[----:B------:R1:W-:Y:S04]  /*4fae0*/  STS.U8 [R0+UR4+0xdf80], R27 ;  /* 0x00df801b00007988 */ /* 0x0003e80008000004 */
[----:B------:R-:W3:Y:S04]  /*4faf0*/  LDL.LU R14, [R1+0x4094] ;  /* 0x00409400010e7983 */ /* 0x000ee80000300800 */
[----:B------:R-:W2:Y:S04]  /*4fb00*/  LDL.LU R29, [R1+0x4090] ;  /* 0x00409000011d7983 */ /* 0x000ea80000300800 */
[----:B------:R1:W-:Y:S04]  /*4fb10*/  STS.U8 [R0+UR4+0xee00], R5 ;  /* 0x00ee000500007988 */ /* 0x0003e80008000004 */
[----:B------:R1:W-:Y:S04]  /*4fb20*/  STS.U8 [R0+UR4+0xee40], R4 ;  /* 0x00ee400400007988 */ /* 0x0003e80008000004 */
[----:B0-----:R-:W3:Y:S04]  /*4fb30*/  LDL.LU R15, [R1+0x408c] ;  /* 0x00408c00010f7983 */ /* 0x001ee80000300800 */
[----:B-1----:R-:W4:Y:S04]  /*4fb40*/  LDL.LU R27, [R1+0x4088] ;  /* 0x00408800011b7983 */ /* 0x002f280000300800 */
[----:B------:R0:W-:Y:S04]  /*4fb50*/  STS.U8 [R0+UR4+0xee80], R25 ;  /* 0x00ee801900007988 */ /* 0x0001e80008000004 */
[----:B------:R1:W-:Y:S04]  /*4fb60*/  STS.U8 [R0+UR4+0xeec0], R23 ;  /* 0x00eec01700007988 */ /* 0x0003e80008000004 */
[----:B------:R1:W-:Y:S04]  /*4fb70*/  STS.U8 [R0+UR4+0xef00], R21 ;  /* 0x00ef001500007988 */ /* 0x0003e80008000004 */
[----:B------:R-:W3:Y:S04]  /*4fb80*/  LDL R5, [R1+0x3c78] ;  /* 0x003c780001057983 */ /* 0x000ee80000100800 */
[----:B------:R-:W3:Y:S04]  /*4fb90*/  LDL R4, [R1+0x3c7c] ;  /* 0x003c7c0001047983 */ /* 0x000ee80000100800 */
[----:B------:R1:W-:Y:S04]  /*4fba0*/  STS.U8 [R0+UR4+0xef40], R19 ;  /* 0x00ef401300007988 */ /* 0x0003e80008000004 */
[----:B0-----:R-:W2:Y:S04]  /*4fbb0*/  LDL.LU R25, [R1+0x4084] ;  /* 0x0040840001197983 */ /* 0x001ea80000300800 */
[----:B-1----:R-:W4:Y:S04]  /*4fbc0*/  LDL.LU R23, [R1+0x4080] ;  /* 0x0040800001177983 */ /* 0x002f280000300800 */
[----:B------:R-:W3:Y:S04]  /*4fbd0*/  LDL.LU R21, [R1+0x407c] ;  /* 0x00407c0001157983 */ /* 0x000ee80000300800 */
[----:B------:R0:W-:Y:S04]  /*4fbe0*/  STS.U8 [R0+UR4+0xef80], R17 ;  /* 0x00ef801100007988 */ /* 0x0001e80008000004 */
[----:B------:R1:W-:Y:S04]  /*4fbf0*/  STS.U8 [R0+UR4+0xefc0], R13 ;  /* 0x00efc00d00007988 */ /* 0x0003e80008000004 */
[----:B------:R-:W2:Y:S04]  /*4fc00*/  LDL.LU R19, [R1+0x4078] ;  /* 0x0040780001137983 */ /* 0x000ea80000300800 */
[----:B0-----:R-:W4:Y:S04]  /*4fc10*/  LDL.LU R17, [R1+0x4074] ;  /* 0x0040740001117983 */ /* 0x001f280000300800 */
[----:B-1----:R-:W3:Y:S04]  /*4fc20*/  LDL.LU R13, [R1+0x4070] ;  /* 0x00407000010d7983 */ /* 0x002ee80000300800 */
[----:B---3--:R-:W-:Y:S04]  /*4fc30*/  STS.U8 [R0+UR4+0xfe40], R13 ;  /* 0x00fe400d00007988 */ /* 0x008fe80008000004 */
[----:B----4-:R-:W-:Y:S04]  /*4fc40*/  STS.U8 [R0+UR4+0xfe00], R17 ;  /* 0x00fe001100007988 */ /* 0x010fe80008000004 */
[----:B--2---:R-:W-:Y:S04]  /*4fc50*/  STS.U8 [R0+UR4+0xfec0], R19 ;  /* 0x00fec01300007988 */ /* 0x004fe80008000004 */
[----:B------:R-:W-:Y:S04]  /*4fc60*/  STS.U8 [R0+UR4+0xfe80], R21 ;  /* 0x00fe801500007988 */ /* 0x000fe80008000004 */
[----:B------:R-:W-:Y:S04]  /*4fc70*/  STS.U8 [R0+UR4+0xff40], R23 ;  /* 0x00ff401700007988 */ /* 0x000fe80008000004 */
[----:B------:R-:W-:Y:S04]  /*4fc80*/  STS.U8 [R0+UR4+0xff00], R25 ;  /* 0x00ff001900007988 */ /* 0x000fe80008000004 */
[----:B------:R-:W-:Y:S04]  /*4fc90*/  STS.U8 [R0+UR4+0xffc0], R27 ;  /* 0x00ffc01b00007988 */ /* 0x000fe80008000004 */
[----:B------:R0:W-:Y:S04]  /*4fca0*/  STS.U8 [R0+UR4+0xff80], R29 ;  /* 0x00ff801d00007988 */ /* 0x0001e80008000004 */
[----:B0-----:R-:W2:Y:S01]  /*4fcb0*/  LDL.LU R0, [R1+0x406c] ;  /* 0x00406c0001007983 */ /* 0x001ea20000300800 */
[----:B------:R-:W-:Y:S01]  /*4fcc0*/  PRMT R2, RZ, 0x7610, R2 ;  /* 0x00007610ff027816 */ /* 0x000fe20000000002 */
[----:B------:R-:W-:Y:S01]  /*4fcd0*/  BAR.SYNC.DEFER_BLOCKING 0x0 ;  /* 0x0000000000007b1d */ /* 0x000fe20000010000 */
[----:B--2---:R-:W-:-:S05]  /*4fce0*/  PRMT R0, RZ, 0x7610, R0 ;  /* 0x00007610ff007816 */ /* 0x004fca0000000000 */
[----:B------:R0:W-:Y:S04]  /*4fcf0*/  STL.S16 [R1+0x1c8], R0 ;  /* 0x0001c80001007387 */ /* 0x0001e80000100600 */
[----:B0-----:R-:W2:Y:S04]  /*4fd00*/  LDL.LU R0, [R1+0x4068] ;  /* 0x0040680001007983 */ /* 0x001ea80000300800 */
[----:B------:R0:W-:Y:S04]  /*4fd10*/  STL [R1+0x78f4], R2 ;  /* 0x0078f40201007387 */ /* 0x0001e80000100800 */
[----:B0-----:R-:W3:Y:S04]  /*4fd20*/  LDL R2, [R1+0x1c8] ;  /* 0x0001c80001027983 */ /* 0x001ee80000100800 */
        /* <DEDUP_REMOVED lines=44> */
[----:B---3--:R-:W3:Y:S04]  /*4fff0*/  @!P2 LDG.E.U8 R2, desc[UR32][R4.64] ;  /* 0x000000200402a981 */ /* 0x008ee8000c1e1100 */
        /* <DEDUP_REMOVED lines=42> */
[----:B--2---:R-:W-:Y:S04]  /*502a0*/  STL [R1+0x7798], R0 ;  /* 0x0077980001007387 */ /* 0x004fe80000100800 */
[----:B---3--:R0:W-:Y:S04]  /*502b0*/  @!P2 STL [R1+0x1c8], R2 ;  /* 0x0001c8020100a387 */ /* 0x0081e80000100800 */
[----:B0-----:R-:W2:Y:S04]  /*502c0*/  LDL.LU R2, [R1+0x78f4] ;  /* 0x0078f40001027983 */ /* 0x001ea80000300800 */
[----:B------:R-:W3:Y:S04]  /*502d0*/  LDL R4, [R1+0x3c08] ;  /* 0x003c080001047983 */ /* 0x000ee80000100800 */
[----:B------:R-:W3:Y:S02]  /*502e0*/  LDL R5, [R1+0x3c2c] ;  /* 0x003c2c0001057983 */ /* 0x000ee40000100800 */
[----:B---3--:R-:W-:-:S04]  /*502f0*/  @!P0 LOP3.LUT R5, R5, R4, RZ, 0x3c, !PT ;  /* 0x0000000405058212 */ /* 0x008fc800078e3cff */
[----:B------:R-:W-:-:S04]  /*50300*/  @!P0 LOP3.LUT R4, R5, R4, RZ, 0x3c, !PT ;  /* 0x0000000405048212 */ /* 0x000fc800078e3cff */
[----:B------:R-:W-:-:S05]  /*50310*/  @!P0 LOP3.LUT R5, R5, R4, RZ, 0x3c, !PT ;  /* 0x0000000405058212 */ /* 0x000fca00078e3cff */
[----:B--2---:R0:W2:Y:S04]  /*50320*/  @!P0 LDG.E.U8 R2, desc[UR32][R4.64] ;  /* 0x0000002004028981 */ /* 0x0040a8000c1e1100 */
[----:B------:R-:W0:Y:S04]  /*50330*/  LDL R4, [R1+0x3c18] ;  /* 0x003c180001047983 */ /* 0x000e280000100800 */
[----:B------:R-:W0:Y:S01]  /*50340*/  LDL R5, [R1+0x3c34] ;  /* 0x003c340001057983 */ /* 0x000e220000100800 */
[----:B------:R-:W-:Y:S02]  /*50350*/  PRMT R3, RZ, 0x7610, R3 ;  /* 0x00007610ff037816 */ /* 0x000fe40000000003 */
[----:B0-----:R-:W-:-:S04]  /*50360*/  @!P1 LOP3.LUT R5, R5, R4, RZ, 0x3c, !PT ;  /* 0x0000000405059212 */ /* 0x001fc800078e3cff */
[----:B------:R-:W-:-:S04]  /*50370*/  @!P1 LOP3.LUT R4, R5, R4, RZ, 0x3c, !PT ;  /* 0x0000000405049212 */ /* 0x000fc800078e3cff */
[----:B------:R-:W-:Y:S01]  /*50380*/  @!P1 LOP3.LUT R5, R5, R4, RZ, 0x3c, !PT ;  /* 0x0000000405059212 */ /* 0x000fe200078e3cff */
[----:B--2---:R-:W-:Y:S04]  /*50390*/  STL [R1+0x7714], R2 ;  /* 0x0077140201007387 */ /* 0x004fe80000100800 */
[----:B------:R0:W2:Y:S04]  /*503a0*/  @!P1 LDG.E.U8 R3, desc[UR32][R4.64] ;  /* 0x0000002004039981 */ /* 0x0000a8000c1e1100 */
[----:B------:R-:W0:Y:S04]  /*503b0*/  LDL R4, [R1+0x1880] ;  /* 0x0018800001047983 */ /* 0x000e280000100800 */
[----:B------:R-:W0:Y:S01]  /*503c0*/  LDL R5, [R1+0x3858] ;  /* 0x0038580001057983 */ /* 0x000e220000100800 */
[----:B------:R-:W-:-:S02]  /*503d0*/  PRMT R26, RZ, 0x7610, R26 ;  /* 0x00007610ff1a7816 */ /* 0x000fc4000000001a */
[----:B0-----:R-:W-:-:S04]  /*503e0*/  @!P0 LOP3.LUT R5, R5, R4, RZ, 0x3c, !PT ;  /* 0x0000000405058212 */ /* 0x001fc800078e3cff */
[----:B------:R-:W-:-:S04]  /*503f0*/  @!P0 LOP3.LUT R4, R5, R4, RZ, 0x3c, !PT ;  /* 0x0000000405048212 */ /* 0x000fc800078e3cff */
[----:B------:R-:W-:-:S05]  /*50400*/  @!P0 LOP3.LUT R5, R5, R4, RZ, 0x3c, !PT ;  /* 0x0000000405058212 */ /* 0x000fca00078e3cff */
[----:B------:R-:W3:Y:S04]  /*50410*/  @!P0 LDG.E.U8 R26, desc[UR32][R4.64] ;  /* 0x00000020041a8981 */ /* 0x000ee8000c1e1100 */
[----:B--2---:R-:W-:Y:S04]  /*50420*/  STL [R1+0x7710], R3 ;  /* 0x0077100301007387 */ /* 0x004fe80000100800 */
[----:B---3--:R0:W-:Y:S04]  /*50430*/  STL [R1+0x1cc], R26 ;  /* 0x0001cc1a01007387 */ /* 0x0081e80000100800 */
[----:B0-----:R-:W2:Y:S04]  /*50440*/  LDL.LU R26, [R1+0x78f0] ;  /* 0x0078f000011a7983 */ /* 0x001ea80000300800 */
[----:B------:R-:W3:Y:S04]  /*50450*/  LDL R4, [R1+0x3844] ;  /* 0x0038440001047983 */ /* 0x000ee80000100800 */
[----:B------:R-:W3:Y:S01]  /*50460*/  LDL R5, [R1+0x3864] ;  /* 0x0038640001057983 */ /* 0x000ee20000100800 */
[----:B------:R-:W-:-:S02]  /*50470*/  PRMT R15, RZ, 0x7610, R15 ;  /* 0x00007610ff0f7816 */ /* 0x000fc4000000000f */
[----:B---3--:R-:W-:-:S04]  /*50480*/  @!P0 LOP3.LUT R5, R5, R4, RZ, 0x3c, !PT ;  /* 0x0000000405058212 */ /* 0x008fc800078e3cff */
[----:B------:R-:W-:-:S04]  /*50490*/  @!P0 LOP3.LUT R4, R5, R4, RZ, 0x3c, !PT ;  /* 0x0000000405048212 */ /* 0x000fc800078e3cff */
[----:B------:R-:W-:-:S05]  /*504a0*/  @!P0 LOP3.LUT R5, R5, R4, RZ, 0x3c, !PT ;  /* 0x0000000405058212 */ /* 0x000fca00078e3cff */
[----:B------:R-:W3:Y:S04]  /*504b0*/  @!P0 LDG.E.U8 R15, desc[UR32][R4.64] ;  /* 0x00000020040f8981 */ /* 0x000ee8000c1e1100 */
[----:B---3--:R0:W-:Y:S04]  /*504c0*/  STL [R1+0x1c4], R15 ;  /* 0x0001c40f01007387 */ /* 0x0081e80000100800 */
[----:B0-----:R-:W3:Y:S04]  /*504d0*/  LDL.LU R15, [R1+0x78ec] ;  /* 0x0078ec00010f7983 */ /* 0x001ee80000300800 */
[----:B------:R-:W4:Y:S04]  /*504e0*/  LDL R4, [R1+0x384c] ;  /* 0x00384c0001047983 */ /* 0x000f280000100800 */
[----:B------:R-:W4:Y:S01]  /*504f0*/  LDL R5, [R1+0x3870] ;  /* 0x0038700001057983 */ /* 0x000f220000100800 */
[----:B--2---:R-:W-:-:S02]  /*50500*/  PRMT R26, RZ, 0x7610, R26 ;  /* 0x00007610ff1a7816 */ /* 0x004fc4000000001a */
[----:B----4-:R-:W-:-:S04]  /*50510*/  @!P1 LOP3.LUT R5, R5, R4, RZ, 0x3c, !PT ;  /* 0x0000000405059212 */ /* 0x010fc800078e3cff */
[----:B------:R-:W-:-:S04]  /*50520*/  @!P1 LOP3.LUT R4, R5, R4, RZ, 0x3c, !PT ;  /* 0x0000000405049212 */ /* 0x000fc800078e3cff */
[----:B------:R-:W-:-:S05]  /*50530*/  @!P1 LOP3.LUT R5, R5, R4, RZ, 0x3c, !PT ;  /* 0x0000000405059212 */ /* 0x000fca00078e3cff */
[----:B------:R-:W2:Y:S04]  /*50540*/  @!P1 LDG.E.U8 R26, desc[UR32][R4.64] ;  /* 0x00000020041a9981 */ /* 0x000ea8000c1e1100 */
[----:B--2---:R0:W-:Y:S04]  /*50550*/  STL [R1+0x1c0], R26 ;  /* 0x0001c01a01007387 */ /* 0x0041e80000100800 */
[----:B0-----:R-:W2:Y:S04]  /*50560*/  LDL.LU R26, [R1+0x78e8] ;  /* 0x0078e800011a7983 */ /* 0x001ea80000300800 */
[----:B------:R-:W4:Y:S04]  /*50570*/  LDL R4, [R1+0x3848] ;  /* 0x0038480001047983 */ /* 0x000f280000100800 */
[----:B------:R-:W4:Y:S01]  /*50580*/  LDL R5, [R1+0x3874] ;  /* 0x0038740001057983 */ /* 0x000f220000100800 */
[----:B---3--:R-:W-:-:S02]  /*50590*/  PRMT R15, RZ, 0x7610, R15 ;  /* 0x00007610ff0f7816 */ /* 0x008fc4000000000f */
[----:B----4-:R-:W-:-:S04]  /*505a0*/  @!P0 LOP3.LUT R5, R5, R4, RZ, 0x3c, !PT ;  /* 0x0000000405058212 */ /* 0x010fc800078e3cff */
        /* <DEDUP_REMOVED lines=547> */
[----:B------:R-:W-:-:S02]  /*527e0*/  PRMT R29, RZ, 0x7610, R29 ;  /* 0x00007610ff1d7816 */ /* 0x000fc4000000001d */
[----:B----4-:R-:W-:-:S04]  /*527f0*/  @!P1 LOP3.LUT R5, R5, R4, RZ, 0x3c, !PT ;  /* 0x0000000405059212 */ /* 0x010fc800078e3cff */
[----:B------:R-:W-:-:S04]  /*52800*/  @!P1 LOP3.LUT R4, R5, R4, RZ, 0x3c, !PT ;  /* 0x0000000405049212 */ /* 0x000fc800078e3cff */
[----:B------:R-:W-:-:S05]  /*52810*/  @!P1 LOP3.LUT R5, R5, R4, RZ, 0x3c, !PT ;  /* 0x0000000405059212 */ /* 0x000fca00078e3cff */
[----:B------:R-:W4:Y:S04]  /*52820*/  @!P1 LDG.E.U8 R29, desc[UR32][R4.64] ;  /* 0x00000020041d9981 */ /* 0x000f28000c1e1100 */
[----:B----4-:R0:W-:Y:S04]  /*52830*/  STL [R1+0xa8], R29 ;  /* 0x0000a81d01007387 */ /* 0x0101e80000100800 */
[----:B0-----:R-:W4:Y:S04]  /*52840*/  LDL.LU R29, [R1+0x77f0] ;  /* 0x0077f000011d7983 */ /* 0x001f280000300800 */
[----:B------:R-:W2:Y:S04]  /*52850*/  LDL R4, [R1+0x3a28] ;  /* 0x003a280001047983 */ /* 0x000ea80000100800 */
[----:B------:R-:W2:Y:S01]  /*52860*/  LDL R5, [R1+0x3a64] ;  /* 0x003a640001057983 */ /* 0x000ea20000100800 */
[----:B------:R-:W-:-:S02]  /*52870*/  PRMT R25, RZ, 0x7610, R25 ;  /* 0x00007610ff197816 */ /* 0x000fc40000000019 */
[----:B--2---:R-:W-:-:S04]  /*52880*/  @!P0 LOP3.LUT R5, R5, R4, RZ, 0x3c, !PT ;  /* 0x0000000405058212 */ /* 0x004fc800078e3cff */
[----:B------:R-:W-:-:S04]  /*52890*/  @!P0 LOP3.LUT R4, R5, R4, RZ, 0x3c, !PT ;  /* 0x0000000405048212 */ /* 0x000fc800078e3cff */
[----:B------:R-:W-:-:S05]  /*528a0*/  @!P0 LOP3.LUT R5, R5, R4, RZ, 0x3c, !PT ;  /* 0x0000000405058212 */ /* 0x000fca00078e3cff */
[----:B------:R-:W2:Y:S04]  /*528b0*/  @!P0 LDG.E.U8 R25, desc[UR32][R4.64] ;  /* 0x0000002004198981 */ /* 0x000ea8000c1e1100 */
[----:B--2---:R0:W-:Y:S04]  /*528c0*/  STL [R1+0xa4], R25 ;  /* 0x0000a41901007387 */ /* 0x0041e80000100800 */
        /* <DEDUP_REMOVED lines=79> */
[----:B------:R0:W2:Y:S04]  /*52dc0*/  @!P1 LDG.E.U8 R26, desc[UR32][R4.64] ;  /* 0x00000020041a9981 */ /* 0x0000a8000c1e1100 */
[----:B------:R-:W0:Y:S04]  /*52dd0*/  LDL R4, [R1+0x3a78] ;  /* 0x003a780001047983 */ /* 0x000e280000100800 */
[----:B------:R-:W0:Y:S01]  /*52de0*/  LDL R5, [R1+0x3ab4] ;  /* 0x003ab40001057983 */ /* 0x000e220000100800 */
[----:B------:R-:W-:Y:S02]  /*52df0*/  PRMT R14, RZ, 0x7610, R14 ;  /* 0x00007610ff0e7816 */ /* 0x000fe4000000000e */
[----:B0-----:R-:W-:-:S04]  /*52e00*/  @!P0 LOP3.LUT R5, R5, R4, RZ, 0x3c, !PT ;  /* 0x0000000405058212 */ /* 0x001fc800078e3cff */
[----:B------:R-:W-:-:S04]  /*52e10*/  @!P0 LOP3.LUT R4, R5, R4, RZ, 0x3c, !PT ;  /* 0x0000000405048212 */ /* 0x000fc800078e3cff */
[----:B------:R-:W-:-:S05]  /*52e20*/  @!P0 LOP3.LUT R5, R5, R4, RZ, 0x3c, !PT ;  /* 0x0000000405058212 */ /* 0x000fca00078e3cff */
[----:B------:R-:W3:Y:S04]  /*52e30*/  @!P0 LDG.E.U8 R14, desc[UR32][R4.64] ;  /* 0x00000020040e8981 */ /* 0x000ee8000c1e1100 */
[----:B--2---:R0:W-:Y:S04]  /*52e40*/  STL [R1+0x80], R26 ;  /* 0x0000801a01007387 */ /* 0x0041e80000100800 */
[----:B0-----:R-:W2:Y:S04]  /*52e50*/  LDL R26, [R1+0x3ae0] ;  /* 0x003ae000011a7983 */ /* 0x001ea80000100800 */
        /* <DEDUP_REMOVED lines=35> */
[----:B------:R-:W4:Y:S01]  /*53090*/  @!P0 LDG.E.U8 R18, desc[UR32][R4.64] ;  /* 0x0000002004128981 */ /* 0x000f22000c1e1100 */
[----:B------:R-:W-:-:S03]  /*530a0*/  PRMT R16, RZ, 0x7610, R16 ;  /* 0x00007610ff107816 */ /* 0x000fc60000000010 */
[----:B----4-:R0:W-:Y:S04]  /*530b0*/  STL [R1+0x6c], R18 ;  /* 0x00006c1201007387 */ /* 0x0101e80000100800 */
[----:B0-----:R-:W4:Y:S04]  /*530c0*/  LDL.LU R18, [R1+0x77b8] ;  /* 0x0077b80001127983 */ /* 0x001f280000300800 */
[----:B------:R-:W2:Y:S01]  /*530d0*/  LDL R5, [R1+0x3aac] ;  /* 0x003aac0001057983 */ /* 0x000ea20000100800 */
[----:B------:R-:W-:-:S03]  /*530e0*/  @!P1 IMAD.MOV.U32 R4, RZ, RZ, R26 ;  /* 0x000000ffff049224 */ /* 0x000fc600078e001a */
[----:B------:R-:W3:Y:S04]  /*530f0*/  LDL R26, [R1+0x3b04] ;  /* 0x003b0400011a7983 */ /* 0x000ee80000100800 */
[----:B--2---:R-:W2:Y:S04]  /*53100*/  @!P1 LDG.E.U8 R16, desc[UR32][R4.64] ;  /* 0x0000002004109981 */ /* 0x004ea8000c1e1100 */
[----:B--2---:R0:W-:Y:S04]  /*53110*/  STL [R1+0x68], R16 ;  /* 0x0000681001007387 */ /* 0x0041e80000100800 */
[----:B0-----:R-:W2:Y:S04]  /*53120*/  LDL.LU R16, [R1+0x77b4] ;  /* 0x0077b40001107983 */ /* 0x001ea80000300800 */
[----:B------:R-:W4:Y:S04]  /*53130*/  LDL R4, [R1+0x3aa8] ;  /* 0x003aa80001047983 */ /* 0x000f280000100800 */
[----:B------:R-:W4:Y:S01]  /*53140*/  LDL R5, [R1+0x3ae4] ;  /* 0x003ae40001057983 */ /* 0x000f220000100800 */
[----:B------:R-:W-:-:S02]  /*53150*/  PRMT R15, RZ, 0x7610, R15 ;  /* 0x00007610ff0f7816 */ /* 0x000fc4000000000f */
[----:B----4-:R-:W-:-:S04]  /*53160*/  @!P0 LOP3.LUT R5, R5, R4, RZ, 0x3c, !PT ;  /* 0x0000000405058212 */ /* 0x010fc800078e3cff */
[----:B------:R-:W-:-:S04]  /*53170*/  @!P0 LOP3.LUT R4, R5, R4, RZ, 0x3c, !PT ;  /* 0x0000000405048212 */ /* 0x000fc800078e3cff */
[----:B------:R-:W-:-:S05]  /*53180*/  @!P0 LOP3.LUT R5, R5, R4, RZ, 0x3c, !PT ;  /* 0x0000000405058212 */ /* 0x000fca00078e3cff */
[----:B------:R0:W4:Y:S04]  /*53190*/  @!P0 LDG.E.U8 R15, desc[UR32][R4.64] ;  /* 0x00000020040f8981 */ /* 0x000128000c1e1100 */
[----:B------:R-:W0:Y:S04]  /*531a0*/  LDL R4, [R1+0x3abc] ;  /* 0x003abc0001047983 */ /* 0x000e280000100800 */
[----:B------:R-:W0:Y:S01]  /*531b0*/  LDL R5, [R1+0x3af0] ;  /* 0x003af00001057983 */ /* 0x000e220000100800 */
[----:B------:R-:W-:Y:S02]  /*531c0*/  PRMT R17, RZ, 0x7610, R17 ;  /* 0x00007610ff117816 */ /* 0x000fe40000000011 */
[----:B0-----:R-:W-:-:S04]  /*531d0*/  @!P1 LOP3.LUT R5, R5, R4, RZ, 0x3c, !PT ;  /* 0x0000000405059212 */ /* 0x001fc800078e3cff */
[----:B------:R-:W-:-:S04]  /*531e0*/  @!P1 LOP3.LUT R4, R5, R4, RZ, 0x3c, !PT ;  /* 0x0000000405049212 */ /* 0x000fc800078e3cff */
[----:B------:R-:W-:-:S05]  /*531f0*/  @!P1 LOP3.LUT R5, R5, R4, RZ, 0x3c, !PT ;  /* 0x0000000405059212 */ /* 0x000fca00078e3cff */
[----:B------:R-:W3:Y:S04]  /*53200*/  @!P1 LDG.E.U8 R17, desc[UR32][R4.64] ;  /* 0x0000002004119981 */ /* 0x000ee8000c1e1100 */
[----:B----4-:R0:W-:Y:S04]  /*53210*/  STL [R1+0x64], R15 ;  /* 0x0000640f01007387 */ /* 0x0101e80000100800 */
[----:B0-----:R-:W4:Y:S04]  /*53220*/  LDL R15, [R1+0x3b10] ;  /* 0x003b1000010f7983 */ /* 0x001f280000100800 */
[----:B---3--:R0:W-:Y:S04]  /*53230*/  STL [R1+0x60], R17 ;  /* 0x0000601101007387 */ /* 0x0081e80000100800 */
[----:B0-----:R-:W3:Y:S04]  /*53240*/  LDL.LU R17, [R1+0x77b0] ;  /* 0x0077b00001117983 */ /* 0x001ee80000300800 */
        /* <DEDUP_REMOVED lines=13> */
[----:B------:R-:W4:Y:S04]  /*53320*/  @!P1 LDG.E.U8 R19, desc[UR32][R4.64] ;  /* 0x0000002004139981 */ /* 0x000f28000c1e1100 */
[----:B--2---:R0:W-:Y:S04]  /*53330*/  STL [R1+0x5c], R29 ;  /* 0x00005c1d01007387 */ /* 0x0041e80000100800 */
[----:B0-----:R-:W2:Y:S04]  /*53340*/  LDL R29, [R1+0x3b20] ;  /* 0x003b2000011d7983 */ /* 0x001ea80000100800 */
[----:B----4-:R0:W-:Y:S04]  /*53350*/  STL [R1+0x58], R19 ;  /* 0x0000581301007387 */ /* 0x0101e80000100800 */
[----:B0-----:R-:W4:Y:S04]  /*53360*/  LDL.LU R19, [R1+0x77ac] ;  /* 0x0077ac0001137983 */ /* 0x001f280000300800 */
[----:B------:R-:W3:Y:S01]  /*53370*/  LDL R5, [R1+0x3ac8] ;  /* 0x003ac80001057983 */ /* 0x000ee20000100800 */
[----:B------:R-:W-:Y:S01]  /*53380*/  PRMT R25, RZ, 0x7610, R25 ;  /* 0x00007610ff197816 */ /* 0x000fe20000000019 */
[----:B------:R-:W-:Y:S01]  /*53390*/  @!P0 IMAD.MOV.U32 R4, RZ, RZ, R26 ;  /* 0x000000ffff048224 */ /* 0x000fe200078e001a */
[----:B------:R-:W-:Y:S01]  /*533a0*/  PRMT R11, RZ, 0x7610, R11 ;  /* 0x00007610ff0b7816 */ /* 0x000fe2000000000b */
[----:B------:R-:W4:Y:S04]  /*533b0*/  LDL R26, [R1+0x3afc] ;  /* 0x003afc00011a7983 */ /* 0x000f280000100800 */
[----:B---3--:R0:W3:Y:S04]  /*533c0*/  @!P0 LDG.E.U8 R25, desc[UR32][R4.64] ;  /* 0x0000002004198981 */ /* 0x0080e8000c1e1100 */
[----:B------:R-:W2:Y:S01]  /*533d0*/  LDL R5, [R1+0x3adc] ;  /* 0x003adc0001057983 */ /* 0x000ea20000100800 */
[----:B0-----:R-:W-:-:S03]  /*533e0*/  @!P1 IMAD.MOV.U32 R4, RZ, RZ, R15 ;  /* 0x000000ffff049224 */ /* 0x001fc600078e000f */
[----:B---3--:R0:W-:Y:S01]  /*533f0*/  STL [R1+0x54], R25 ;  /* 0x0000541901007387 */ /* 0x0081e20000100800 */
[----:B------:R-:W-:-:S03]  /*53400*/  PRMT R20, RZ, 0x7610, R20 ;  /* 0x00007610ff147816 */ /* 0x000fc60000000014 */
[----:B------:R-:W3:Y:S04]  /*53410*/  LDL R15, [R1+0x3af8] ;  /* 0x003af800010f7983 */ /* 0x000ee80000100800 */
[----:B--2---:R1:W2:Y:S04]  /*53420*/  @!P1 LDG.E.U8 R11, desc[UR32][R4.64] ;  /* 0x00000020040b9981 */ /* 0x0042a8000c1e1100 */
[----:B0-----:R-:W4:Y:S04]  /*53430*/  LDL R25, [R1+0x3b30] ;  /* 0x003b300001197983 */ /* 0x001f280000100800 */
[----:B------:R-:W1:Y:S04]  /*53440*/  LDL R4, [R1+0x3ad8] ;  /* 0x003ad80001047983 */ /* 0x000e680000100800 */
[----:B------:R-:W1:Y:S02]  /*53450*/  LDL R5, [R1+0x3b14] ;  /* 0x003b140001057983 */ /* 0x000e640000100800 */
[----:B-1----:R-:W-:-:S04]  /*53460*/  @!P0 LOP3.LUT R5, R5, R4, RZ, 0x3c, !PT ;  /* 0x0000000405058212 */ /* 0x002fc800078e3cff */
[----:B------:R-:W-:-:S04]  /*53470*/  @!P0 LOP3.LUT R4, R5, R4, RZ, 0x3c, !PT ;  /* 0x0000000405048212 */ /* 0x000fc800078e3cff */
[----:B------:R-:W-:-:S05]  /*53480*/  @!P0 LOP3.LUT R5, R5, R4, RZ, 0x3c, !PT ;  /* 0x0000000405058212 */ /* 0x000fca00078e3cff */
[----:B------:R-:W3:Y:S04]  /*53490*/  @!P0 LDG.E.U8 R20, desc[UR32][R4.64] ;  /* 0x0000002004148981 */ /* 0x000ee8000c1e1100 */
[----:B--2---:R0:W-:Y:S04]  /*534a0*/  STL [R1+0x50], R11 ;  /* 0x0000500b01007387 */ /* 0x0041e80000100800 */
[----:B0-----:R-:W2:Y:S04]  /*534b0*/  LDL R11, [R1+0x3b34] ;  /* 0x003b3400010b7983 */ /* 0x001ea80000100800 */
[----:B---3--:R0:W-:Y:S04]  /*534c0*/  STL [R1+0x4c], R20 ;  /* 0x00004c1401007387 */ /* 0x0081e80000100800 */
[----:B0-----:R-:W3:Y:S04]  /*534d0*/  LDL.LU R20, [R1+0x77a8] ;  /* 0x0077a80001147983 */ /* 0x001ee80000300800 */
[----:B------:R-:W4:Y:S01]  /*534e0*/  LDL R5, [R1+0x3aec] ;  /* 0x003aec0001057983 */ /* 0x000f220000100800 */
[----:B------:R-:W-:Y:S01]  /*534f0*/  PRMT R27, RZ, 0x7610, R27 ;  /* 0x00007610ff1b7816 */ /* 0x000fe2000000001b */
[----:B------:R-:W-:Y:S01]  /*53500*/  @!P1 IMAD.MOV.U32 R4, RZ, RZ, R29 ;  /* 0x000000ffff049224 */ /* 0x000fe200078e001d */
[----:B------:R-:W-:-:S02]  /*53510*/  PRMT R21, RZ, 0x7610, R21 ;  /* 0x00007610ff157816 */ /* 0x000fc40000000015 */
[----:B------:R-:W-:Y:S02]  /*53520*/  PRMT R22, RZ, 0x7610, R22 ;  /* 0x00007610ff167816 */ /* 0x000fe40000000016 */
[----:B------:R-:W-:Y:S01]  /*53530*/  PRMT R23, RZ, 0x7610, R23 ;  /* 0x00007610ff177816 */ /* 0x000fe20000000017 */
[----:B------:R-:W3:Y:S04]  /*53540*/  LDL R29, [R1+0x3b08] ;  /* 0x003b0800011d7983 */ /* 0x000ee80000100800 */
[----:B----4-:R0:W4:Y:S04]  /*53550*/  @!P1 LDG.E.U8 R27, desc[UR32][R4.64] ;  /* 0x00000020041b9981 */ /* 0x010128000c1e1100 */
[----:B------:R-:W0:Y:S04]  /*53560*/  LDL R4, [R1+0x3ae8] ;  /* 0x003ae80001047983 */ /* 0x000e280000100800 */
[----:B------:R-:W0:Y:S02]  /*53570*/  LDL R5, [R1+0x3b24] ;  /* 0x003b240001057983 */ /* 0x000e240000100800 */
[----:B0-----:R-:W-:-:S04]  /*53580*/  @!P0 LOP3.LUT R5, R5, R4, RZ, 0x3c, !PT ;  /* 0x0000000405058212 */ /* 0x001fc800078e3cff */
[----:B------:R-:W-:-:S04]  /*53590*/  @!P0 LOP3.LUT R4, R5, R4, RZ, 0x3c, !PT ;  /* 0x0000000405048212 */ /* 0x000fc800078e3cff */
[----:B------:R-:W-:-:S05]  /*535a0*/  @!P0 LOP3.LUT R5, R5, R4, RZ, 0x3c, !PT ;  /* 0x0000000405058212 */ /* 0x000fca00078e3cff */
[----:B------:R0:W3:Y:S02]  /*535b0*/  @!P0 LDG.E.U8 R21, desc[UR32][R4.64] ;  /* 0x0000002004158981 */ /* 0x0000e4000c1e1100 */
[----:B0-----:R-:W-:Y:S02]  /*535c0*/  @!P1 IMAD.MOV.U32 R4, RZ, RZ, R25 ;  /* 0x000000ffff049224 */ /* 0x001fe400078e0019 */
[----:B------:R-:W-:-:S05]  /*535d0*/  @!P1 IMAD.MOV.U32 R5, RZ, RZ, R26 ;  /* 0x000000ffff059224 */ /* 0x000fca00078e001a */
[----:B------:R2:W3:Y:S02]  /*535e0*/  @!P1 LDG.E.U8 R22, desc[UR32][R4.64] ;  /* 0x0000002004169981 */ /* 0x0004e4000c1e1100 */
[----:B--2---:R-:W-:Y:S02]  /*535f0*/  @!P0 IMAD.MOV.U32 R4, RZ, RZ, R11 ;  /* 0x000000ffff048224 */ /* 0x004fe400078e000b */
[----:B------:R-:W-:-:S05]  /*53600*/  @!P0 IMAD.MOV.U32 R5, RZ, RZ, R15 ;  /* 0x000000ffff058224 */ /* 0x000fca00078e000f */
[----:B------:R-:W2:Y:S04]  /*53610*/  @!P0 LDG.E.U8 R23, desc[UR32][R4.64] ;  /* 0x0000002004178981 */ /* 0x000ea8000c1e1100 */
[----:B----4-:R0:W-:Y:S04]  /*53620*/  STL [R1+0x48], R27 ;  /* 0x0000481b01007387 */ /* 0x0101e80000100800 */
[----:B0-----:R-:W4:Y:S04]  /*53630*/  LDL R27, [R1+0x3b44] ;  /* 0x003b4400011b7983 */ /* 0x001f280000100800 */
[----:B---3--:R0:W-:Y:S04]  /*53640*/  STL [R1+0x44], R21 ;  /* 0x0000441501007387 */ /* 0x0081e80000100800 */
[----:B0-----:R-:W3:Y:S04]  /*53650*/  LDL.LU R21, [R1+0x77a4] ;  /* 0x0077a40001157983 */ /* 0x001ee80000300800 */
[----:B------:R-:W3:Y:S04]  /*53660*/  LDL R26, [R1+0x3b1c] ;  /* 0x003b1c00011a7983 */ /* 0x000ee80000100800 */
[----:B------:R-:W3:Y:S04]  /*53670*/  LDL R25, [R1+0x3b50] ;  /* 0x003b500001197983 */ /* 0x000ee80000100800 */
[----:B------:R0:W-:Y:S04]  /*53680*/  STL [R1+0x40], R22 ;  /* 0x0000401601007387 */ /* 0x0001e80000100800 */
[----:B0-----:R-:W3:Y:S04]  /*53690*/  LDL.LU R22, [R1+0x77a0] ;  /* 0x0077a00001167983 */ /* 0x001ee80000300800 */
[----:B------:R-:W3:Y:S04]  /*536a0*/  LDL R15, [R1+0x3b18] ;  /* 0x003b1800010f7983 */ /* 0x000ee80000100800 */
[----:B------:R-:W3:Y:S04]  /*536b0*/  LDL R11, [R1+0x3b54] ;  /* 0x003b5400010b7983 */ /* 0x000ee80000100800 */
[----:B--2---:R0:W-:Y:S04]  /*536c0*/  STL [R1+0x3c], R23 ;  /* 0x00003c1701007387 */ /* 0x0041e80000100800 */
[----:B0-----:R-:W2:Y:S04]  /*536d0*/  LDL.LU R23, [R1+0x779c] ;  /* 0x00779c0001177983 */ /* 0x001ea80000300800 */
[----:B------:R-:W4:Y:S04]  /*536e0*/  LDL R4, [R1+0x3b0c] ;  /* 0x003b0c0001047983 */ /* 0x000f280000100800 */
[----:B------:R-:W4:Y:S01]  /*536f0*/  LDL R5, [R1+0x3b40] ;  /* 0x003b400001057983 */ /* 0x000f220000100800 */
[----:B------:R-:W-:-:S02]  /*53700*/  PRMT R0, RZ, 0x7610, R0 ;  /* 0x00007610ff007816 */ /* 0x000fc40000000000 */
[----:B------:R-:W-:Y:S02]  /*53710*/  PRMT R7, RZ, 0x7610, R7 ;  /* 0x00007610ff077816 */ /* 0x000fe40000000007 */
[----:B------:R-:W-:Y:S02]  /*53720*/  PRMT R9, RZ, 0x7610, R9 ;  /* 0x00007610ff097816 */ /* 0x000fe40000000009 */
[----:B----4-:R-:W-:-:S04]  /*53730*/  @!P1 LOP3.LUT R5, R5, R4, RZ, 0x3c, !PT ;  /* 0x0000000405059212 */ /* 0x010fc800078e3cff */
[----:B------:R-:W-:-:S04]  /*53740*/  @!P1 LOP3.LUT R4, R5, R4, RZ, 0x3c, !PT ;  /* 0x0000000405049212 */ /* 0x000fc800078e3cff */
[----:B------:R-:W-:-:S05]  /*53750*/  @!P1 LOP3.LUT R5, R5, R4, RZ, 0x3c, !PT ;  /* 0x0000000405059212 */ /* 0x000fca00078e3cff */
[----:B------:R0:W4:Y:S02]  /*53760*/  @!P1 LDG.E.U8 R0, desc[UR32][R4.64] ;  /* 0x0000002004009981 */ /* 0x000124000c1e1100 */
[----:B0-----:R-:W-:Y:S02]  /*53770*/  @!P0 IMAD.MOV.U32 R4, RZ, RZ, R27 ;  /* 0x000000ffff048224 */ /* 0x001fe400078e001b */
[----:B------:R-:W-:-:S05]  /*53780*/  @!P0 IMAD.MOV.U32 R5, RZ, RZ, R29 ;  /* 0x000000ffff058224 */ /* 0x000fca00078e001d */
[----:B------:R3:W2:Y:S02]  /*53790*/  @!P0 LDG.E.U8 R7, desc[UR32][R4.64] ;  /* 0x0000002004078981 */ /* 0x0006a4000c1e1100 */
[----:B---3--:R-:W-:Y:S02]  /*537a0*/  @!P1 IMAD.MOV.U32 R4, RZ, RZ, R25 ;  /* 0x000000ffff049224 */ /* 0x008fe400078e0019 */
[----:B------:R-:W-:-:S05]  /*537b0*/  @!P1 IMAD.MOV.U32 R5, RZ, RZ, R26 ;  /* 0x000000ffff059224 */ /* 0x000fca00078e001a */
[----:B------:R0:W3:Y:S01]  /*537c0*/  @!P1 LDG.E.U8 R9, desc[UR32][R4.64] ;  /* 0x0000002004099981 */ /* 0x0000e2000c1e1100 */
[----:B------:R-:W-:Y:S01]  /*537d0*/  PRMT R10, RZ, 0x7610, R10 ;  /* 0x00007610ff0a7816 */ /* 0x000fe2000000000a */
[----:B0-----:R-:W-:Y:S02]  /*537e0*/  @!P0 IMAD.MOV.U32 R4, RZ, RZ, R11 ;  /* 0x000000ffff048224 */ /* 0x001fe400078e000b */
[----:B------:R-:W-:-:S05]  /*537f0*/  @!P0 IMAD.MOV.U32 R5, RZ, RZ, R15 ;  /* 0x000000ffff058224 */ /* 0x000fca00078e000f */
[----:B------:R0:W3:Y:S04]  /*53800*/  @!P0 LDG.E.U8 R10, desc[UR32][R4.64] ;  /* 0x00000020040a8981 */ /* 0x0000e8000c1e1100 */
[----:B----4-:R1:W-:Y:S04]  /*53810*/  STL [R1+0x38], R0 ;  /* 0x0000380001007387 */ /* 0x0103e80000100800 */
[----:B-1----:R-:W4:Y:S04]  /*53820*/  LDL.LU R0, [R1+0x7798] ;  /* 0x0077980001007983 */ /* 0x002f280000300800 */
[----:B------:R-:W0:Y:S04]  /*53830*/  LDL R29, [R1+0x3b60] ;  /* 0x003b6000011d7983 */ /* 0x000e280000100800 */
[----:B------:R-:W4:Y:S04]  /*53840*/  LDL R27, [R1+0x3b28] ;  /* 0x003b2800011b7983 */ /* 0x000f280000100800 */
[----:B--2---:R1:W-:Y:S04]  /*53850*/  STL [R1+0x34], R7 ;  /* 0x0000340701007387 */ /* 0x0043e80000100800 */
[----:B------:R-:W2:Y:S04]  /*53860*/  LDL R26, [R1+0x3b3c] ;  /* 0x003b3c00011a7983 */ /* 0x000ea80000100800 */
[----:B-1----:R-:W2:Y:S04]  /*53870*/  LDL R7, [R1+0x3b64] ;  /* 0x003b640001077983 */ /* 0x002ea80000100800 */
[----:B---3--:R1:W-:Y:S04]  /*53880*/  STL [R1+0x30], R9 ;  /* 0x0000300901007387 */ /* 0x0083e80000100800 */
[----:B------:R-:W3:Y:S01]  /*53890*/  LDL R5, [R1+0x3b2c] ;  /* 0x003b2c0001057983 */ /* 0x000ee20000100800 */
[----:B------:R-:W-:-:S02]  /*538a0*/  PRMT R28, RZ, 0x7610, R28 ;  /* 0x00007610ff1c7816 */ /* 0x000fc4000000001c */
[----:B------:R-:W-:Y:S01]  /*538b0*/  PRMT R6, RZ, 0x7610, R6 ;  /* 0x00007610ff067816 */ /* 0x000fe20000000006 */
[----:B------:R-:W2:Y:S04]  /*538c0*/  LDL R25, [R1+0x3b38] ;  /* 0x003b380001197983 */ /* 0x000ea80000100800 */
[----:B------:R-:W2:Y:S01]  /*538d0*/  LDL R15, [R1+0x3b74] ;  /* 0x003b7400010f7983 */ /* 0x000ea20000100800 */
[----:B------:R-:W-:-:S03]  /*538e0*/  PRMT R8, RZ, 0x7610, R8 ;  /* 0x00007610ff087816 */ /* 0x000fc60000000008 */
[----:B------:R-:W2:Y:S04]  /*538f0*/  LDL R11, [R1+0x3b4c] ;  /* 0x003b4c00010b7983 */ /* 0x000ea80000100800 */
[----:B-1----:R-:W2:Y:S01]  /*53900*/  LDL R9, [R1+0x3b70] ;  /* 0x003b700001097983 */ /* 0x002ea20000100800 */
[----:B0-----:R-:W-:-:S03]  /*53910*/  @!P1 IMAD.MOV.U32 R4, RZ, RZ, R29 ;  /* 0x000000ffff049224 */ /* 0x001fc600078e001d */
[----:B------:R0:W-:Y:S01]  /*53920*/  STL [R1+0x2c], R10 ;  /* 0x00002c0a01007387 */ /* 0x0001e20000100800 */
[----:B------:R-:W-:Y:S02]  /*53930*/  PRMT R14, RZ, 0x7610, R14 ;  /* 0x00007610ff0e7816 */ /* 0x000fe4000000000e */
[----:B------:R-:W-:Y:S02]  /*53940*/  PRMT R24, RZ, 0x7610, R24 ;  /* 0x00007610ff187816 */ /* 0x000fe40000000018 */
[----:B------:R-:W-:Y:S02]  /*53950*/  PRMT R2, RZ, 0x7610, R2 ;  /* 0x00007610ff027816 */ /* 0x000fe40000000002 */
[----:B------:R-:W-:Y:S02]  /*53960*/  PRMT R3, RZ, 0x7610, R3 ;  /* 0x00007610ff037816 */ /* 0x000fe40000000003 */
[----:B------:R-:W-:Y:S02]  /*53970*/  PRMT R13, RZ, 0x7610, R13 ;  /* 0x00007610ff0d7816 */ /* 0x000fe4000000000d */
[----:B------:R-:W-:-:S02]  /*53980*/  PRMT R12, RZ, 0x7610, R12 ;  /* 0x00007610ff0c7816 */ /* 0x000fc4000000000c */
[----:B------:R-:W-:Y:S02]  /*53990*/  PRMT R18, RZ, 0x7610, R18 ;  /* 0x00007610ff127816 */ /* 0x000fe40000000012 */
[----:B------:R-:W-:Y:S02]  /*539a0*/  PRMT R16, RZ, 0x7610, R16 ;  /* 0x00007610ff107816 */ /* 0x000fe40000000010 */
[----:B------:R-:W-:Y:S01]  /*539b0*/  PRMT R17, RZ, 0x7610, R17 ;  /* 0x00007610ff117816 */ /* 0x000fe20000000011 */
[----:B0-----:R-:W2:Y:S01]  /*539c0*/  LDL R10, [R1+0x3b80] ;  /* 0x003b8000010a7983 */ /* 0x001ea20000100800 */
[----:B------:R-:W-:Y:S02]  /*539d0*/  PRMT R19, RZ, 0x7610, R19 ;  /* 0x00007610ff137816 */ /* 0x000fe40000000013 */
[----:B------:R-:W-:Y:S02]  /*539e0*/  PRMT R20, RZ, 0x7610, R20 ;  /* 0x00007610ff147816 */ /* 0x000fe40000000014 */
[----:B------:R-:W-:-:S02]  /*539f0*/  PRMT R21, RZ, 0x7610, R21 ;  /* 0x00007610ff157816 */ /* 0x000fc40000000015 */
[----:B------:R-:W-:Y:S02]  /*53a00*/  PRMT R22, RZ, 0x7610, R22 ;  /* 0x00007610ff167816 */ /* 0x000fe40000000016 */
[----:B------:R-:W-:Y:S01]  /*53a10*/  PRMT R23, RZ, 0x7610, R23 ;  /* 0x00007610ff177816 */ /* 0x000fe20000000017 */
[----:B----4-:R-:W-:Y:S04]  /*53a20*/  LDS.U8 R29, [R0+UR4+0x2200] ;  /* 0x00220004001d7984 */ /* 0x010fe80008000000 */
[----:B---3--:R2:W3:Y:S02]  /*53a30*/  @!P1 LDG.E.U8 R28, desc[UR32][R4.64] ;  /* 0x00000020041c9981 */ /* 0x0084e4000c1e1100 */
[----:B--2---:R-:W-:Y:S02]  /*53a40*/  @!P0 IMAD.MOV.U32 R4, RZ, RZ, R7 ;  /* 0x000000ffff048224 */ /* 0x004fe400078e0007 */
[----:B------:R-:W-:Y:S01]  /*53a50*/  @!P0 IMAD.MOV.U32 R5, RZ, RZ, R27 ;  /* 0x000000ffff058224 */ /* 0x000fe200078e001b */
[----:B------:R-:W2:Y:S04]  /*53a60*/  LDL R7, [R1+0x3b48] ;  /* 0x003b480001077983 */ /* 0x000ea80000100800 */
[----:B------:R-:W-:Y:S04]  /*53a70*/  LDS.U8 R27, [R0+UR4+0x2208] ;  /* 0x00220804001b7984 */ /* 0x000fe80008000000 */
[----:B------:R0:W4:Y:S02]  /*53a80*/  @!P0 LDG.E.U8 R6, desc[UR32][R4.64] ;  /* 0x0000002004068981 */ /* 0x000124000c1e1100 */
[----:B0-----:R-:W-:-:S02]  /*53a90*/  @!P1 IMAD.MOV.U32 R4, RZ, RZ, R9 ;  /* 0x000000ffff049224 */ /* 0x001fc400078e0009 */
[----:B------:R-:W-:Y:S02]  /*53aa0*/  @!P1 IMAD.MOV.U32 R5, RZ, RZ, R26 ;  /* 0x000000ffff059224 */ /* 0x000fe400078e001a */
[----:B------:R-:W-:Y:S04]  /*53ab0*/  LDS.U8 R26, [R0+UR4+0x2000] ;  /* 0x00200004001a7984 */ /* 0x000fe80008000000 */
[----:B------:R0:W3:Y:S02]  /*53ac0*/  @!P1 LDG.E.U8 R8, desc[UR32][R4.64] ;  /* 0x0000002004089981 */ /* 0x0000e4000c1e1100 */
[----:B0-----:R-:W-:Y:S02]  /*53ad0*/  @!P0 IMAD.MOV.U32 R4, RZ, RZ, R15 ;  /* 0x000000ffff048224 */ /* 0x001fe400078e000f */
[----:B------:R-:W-:-:S02]  /*53ae0*/  @!P0 IMAD.MOV.U32 R5, RZ, RZ, R25 ;  /* 0x000000ffff058224 */ /* 0x000fc400078e0019 */
[----:B------:R-:W-:Y:S04]  /*53af0*/  LDS.U8 R25, [R0+UR4+0x200] ;  /* 0x0002000400197984 */ /* 0x000fe80008000000 */
[----:B------:R0:W2:Y:S04]  /*53b00*/  @!P0 LDG.E.U8 R14, desc[UR32][R4.64] ;  /* 0x00000020040e8981 */ /* 0x0000a8000c1e1100 */
[----:B----4-:R1:W-:Y:S04]  /*53b10*/  STL [R1+0x24], R6 ;  /* 0x0000240601007387 */ /* 0x0103e80000100800 */
[----:B------:R-:W4:Y:S04]  /*53b20*/  LDL R9, [R1+0x3b5c] ;  /* 0x003b5c0001097983 */ /* 0x000f280000100800 */
[----:B-1----:R-:W4:Y:S04]  /*53b30*/  LDL R6, [R1+0x3b84] ;  /* 0x003b840001067983 */ /* 0x002f280000100800 */
[----:B---3--:R1:W-:Y:S01]  /*53b40*/  STL [R1+0x20], R8 ;  /* 0x0000200801007387 */ /* 0x0083e20000100800 */
[----:B0-----:R-:W-:-:S02]  /*53b50*/  @!P1 IMAD.MOV.U32 R4, RZ, RZ, R10 ;  /* 0x000000ffff049224 */ /* 0x001fc400078e000a */
[----:B------:R-:W-:Y:S01]  /*53b60*/  @!P1 IMAD.MOV.U32 R5, RZ, RZ, R11 ;  /* 0x000000ffff059224 */ /* 0x000fe200078e000b */
[----:B------:R-:W3:Y:S04]  /*53b70*/  LDL R15, [R1+0x3b58] ;  /* 0x003b5800010f7983 */ /* 0x000ee80000100800 */
[----:B------:R0:W3:Y:S04]  /*53b80*/  @!P1 LDG.E.U8 R24, desc[UR32][R4.64] ;  /* 0x0000002004189981 */ /* 0x0000e8000c1e1100 */
[----:B-1----:R-:W3:Y:S04]  /*53b90*/  LDL R8, [R1+0x3b90] ;  /* 0x003b900001087983 */ /* 0x002ee80000100800 */
[----:B--2---:R1:W-:Y:S04]  /*53ba0*/  STL [R1+0x1c], R14 ;  /* 0x00001c0e01007387 */ /* 0x0043e80000100800 */
[----:B------:R-:W2:Y:S01]  /*53bb0*/  LDL R11, [R1+0x3b6c] ;  /* 0x003b6c00010b7983 */ /* 0x000ea20000100800 */
[----:B0-----:R-:W-:-:S03]  /*53bc0*/  @!P0 IMAD.MOV.U32 R5, RZ, RZ, R7 ;  /* 0x000000ffff058224 */ /* 0x001fc600078e0007 */
[----:B------:R-:W2:Y:S04]  /*53bd0*/  LDL R10, [R1+0x3ba0] ;  /* 0x003ba000010a7983 */ /* 0x000ea80000100800 */
[----:B------:R-:W2:Y:S04]  /*53be0*/  LDL R7, [R1+0x3b68] ;  /* 0x003b680001077983 */ /* 0x000ea80000100800 */
[----:B-1----:R-:W2:Y:S01]  /*53bf0*/  LDL R14, [R1+0x3b94] ;  /* 0x003b9400010e7983 */ /* 0x002ea20000100800 */
[----:B----4-:R-:W-:-:S03]  /*53c00*/  @!P0 IMAD.MOV.U32 R4, RZ, RZ, R6 ;  /* 0x000000ffff048224 */ /* 0x010fc600078e0006 */
[----:B------:R-:W4:Y:S04]  /*53c10*/  LDL R6, [R1+0x3ba4] ;  /* 0x003ba40001067983 */ /* 0x000f280000100800 */
[----:B------:R3:W4:Y:S02]  /*53c20*/  @!P0 LDG.E.U8 R2, desc[UR32][R4.64] ;  /* 0x0000002004028981 */ /* 0x000724000c1e1100 */
[----:B---3--:R-:W-:Y:S02]  /*53c30*/  @!P1 IMAD.MOV.U32 R4, RZ, RZ, R8 ;  /* 0x000000ffff049224 */ /* 0x008fe400078e0008 */
[----:B------:R-:W-:-:S05]  /*53c40*/  @!P1 IMAD.MOV.U32 R5, RZ, RZ, R9 ;  /* 0x000000ffff059224 */ /* 0x000fca00078e0009 */
[----:B------:R2:W3:Y:S02]  /*53c50*/  @!P1 LDG.E.U8 R3, desc[UR32][R4.64] ;  /* 0x0000002004039981 */ /* 0x0004e4000c1e1100 */
[----:B--2---:R-:W-:Y:S02]  /*53c60*/  @!P0 IMAD.MOV.U32 R4, RZ, RZ, R14 ;  /* 0x000000ffff048224 */ /* 0x004fe400078e000e */
[----:B------:R-:W-:-:S05]  /*53c70*/  @!P0 IMAD.MOV.U32 R5, RZ, RZ, R15 ;  /* 0x000000ffff058224 */ /* 0x000fca00078e000f */
[----:B------:R0:W2:Y:S02]  /*53c80*/  @!P0 LDG.E.U8 R13, desc[UR32][R4.64] ;  /* 0x00000020040d8981 */ /* 0x0000a4000c1e1100 */
[----:B0-----:R-:W-:Y:S02]  /*53c90*/  @!P1 IMAD.MOV.U32 R4, RZ, RZ, R10 ;  /* 0x000000ffff049224 */ /* 0x001fe400078e000a */
[----:B------:R-:W-:-:S05]  /*53ca0*/  @!P1 IMAD.MOV.U32 R5, RZ, RZ, R11 ;  /* 0x000000ffff059224 */ /* 0x000fca00078e000b */
[----:B------:R0:W2:Y:S02]  /*53cb0*/  @!P1 LDG.E.U8 R12, desc[UR32][R4.64] ;  /* 0x00000020040c9981 */ /* 0x0000a4000c1e1100 */
[----:B0-----:R-:W-:Y:S02]  /*53cc0*/  @!P0 IMAD.MOV.U32 R5, RZ, RZ, R7 ;  /* 0x000000ffff058224 */ /* 0x001fe400078e0007 */
[----:B----4-:R-:W-:Y:S04]  /*53cd0*/  STL [R1+0x7718], R2 ;  /* 0x0077180201007387 */ /* 0x010fe80000100800 */
[----:B------:R-:W-:Y:S04]  /*53ce0*/  STL [R1+0x28], R28 ;  /* 0x0000281c01007387 */ /* 0x000fe80000100800 */
[----:B------:R-:W4:Y:S04]  /*53cf0*/  LDL R9, [R1+0x3b7c] ;  /* 0x003b7c0001097983 */ /* 0x000f280000100800 */
[----:B------:R-:W2:Y:S01]  /*53d00*/  LDL R8, [R1+0x3bb0] ;  /* 0x003bb00001087983 */ /* 0x000ea20000100800 */
[----:B------:R-:W-:-:S03]  /*53d10*/  @!P0 IMAD.MOV.U32 R4, RZ, RZ, R6 ;  /* 0x000000ffff048224 */ /* 0x000fc600078e0006 */
[----:B------:R-:W-:Y:S04]  /*53d20*/  LDS.U8 R28, [R0+UR4+0x2008] ;  /* 0x00200804001c7984 */ /* 0x000fe80008000000 */
[----:B---3--:R0:W-:Y:S04]  /*53d30*/  STL [R1+0x771c], R3 ;  /* 0x00771c0301007387 */ /* 0x0081e80000100800 */
[----:B------:R-:W3:Y:S04]  /*53d40*/  LDL R11, [R1+0x3b78] ;  /* 0x003b7800010b7983 */ /* 0x000ee80000100800 */
[----:B------:R-:W3:Y:S04]  /*53d50*/  LDL R10, [R1+0x3bb4] ;  /* 0x003bb400010a7983 */ /* 0x000ee80000100800 */
[----:B------:R-:W3:Y:S04]  /*53d60*/  LDL R7, [R1+0x3b8c] ;  /* 0x003b8c0001077983 */ /* 0x000ee80000100800 */
[----:B------:R-:W3:Y:S01]  /*53d70*/  LDL R6, [R1+0x3bc0] ;  /* 0x003bc00001067983 */ /* 0x000ee20000100800 */
[----:B0-----:R-:W-:-:S06]  /*53d80*/  PRMT R3, RZ, 0x7610, R3 ;  /* 0x00007610ff037816 */ /* 0x001fcc0000000003 */
[----:B------:R4:W3:Y:S01]  /*53d90*/  @!P0 LDG.E.U8 R3, desc[UR32][R4.64] ;  /* 0x0000002004038981 */ /* 0x0008e2000c1e1100 */
[----:B------:R-:W-:Y:S01]  /*53da0*/  PRMT R2, RZ, 0x7610, R2 ;  /* 0x00007610ff027816 */ /* 0x000fe20000000002 */
[----:B----4-:R-:W-:Y:S02]  /*53db0*/  @!P1 IMAD.MOV.U32 R5, RZ, RZ, R9 ;  /* 0x000000ffff059224 */ /* 0x010fe400078e0009 */
[----:B--2---:R-:W-:-:S05]  /*53dc0*/  @!P1 IMAD.MOV.U32 R4, RZ, RZ, R8 ;  /* 0x000000ffff049224 */ /* 0x004fca00078e0008 */
[----:B------:R0:W2:Y:S04]  /*53dd0*/  @!P1 LDG.E.U8 R2, desc[UR32][R4.64] ;  /* 0x0000002004029981 */ /* 0x0000a8000c1e1100 */
[----:B---3--:R-:W3:Y:S04]  /*53de0*/  @!P1 LDG.E.U8 R16, desc[UR32][R6.64] ;  /* 0x0000002006109981 */ /* 0x008ee8000c1e1100 */
[----:B------:R-:W-:Y:S04]  /*53df0*/  STL [R1+0x7768], R3 ;  /* 0x0077680301007387 */ /* 0x000fe80000100800 */
[----:B------:R1:W-:Y:S04]  /*53e00*/  STL [R1+0xc], R13 ;  /* 0x00000c0d01007387 */ /* 0x0003e80000100800 */
[----:B-1----:R-:W4:Y:S04]  /*53e10*/  LDL R13, [R1+0x3b88] ;  /* 0x003b8800010d7983 */ /* 0x002f280000100800 */
[----:B------:R1:W-:Y:S04]  /*53e20*/  STL [R1+0x8], R12 ;  /* 0x0000080c01007387 */ /* 0x0003e80000100800 */
[----:B------:R-:W-:Y:S04]  /*53e30*/  STL [R1+0x18], R24 ;  /* 0x0000181801007387 */ /* 0x000fe80000100800 */
[----:B------:R-:W3:Y:S04]  /*53e40*/  LDL R9, [R1+0x3b9c] ;  /* 0x003b9c0001097983 */ /* 0x000ee80000100800 */
[----:B------:R-:W3:Y:S01]  /*53e50*/  LDL R8, [R1+0x3bd0] ;  /* 0x003bd00001087983 */ /* 0x000ee20000100800 */
[----:B0-----:R-:W-:-:S02]  /*53e60*/  @!P0 IMAD.MOV.U32 R4, RZ, RZ, R10 ;  /* 0x000000ffff048224 */ /* 0x001fc400078e000a */
[----:B------:R-:W-:Y:S01]  /*53e70*/  @!P0 IMAD.MOV.U32 R5, RZ, RZ, R11 ;  /* 0x000000ffff058224 */ /* 0x000fe200078e000b */
[----:B------:R-:W-:Y:S04]  /*53e80*/  LDS.U8 R24, [R0+UR4+0x8] ;  /* 0x0000080400187984 */ /* 0x000fe80008000000 */
[----:B-1----:R-:W3:Y:S04]  /*53e90*/  LDL R12, [R1+0x3bc4] ;  /* 0x003bc400010c7983 */ /* 0x002ee80000100800 */
[----:B------:R0:W3:Y:S02]  /*53ea0*/  @!P0 LDG.E.U8 R18, desc[UR32][R4.64] ;  /* 0x0000002004128981 */ /* 0x0000e4000c1e1100 */
[----:B0-----:R-:W-:-:S02]  /*53eb0*/  PRMT R4, RZ, 0x7610, R4 ;  /* 0x00007610ff047816 */ /* 0x001fc40000000004 */
[----:B------:R-:W-:Y:S01]  /*53ec0*/  PRMT R5, RZ, 0x7610, R5 ;  /* 0x00007610ff057816 */ /* 0x000fe20000000005 */
[----:B--2---:R0:W-:Y:S04]  /*53ed0*/  STL [R1+0x776c], R2 ;  /* 0x00776c0201007387 */ /* 0x0041e80000100800 */
[----:B------:R-:W2:Y:S04]  /*53ee0*/  LDL R11, [R1+0x3b98] ;  /* 0x003b9800010b7983 */ /* 0x000ea80000100800 */
[----:B------:R-:W2:Y:S01]  /*53ef0*/  LDL R10, [R1+0x3bd4] ;  /* 0x003bd400010a7983 */ /* 0x000ea20000100800 */
[----:B----4-:R-:W-:-:S03]  /*53f00*/  @!P0 IMAD.MOV.U32 R7, RZ, RZ, R13 ;  /* 0x000000ffff078224 */ /* 0x010fc600078e000d */
[----:B---3--:R-:W3:Y:S01]  /*53f10*/  @!P1 LDG.E.U8 R5, desc[UR32][R8.64] ;  /* 0x0000002008059981 */ /* 0x008ee2000c1e1100 */
[----:B------:R-:W-:-:S05]  /*53f20*/  @!P0 IMAD.MOV.U32 R6, RZ, RZ, R12 ;  /* 0x000000ffff068224 */ /* 0x000fca00078e000c */
[----:B------:R1:W4:Y:S04]  /*53f30*/  @!P0 LDG.E.U8 R4, desc[UR32][R6.64] ;  /* 0x0000002006048981 */ /* 0x000328000c1e1100 */
[----:B------:R-:W-:Y:S04]  /*53f40*/  STL [R1+0x7744], R18 ;  /* 0x0077441201007387 */ /* 0x000fe80000100800 */
[----:B------:R-:W3:Y:S04]  /*53f50*/  LDL R3, [R1+0x3bac] ;  /* 0x003bac0001037983 */ /* 0x000ee80000100800 */
[----:B0-----:R-:W3:Y:S04]  /*53f60*/  LDL R2, [R1+0x3be0] ;  /* 0x003be00001027983 */ /* 0x001ee80000100800 */
[----:B------:R-:W-:Y:S01]  /*53f70*/  STL [R1+0x7748], R16 ;  /* 0x0077481001007387 */ /* 0x000fe20000100800 */
[----:B-1----:R-:W-:Y:S01]  /*53f80*/  PRMT R6, RZ, 0x7610, R6 ;  /* 0x00007610ff067816 */ /* 0x002fe20000000006 */
[----:B--2---:R-:W-:-:S02]  /*53f90*/  @!P0 IMAD.MOV.U32 R9, RZ, RZ, R11 ;  /* 0x000000ffff098224 */ /* 0x004fc400078e000b */
[----:B------:R-:W-:-:S05]  /*53fa0*/  @!P0 IMAD.MOV.U32 R8, RZ, RZ, R10 ;  /* 0x000000ffff088224 */ /* 0x000fca00078e000a */
[----:B------:R0:W2:Y:S04]  /*53fb0*/  @!P0 LDG.E.U8 R6, desc[UR32][R8.64] ;  /* 0x0000002008068981 */ /* 0x0000a8000c1e1100 */
[----:B----4-:R1:W-:Y:S04]  /*53fc0*/  STL [R1+0x7720], R4 ;  /* 0x0077200401007387 */ /* 0x0103e80000100800 */
[----:B------:R-:W4:Y:S04]  /*53fd0*/  LDL R15, [R1+0x3ba8] ;  /* 0x003ba800010f7983 */ /* 0x000f280000100800 */
[----:B------:R-:W4:Y:S04]  /*53fe0*/  LDL R13, [R1+0x3be4] ;  /* 0x003be400010d7983 */ /* 0x000f280000100800 */
[----:B---3--:R3:W-:Y:S04]  /*53ff0*/  STL [R1+0x7724], R5 ;  /* 0x0077240501007387 */ /* 0x0087e80000100800 */
[----:B------:R-:W4:Y:S04]  /*54000*/  LDL R12, [R1+0x3bbc] ;  /* 0x003bbc00010c7983 */ /* 0x000f280000100800 */
[----:B-1----:R-:W4:Y:S01]  /*54010*/  LDL R4, [R1+0x3bf0] ;  /* 0x003bf00001047983 */ /* 0x002f220000100800 */
[----:B------:R-:W-:Y:S01]  /*54020*/  PRMT R7, RZ, 0x7610, R7 ;  /* 0x00007610ff077816 */ /* 0x000fe20000000007 */
[----:B------:R-:W-:-:S02]  /*54030*/  @!P1 IMAD.MOV.U32 R10, RZ, RZ, R2 ;  /* 0x000000ffff0a9224 */ /* 0x000fc400078e0002 */
[----:B------:R-:W-:-:S05]  /*54040*/  @!P1 IMAD.MOV.U32 R11, RZ, RZ, R3 ;  /* 0x000000ffff0b9224 */ /* 0x000fca00078e0003 */
[----:B------:R4:W4:Y:S01]  /*54050*/  @!P1 LDG.E.U8 R7, desc[UR32][R10.64] ;  /* 0x000000200a079981 */ /* 0x000922000c1e1100 */
[----:B0-----:R-:W-:Y:S02]  /*54060*/  PRMT R8, RZ, 0x7610, R8 ;  /* 0x00007610ff087816 */ /* 0x001fe40000000008 */
[----:B------:R-:W-:Y:S01]  /*54070*/  PRMT R9, RZ, 0x7610, R9 ;  /* 0x00007610ff097816 */ /* 0x000fe20000000009 */
[----:B--2---:R0:W-:Y:S04]  /*54080*/  STL [R1+0x777c], R6 ;  /* 0x00777c0601007387 */ /* 0x0041e80000100800 */
[----:B------:R-:W2:Y:S04]  /*54090*/  LDL R14, [R1+0x3bb8] ;  /* 0x003bb800010e7983 */ /* 0x000ea80000100800 */
[----:B---3--:R-:W3:Y:S04]  /*540a0*/  LDL R5, [R1+0x3bf4] ;  /* 0x003bf40001057983 */ /* 0x008ee80000100800 */
[----:B------:R-:W3:Y:S04]  /*540b0*/  LDL R3, [R1+0x3bcc] ;  /* 0x003bcc0001037983 */ /* 0x000ee80000100800 */
[----:B------:R-:W3:Y:S01]  /*540c0*/  LDL R2, [R1+0x3c00] ;  /* 0x003c000001027983 */ /* 0x000ee20000100800 */
[----:B----4-:R-:W-:-:S02]  /*540d0*/  @!P0 IMAD.MOV.U32 R11, RZ, RZ, R15 ;  /* 0x000000ffff0b8224 */ /* 0x010fc400078e000f */
[----:B------:R-:W-:Y:S02]  /*540e0*/  @!P0 IMAD.MOV.U32 R10, RZ, RZ, R13 ;  /* 0x000000ffff0a8224 */ /* 0x000fe400078e000d */
[----:B------:R-:W-:-:S03]  /*540f0*/  @!P1 IMAD.MOV.U32 R13, RZ, RZ, R12 ;  /* 0x000000ffff0d9224 */ /* 0x000fc600078e000c */
[----:B------:R1:W4:Y:S01]  /*54100*/  @!P0 LDG.E.U8 R8, desc[UR32][R10.64] ;  /* 0x000000200a088981 */ /* 0x000322000c1e1100 */
[----:B------:R-:W-:-:S05]  /*54110*/  @!P1 IMAD.MOV.U32 R12, RZ, RZ, R4 ;  /* 0x000000ffff0c9224 */ /* 0x000fca00078e0004 */
[----:B------:R2:W4:Y:S04]  /*54120*/  @!P1 LDG.E.U8 R9, desc[UR32][R12.64] ;  /* 0x000000200c099981 */ /* 0x000528000c1e1100 */
[----:B------:R1:W-:Y:S04]  /*54130*/  STL [R1+0x7780], R7 ;  /* 0x0077800701007387 */ /* 0x0003e80000100800 */
[----:B0-----:R-:W4:Y:S04]  /*54140*/  LDL R6, [R1+0x3c04] ;  /* 0x003c040001067983 */ /* 0x001f280000100800 */
[----:B-1----:R-:W4:Y:S01]  /*54150*/  LDL R7, [R1+0x3bc8] ;  /* 0x003bc80001077983 */ /* 0x002f220000100800 */
[----:B------:R-:W-:Y:S01]  /*54160*/  PRMT R10, RZ, 0x7610, R10 ;  /* 0x00007610ff0a7816 */ /* 0x000fe2000000000a */
[----:B--2---:R-:W-:-:S02]  /*54170*/  @!P0 IMAD.MOV.U32 R13, RZ, RZ, R14 ;  /* 0x000000ffff0d8224 */ /* 0x004fc400078e000e */
[----:B---3--:R-:W-:-:S05]  /*54180*/  @!P0 IMAD.MOV.U32 R12, RZ, RZ, R5 ;  /* 0x000000ffff0c8224 */ /* 0x008fca00078e0005 */
[----:B------:R0:W2:Y:S04]  /*54190*/  @!P0 LDG.E.U8 R10, desc[UR32][R12.64] ;  /* 0x000000200c0a8981 */ /* 0x0000a8000c1e1100 */
[----:B----4-:R-:W-:Y:S04]  /*541a0*/  STL [R1+0x7770], R8 ;  /* 0x0077700801007387 */ /* 0x010fe80000100800 */
[----:B------:R-:W3:Y:S04]  /*541b0*/  LDL R4, [R1+0x3c10] ;  /* 0x003c100001047983 */ /* 0x000ee80000100800 */
[----:B------:R-:W-:Y:S04]  /*541c0*/  STL [R1+0x7774], R9 ;  /* 0x0077740901007387 */ /* 0x000fe80000100800 */
[----:B------:R-:W4:Y:S01]  /*541d0*/  LDL R5, [R1+0x3bdc] ;  /* 0x003bdc0001057983 */ /* 0x000f220000100800 */
[----:B------:R-:W-:Y:S01]  /*541e0*/  PRMT R11, RZ, 0x7610, R11 ;  /* 0x00007610ff0b7816 */ /* 0x000fe2000000000b */
[----:B------:R-:W-:-:S02]  /*541f0*/  @!P1 IMAD.MOV.U32 R14, RZ, RZ, R2 ;  /* 0x000000ffff0e9224 */ /* 0x000fc400078e0002 */
[----:B------:R-:W-:Y:S01]  /*54200*/  @!P1 IMAD.MOV.U32 R15, RZ, RZ, R3 ;  /* 0x000000ffff0f9224 */ /* 0x000fe200078e0003 */
[----:B0-----:R-:W-:-:S04]  /*54210*/  PRMT R12, RZ, 0x7610, R12 ;  /* 0x00007610ff0c7816 */ /* 0x001fc8000000000c */
[----:B------:R0:W4:Y:S02]  /*54220*/  @!P1 LDG.E.U8 R11, desc[UR32][R14.64] ;  /* 0x000000200e0b9981 */ /* 0x000124000c1e1100 */
[----:B0-----:R-:W-:Y:S02]  /*54230*/  @!P0 IMAD.MOV.U32 R14, RZ, RZ, R6 ;  /* 0x000000ffff0e8224 */ /* 0x001fe400078e0006 */
[----:B------:R-:W-:-:S05]  /*54240*/  @!P0 IMAD.MOV.U32 R15, RZ, RZ, R7 ;  /* 0x000000ffff0f8224 */ /* 0x000fca00078e0007 */
[----:B------:R3:W4:Y:S01]  /*54250*/  @!P0 LDG.E.U8 R12, desc[UR32][R14.64] ;  /* 0x000000200e0c8981 */ /* 0x000722000c1e1100 */
[----:B------:R-:W-:-:S03]  /*54260*/  PRMT R13, RZ, 0x7610, R13 ;  /* 0x00007610ff0d7816 */ /* 0x000fc6000000000d */
[----:B--2---:R0:W-:Y:S04]  /*54270*/  STL [R1+0x774c], R10 ;  /* 0x00774c0a01007387 */ /* 0x0041e80000100800 */
[----:B------:R-:W2:Y:S04]  /*54280*/  LDL R3, [R1+0x3bd8] ;  /* 0x003bd80001037983 */ /* 0x000ea80000100800 */
[----:B------:R-:W2:Y:S01]  /*54290*/  LDL R2, [R1+0x3c14] ;  /* 0x003c140001027983 */ /* 0x000ea20000100800 */
[----:B---3--:R-:W-:Y:S02]  /*542a0*/  @!P1 IMAD.MOV.U32 R14, RZ, RZ, R4 ;  /* 0x000000ffff0e9224 */ /* 0x008fe400078e0004 */
[----:B----4-:R-:W-:-:S05]  /*542b0*/  @!P1 IMAD.MOV.U32 R15, RZ, RZ, R5 ;  /* 0x000000ffff0f9224 */ /* 0x010fca00078e0005 */
[----:B------:R2:W3:Y:S04]  /*542c0*/  @!P1 LDG.E.U8 R13, desc[UR32][R14.64] ;  /* 0x000000200e0d9981 */ /* 0x0004e8000c1e1100 */
[----:B------:R1:W-:Y:S04]  /*542d0*/  STL [R1+0x7750], R11 ;  /* 0x0077500b01007387 */ /* 0x0003e80000100800 */
[----:B0-----:R-:W4:Y:S04]  /*542e0*/  LDL R10, [R1+0x3c20] ;  /* 0x003c2000010a7983 */ /* 0x001f280000100800 */
[----:B------:R-:W4:Y:S04]  /*542f0*/  LDL R8, [R1+0x3c1c] ;  /* 0x003c1c0001087983 */ /* 0x000f280000100800 */
[----:B-1----:R-:W4:Y:S04]  /*54300*/  LDL R11, [R1+0x3bec] ;  /* 0x003bec00010b7983 */ /* 0x002f280000100800 */
[----:B------:R-:W-:Y:S04]  /*54310*/  STL [R1+0x7728], R12 ;  /* 0x0077280c01007387 */ /* 0x000fe80000100800 */
[----:B------:R-:W4:Y:S04]  /*54320*/  LDL R9, [R1+0x3be8] ;  /* 0x003be80001097983 */ /* 0x000f280000100800 */
[----:B------:R-:W4:Y:S04]  /*54330*/  LDL R7, [R1+0x3bfc] ;  /* 0x003bfc0001077983 */ /* 0x000f280000100800 */
[----:B------:R-:W4:Y:S04]  /*54340*/  LDL R6, [R1+0x3c28] ;  /* 0x003c280001067983 */ /* 0x000f280000100800 */
[----:B------:R-:W4:Y:S04]  /*54350*/  LDL R5, [R1+0x3bf8] ;  /* 0x003bf80001057983 */ /* 0x000f280000100800 */
[----:B------:R-:W4:Y:S01]  /*54360*/  LDL R4, [R1+0x3c24] ;  /* 0x003c240001047983 */ /* 0x000f220000100800 */
[----:B--2---:R-:W-:-:S02]  /*54370*/  @!P0 IMAD.MOV.U32 R15, RZ, RZ, R3 ;  /* 0x000000ffff0f8224 */ /* 0x004fc400078e0003 */
[----:B------:R-:W-:-:S05]  /*54380*/  @!P0 IMAD.MOV.U32 R14, RZ, RZ, R2 ;  /* 0x000000ffff0e8224 */ /* 0x000fca00078e0002 */
[----:B------:R4:W2:Y:S04]  /*54390*/  @!P0 LDG.E.U8 R17, desc[UR32][R14.64] ;  /* 0x000000200e118981 */ /* 0x0008a8000c1e1100 */
[----:B---3--:R-:W-:Y:S04]  /*543a0*/  STL [R1+0x772c], R13 ;  /* 0x00772c0d01007387 */ /* 0x008fe80000100800 */
[----:B------:R-:W3:Y:S04]  /*543b0*/  LDL R3, [R1+0x3c0c] ;  /* 0x003c0c0001037983 */ /* 0x000ee80000100800 */
[----:B------:R-:W2:Y:S01]  /*543c0*/  LDL R2, [R1+0x3c30] ;  /* 0x003c300001027983 */ /* 0x000ea20000100800 */
[----:B----4-:R-:W-:-:S02]  /*543d0*/  @!P1 IMAD.MOV.U32 R14, RZ, RZ, R10 ;  /* 0x000000ffff0e9224 */ /* 0x010fc400078e000a */
[----:B------:R-:W-:-:S05]  /*543e0*/  @!P1 IMAD.MOV.U32 R15, RZ, RZ, R11 ;  /* 0x000000ffff0f9224 */ /* 0x000fca00078e000b */
[----:B------:R0:W4:Y:S02]  /*543f0*/  @!P1 LDG.E.U8 R19, desc[UR32][R14.64] ;  /* 0x000000200e139981 */ /* 0x000124000c1e1100 */
[----:B0-----:R-:W-:Y:S02]  /*54400*/  @!P0 IMAD.MOV.U32 R14, RZ, RZ, R8 ;  /* 0x000000ffff0e8224 */ /* 0x001fe400078e0008 */
[----:B------:R-:W-:-:S05]  /*54410*/  @!P0 IMAD.MOV.U32 R15, RZ, RZ, R9 ;  /* 0x000000ffff0f8224 */ /* 0x000fca00078e0009 */
[----:B------:R0:W4:Y:S02]  /*54420*/  @!P0 LDG.E.U8 R20, desc[UR32][R14.64] ;  /* 0x000000200e148981 */ /* 0x000124000c1e1100 */
[----:B0-----:R-:W-:Y:S02]  /*54430*/  @!P1 IMAD.MOV.U32 R14, RZ, RZ, R6 ;  /* 0x000000ffff0e9224 */ /* 0x001fe400078e0006 */
[----:B------:R-:W-:-:S05]  /*54440*/  @!P1 IMAD.MOV.U32 R15, RZ, RZ, R7 ;  /* 0x000000ffff0f9224 */ /* 0x000fca00078e0007 */
[----:B------:R0:W4:Y:S02]  /*54450*/  @!P1 LDG.E.U8 R21, desc[UR32][R14.64] ;  /* 0x000000200e159981 */ /* 0x000124000c1e1100 */
[----:B0-----:R-:W-:Y:S02]  /*54460*/  @!P0 IMAD.MOV.U32 R14, RZ, RZ, R4 ;  /* 0x000000ffff0e8224 */ /* 0x001fe400078e0004 */
[----:B------:R-:W-:Y:S01]  /*54470*/  @!P0 IMAD.MOV.U32 R15, RZ, RZ, R5 ;  /* 0x000000ffff0f8224 */ /* 0x000fe200078e0005 */
[----:B------:R-:W-:Y:S04]  /*54480*/  LDS.U8 R4, [R0+UR4+0x4008] ;  /* 0x0040080400047984 */ /* 0x000fe80008000000 */
[----:B------:R3:W4:Y:S02]  /*54490*/  @!P0 LDG.E.U8 R22, desc[UR32][R14.64] ;  /* 0x000000200e168981 */ /* 0x000724000c1e1100 */
[----:B---3--:R-:W-:-:S02]  /*544a0*/  @!P1 IMAD.MOV.U32 R15, RZ, RZ, R3 ;  /* 0x000000ffff0f9224 */ /* 0x008fc400078e0003 */
[----:B--2---:R-:W-:Y:S01]  /*544b0*/  @!P1 IMAD.MOV.U32 R14, RZ, RZ, R2 ;  /* 0x000000ffff0e9224 */ /* 0x004fe200078e0002 */
[----:B------:R-:W-:Y:S04]  /*544c0*/  STL [R1+0x7784], R17 ;  /* 0x0077841101007387 */ /* 0x000fe80000100800 */
[----:B------:R-:W-:Y:S04]  /*544d0*/  LDS.U8 R2, [R0+UR4+0x4000] ;  /* 0x0040000400027984 */ /* 0x000fe80008000000 */
[----:B------:R0:W2:Y:S04]  /*544e0*/  @!P1 LDG.E.U8 R23, desc[UR32][R14.64] ;  /* 0x000000200e179981 */ /* 0x0000a8000c1e1100 */
[----:B------:R-:W-:Y:S04]  /*544f0*/  LDS.U8 R3, [R0+UR4+0x4208] ;  /* 0x0042080400037984 */ /* 0x000fe80008000000 */
[----:B0-----:R-:W0:Y:S04]  /*54500*/  LDS.U8 R14, [R0+UR4] ;  /* 0x00000004000e7984 */ /* 0x001e280008000000 */
[----:B------:R-:W1:Y:S04]  /*54510*/  LDS.U8 R15, [R0+UR4+0x208] ;  /* 0x00020804000f7984 */ /* 0x000e680008000000 */
[----:B----4-:R-:W-:Y:S04]  /*54520*/  STL [R1+0x7788], R19 ;  /* 0x0077881301007387 */ /* 0x010fe80000100800 */
[----:B------:R-:W-:Y:S04]  /*54530*/  STL [R1+0x7778], R20 ;  /* 0x0077781401007387 */ /* 0x000fe80000100800 */
[----:B------:R-:W-:Y:S04]  /*54540*/  STL [R1+0x778c], R21 ;  /* 0x00778c1501007387 */ /* 0x000fe80000100800 */
[----:B------:R-:W-:Y:S04]  /*54550*/  STL [R1+0x7754], R22 ;  /* 0x0077541601007387 */ /* 0x000fe80000100800 */
[----:B--2---:R-:W-:Y:S04]  /*54560*/  STL [R1+0x7758], R23 ;  /* 0x0077581701007387 */ /* 0x004fe80000100800 */
[----:B0-----:R-:W-:Y:S04]  /*54570*/  STL [R1+0x7730], R14 ;  /* 0x0077300e01007387 */ /* 0x001fe80000100800 */
[----:B-1----:R-:W-:Y:S04]  /*54580*/  STL [R1+0x7734], R15 ;  /* 0x0077340f01007387 */ /* 0x002fe80000100800 */
[----:B------:R-:W-:Y:S04]  /*54590*/  STL [R1+0x7738], R24 ;  /* 0x0077381801007387 */ /* 0x000fe80000100800 */
[----:B------:R-:W-:Y:S04]  /*545a0*/  STL [R1+0x773c], R25 ;  /* 0x00773c1901007387 */ /* 0x000fe80000100800 */
[----:B------:R-:W-:Y:S04]  /*545b0*/  STL [R1+0x7740], R26 ;  /* 0x0077401a01007387 */ /* 0x000fe80000100800 */
[----:B------:R-:W-:Y:S04]  /*545c0*/  STL [R1+0x775c], R27 ;  /* 0x00775c1b01007387 */ /* 0x000fe80000100800 */
[----:B------:R-:W-:Y:S04]  /*545d0*/  STL [R1+0x7760], R28 ;  /* 0x0077601c01007387 */ /* 0x000fe80000100800 */
[----:B------:R-:W-:Y:S04]  /*545e0*/  STL [R1+0x7764], R29 ;  /* 0x0077641d01007387 */ /* 0x000fe80000100800 */
[----:B------:R-:W-:Y:S04]  /*545f0*/  STL [R1+0x1014], R2 ;  /* 0x0010140201007387 */ /* 0x000fe80000100800 */
[----:B------:R-:W0:Y:S04]  /*54600*/  LDS.U8 R2, [R0+UR4+0x4200] ;  /* 0x0042000400027984 */ /* 0x000e280008000000 */
[----:B------:R-:W-:Y:S04]  /*54610*/  STL [R1+0x1010], R3 ;  /* 0x0010100301007387 */ /* 0x000fe80000100800 */
[----:B------:R-:W1:Y:S04]  /*54620*/  LDS.U8 R3, [R0+UR4+0x6000] ;  /* 0x0060000400037984 */ /* 0x000e680008000000 */
[----:B------:R-:W-:Y:S04]  /*54630*/  STL [R1+0x101c], R4 ;  /* 0x00101c0401007387 */ /* 0x000fe80000100800 */
[----:B------:R-:W2:Y:S04]  /*54640*/  LDS.U8 R4, [R0+UR4+0x6208] ;  /* 0x0062080400047984 */ /* 0x000ea80008000000 */
[----:B0-----:R-:W-:Y:S04]  /*54650*/  STL [R1+0x1018], R2 ;  /* 0x0010180201007387 */ /* 0x001fe80000100800 */
[----:B------:R-:W0:Y:S04]  /*54660*/  LDS.U8 R2, [R0+UR4+0x6008] ;  /* 0x0060080400027984 */ /* 0x000e280008000000 */
[----:B-1----:R-:W-:Y:S04]  /*54670*/  STL [R1+0x1024], R3 ;  /* 0x0010240301007387 */ /* 0x002fe80000100800 */
[----:B------:R-:W1:Y:S04]  /*54680*/  LDS.U8 R3, [R0+UR4+0x6200] ;  /* 0x0062000400037984 */ /* 0x000e680008000000 */
[----:B--2---:R-:W-:Y:S04]  /*54690*/  STL [R1+0x1020], R4 ;  /* 0x0010200401007387 */ /* 0x004fe80000100800 */
        /* <DEDUP_REMOVED lines=219> */
[----:B-1----:R1:W-:Y:S04]  /*55450*/  STL [R1+0x3de8], R3 ;  /* 0x003de80301007387 */ /* 0x0023e80000100800 */
[----:B--2---:R-:W-:Y:S04]  /*55460*/  STL [R1+0x3df4], R4 ;  /* 0x003df40401007387 */ /* 0x004fe80000100800 */
[----:B------:R-:W2:Y:S04]  /*55470*/  LDS.U8 R4, [R0+UR4+0xe188] ;  /* 0x00e1880400047984 */ /* 0x000ea80008000000 */
[----:B0-----:R-:W-:Y:S04]  /*55480*/  STL [R1+0x3df0], R2 ;  /* 0x003df00201007387 */ /* 0x001fe80000100800 */
[----:B------:R-:W0:Y:S01]  /*55490*/  LDS.U8 R2, [R0+UR4+0xe380] ;  /* 0x00e3800400027984 */ /* 0x000e220008000000 */
[----:B-1----:R-:W-:-:S03]  /*554a0*/  LOP3.LUT R3, R0, 0x410, RZ, 0x3c, !PT ;  /* 0x0000041000037812 */ /* 0x002fc600078e3cff */
[----:B------:R-:W-:Y:S04]  /*554b0*/  STL [R1+0x4068], R0 ;  /* 0x0040680001007387 */ /* 0x000fe80000100800 */
[----:B--2---:R-:W-:Y:S04]  /*554c0*/  STL [R1+0x3dfc], R4 ;  /* 0x003dfc0401007387 */ /* 0x004fe80000100800 */
[----:B------:R-:W1:Y:S04]  /*554d0*/  LDS.U8 R4, [R3+UR4] ;  /* 0x0000000403047984 */ /* 0x000e680008000000 */
[----:B------:R-:W2:Y:S04]  /*554e0*/  LDS.U8 R0, [R3+UR4+0x208] ;  /* 0x0002080403007984 */ /* 0x000ea80008000000 */
[----:B------:R-:W-:Y:S04]  /*554f0*/  LDS.U8 R5, [R3+UR4+0x8188] ;  /* 0x0081880403057984 */ /* 0x000fe80008000000 */
        /* <DEDUP_REMOVED lines=219> */
[----:B--2---:R-:W-:Y:S04]  /*562b0*/  STL [R1+0x13e8], R0 ;  /* 0x0013e80001007387 */ /* 0x004fe80000100800 */
[----:B------:R-:W1:Y:S04]  /*562c0*/  LDS.U8 R4, [R3+UR4+0x6380] ;  /* 0x0063800403047984 */ /* 0x000e680008000000 */
[----:B------:R-:W2:Y:S04]  /*562d0*/  LDS.U8 R0, [R3+UR4+0x8180] ;  /* 0x0081800403007984 */ /* 0x000ea80008000000 */
[----:B0-----:R0:W-:Y:S04]  /*562e0*/  STL [R1+0x13f4], R2 ;  /* 0x0013f40201007387 */ /* 0x0011e80000100800 */
[----:B0-----:R-:W3:Y:S04]  /*562f0*/  LDL R2, [R1+0x1820] ;  /* 0x0018200001027983 */ /* 0x001ee80000100800 */
[----:B-1----:R-:W-:Y:S04]  /*56300*/  STL [R1+0x13f0], R4 ;  /* 0x0013f00401007387 */ /* 0x002fe80000100800 */
[----:B------:R-:W0:Y:S04]  /*56310*/  LDS.U8 R4, [R3+UR4+0x8388] ;  /* 0x0083880403047984 */ /* 0x000e280008000000 */
[----:B--2---:R-:W-:Y:S04]  /*56320*/  STL [R1+0x17e4], R0 ;  /* 0x0017e40001007387 */ /* 0x004fe80000100800 */
[----:B------:R-:W1:Y:S04]  /*56330*/  LDS.U8 R0, [R3+UR4+0x8380] ;  /* 0x0083800403007984 */ /* 0x000e680008000000 */
[----:B0-----:R-:W-:Y:S04]  /*56340*/  STL [R1+0x17e0], R4 ;  /* 0x0017e00401007387 */ /* 0x001fe80000100800 */
[----:B------:R-:W0:Y:S04]  /*56350*/  LDS.U8 R4, [R3+UR4+0xa180] ;  /* 0x00a1800403047984 */ /* 0x000e280008000000 */
[----:B------:R-:W-:Y:S04]  /*56360*/  STL [R1+0x17ec], R5 ;  /* 0x0017ec0501007387 */ /* 0x000fe80000100800 */
[----:B------:R-:W2:Y:S04]  /*56370*/  LDS.U8 R5, [R3+UR4+0xa388] ;  /* 0x00a3880403057984 */ /* 0x000ea80008000000 */
[----:B-1----:R-:W-:Y:S04]  /*56380*/  STL [R1+0x17e8], R0 ;  /* 0x0017e80001007387 */ /* 0x002fe80000100800 */
[----:B------:R-:W1:Y:S04]  /*56390*/  LDS.U8 R0, [R3+UR4+0xa188] ;  /* 0x00a1880403007984 */ /* 0x000e680008000000 */
[----:B0-----:R-:W-:Y:S04]  /*563a0*/  STL [R1+0x17f4], R4 ;  /* 0x0017f40401007387 */ /* 0x001fe80000100800 */
[----:B------:R-:W0:Y:S04]  /*563b0*/  LDS.U8 R4, [R3+UR4+0xa380] ;  /* 0x00a3800403047984 */ /* 0x000e280008000000 */
[----:B--2---:R-:W-:Y:S04]  /*563c0*/  STL [R1+0x17f0], R5 ;  /* 0x0017f00501007387 */ /* 0x004fe80000100800 */
        /* <DEDUP_REMOVED lines=16> */
[----:B--2---:R-:W-:Y:S04]  /*564d0*/  STL [R1+0x3ffc], R5 ;  /* 0x003ffc0501007387 */ /* 0x004fe80000100800 */
[----:B-1----:R-:W-:Y:S04]  /*564e0*/  STL [R1+0x3ff8], R0 ;  /* 0x003ff80001007387 */ /* 0x002fe80000100800 */
[----:B---3--:R-:W0:Y:S04]  /*564f0*/  LDS.U8 R4, [R2+UR4] ;  /* 0x0000000402047984 */ /* 0x008e280008000000 */
[----:B------:R-:W1:Y:S04]  /*56500*/  LDS.U8 R3, [R2+UR4+0x208] ;  /* 0x0002080402037984 */ /* 0x000e680008000000 */
        /* <DEDUP_REMOVED lines=219> */
[----:B-1----:R-:W-:Y:S04]  /*572c0*/  STL [R1+0x1200], R3 ;  /* 0x0012000301007387 */ /* 0x002fe80000100800 */
[----:B------:R-:W0:Y:S04]  /*572d0*/  LDS.U8 R4, [R2+UR4+0x6380] ;  /* 0x0063800402047984 */ /* 0x000e280008000000 */
[----:B------:R-:W1:Y:S04]  /*572e0*/  LDS.U8 R3, [R2+UR4+0x8180] ;  /* 0x0081800402037984 */ /* 0x000e680008000000 */
[----:B--2---:R2:W-:Y:S04]  /*572f0*/  STL [R1+0x120c], R0 ;  /* 0x00120c0001007387 */ /* 0x0045e80000100800 */
[----:B--2---:R-:W2:Y:S04]  /*57300*/  LDL R0, [R1+0x181c] ;  /* 0x00181c0001007983 */ /* 0x004ea80000100800 */
[----:B0-----:R-:W-:Y:S04]  /*57310*/  STL [R1+0x1208], R4 ;  /* 0x0012080401007387 */ /* 0x001fe80000100800 */
[----:B------:R-:W0:Y:S04]  /*57320*/  LDS.U8 R4, [R2+UR4+0x8388] ;  /* 0x0083880402047984 */ /* 0x000e280008000000 */
[----:B-1----:R-:W-:Y:S04]  /*57330*/  STL [R1+0x1600], R3 ;  /* 0x0016000301007387 */ /* 0x002fe80000100800 */
[----:B------:R-:W1:Y:S04]  /*57340*/  LDS.U8 R3, [R2+UR4+0x8188] ;  /* 0x0081880402037984 */ /* 0x000e680008000000 */
[----:B0-----:R-:W-:Y:S04]  /*57350*/  STL [R1+0x15fc], R4 ;  /* 0x0015fc0401007387 */ /* 0x001fe80000100800 */
[----:B------:R-:W0:Y:S04]  /*57360*/  LDS.U8 R4, [R2+UR4+0xa180] ;  /* 0x00a1800402047984 */ /* 0x000e280008000000 */
[----:B-1----:R-:W-:Y:S04]  /*57370*/  STL [R1+0x1608], R3 ;  /* 0x0016080301007387 */ /* 0x002fe80000100800 */
[----:B------:R-:W1:Y:S04]  /*57380*/  LDS.U8 R3, [R2+UR4+0xa388] ;  /* 0x00a3880402037984 */ /* 0x000e680008000000 */
[----:B------:R-:W-:Y:S04]  /*57390*/  STL [R1+0x1604], R5 ;  /* 0x0016040501007387 */ /* 0x000fe80000100800 */
[----:B------:R-:W3:Y:S04]  /*573a0*/  LDS.U8 R5, [R2+UR4+0xa188] ;  /* 0x00a1880402057984 */ /* 0x000ee80008000000 */
[----:B0-----:R-:W-:Y:S04]  /*573b0*/  STL [R1+0x1610], R4 ;  /* 0x0016100401007387 */ /* 0x001fe80000100800 */
[----:B------:R-:W0:Y:S04]  /*573c0*/  LDS.U8 R4, [R2+UR4+0xa380] ;  /* 0x00a3800402047984 */ /* 0x000e280008000000 */
[----:B-1----:R-:W-:Y:S04]  /*573d0*/  STL [R1+0x160c], R3 ;  /* 0x00160c0301007387 */ /* 0x002fe80000100800 */
[----:B------:R-:W1:Y:S04]  /*573e0*/  LDS.U8 R3, [R2+UR4+0xc180] ;  /* 0x00c1800402037984 */ /* 0x000e680008000000 */
[----:B---3--:R-:W-:Y:S04]  /*573f0*/  STL [R1+0x1618], R5 ;  /* 0x0016180501007387 */ /* 0x008fe80000100800 */
        /* <DEDUP_REMOVED lines=11> */
[----:B------:R-:W4:Y:S04]  /*574b0*/  LDS.U8 R2, [R2+UR4+0xe380] ;  /* 0x00e3800402027984 */ /* 0x000f280008000000 */
[----:B---3--:R-:W-:Y:S04]  /*574c0*/  STL [R1+0x3e14], R5 ;  /* 0x003e140501007387 */ /* 0x008fe80000100800 */
[----:B0-----:R-:W-:Y:S04]  /*574d0*/  STL [R1+0x3e10], R4 ;  /* 0x003e100401007387 */ /* 0x001fe80000100800 */
[----:B-1----:R-:W-:Y:S04]  /*574e0*/  STL [R1+0x3e1c], R3 ;  /* 0x003e1c0301007387 */ /* 0x002fe80000100800 */
[----:B----4-:R-:W-:Y:S04]  /*574f0*/  STL [R1+0x3e18], R2 ;  /* 0x003e180201007387 */ /* 0x010fe80000100800 */
[----:B--2---:R-:W0:Y:S04]  /*57500*/  LDS.U8 R4, [R0+UR4] ;  /* 0x0000000400047984 */ /* 0x004e280008000000 */
        /* <DEDUP_REMOVED lines=483> */
[----:B-1----:R-:W-:Y:S04]  /*59340*/  STL [R1+0x1620], R3 ;  /* 0x0016200301007387 */ /* 0x002fe80000100800 */
[----:B------:R-:W0:Y:S04]  /*59350*/  LDS.U8 R4, [R2+UR4+0x8188] ;  /* 0x0081880402047984 */ /* 0x000e280008000000 */
        /* <DEDUP_REMOVED lines=26> */
[----:B0-----:R-:W-:Y:S04]  /*59500*/  STL [R1+0x3e3c], R4 ;  /* 0x003e3c0401007387 */ /* 0x001fe80000100800 */
[----:B-1----:R-:W-:Y:S04]  /*59510*/  STL [R1+0x3e38], R3 ;  /* 0x003e380301007387 */ /* 0x002fe80000100800 */
        /* <DEDUP_REMOVED lines=232> */
[----:B------:R-:W-:Y:S04]  /*5a3a0*/  STL [R1+0x1850], R5 ;  /* 0x0018500501007387 */ /* 0x000fe80000100800 */
[----:B------:R-:W3:Y:S04]  /*5a3b0*/  LDS.U8 R5, [R0+UR4+0xa388] ;  /* 0x00a3880400057984 */ /* 0x000ee80008000000 */
[----:B-1----:R-:W-:Y:S04]  /*5a3c0*/  STL [R1+0x184c], R4 ;  /* 0x00184c0401007387 */ /* 0x002fe80000100800 */
[----:B------:R-:W1:Y:S04]  /*5a3d0*/  LDS.U8 R4, [R0+UR4+0xa188] ;  /* 0x00a1880400047984 */ /* 0x000e680008000000 */
[----:B0-----:R-:W-:Y:S04]  /*5a3e0*/  STL [R1+0x1858], R2 ;  /* 0x0018580201007387 */ /* 0x001fe80000100800 */
[----:B------:R-:W0:Y:S04]  /*5a3f0*/  LDS.U8 R2, [R0+UR4+0xa380] ;  /* 0x00a3800400027984 */ /* 0x000e280008000000 */
[----:B---3--:R-:W-:Y:S04]  /*5a400*/  STL [R1+0x1854], R5 ;  /* 0x0018540501007387 */ /* 0x008fe80000100800 */
        /* <DEDUP_REMOVED lines=16> */
[----:B---3--:R-:W-:Y:S04]  /*5a510*/  STL [R1+0x403c], R5 ;  /* 0x00403c0501007387 */ /* 0x008fe80000100800 */
        /* <DEDUP_REMOVED lines=244> */
[----:B------:R-:W-:Y:S04]  /*5b460*/  LDS.U8 R4, [R3+UR4+0xc188] ;  /* 0x00c1880403047984 */ /* 0x000fe80008000000 */
[----:B0-----:R-:W-:Y:S04]  /*5b470*/  STL [R1+0x3e44], R0 ;  /* 0x003e440001007387 */ /* 0x001fe80000100800 */
[----:B------:R-:W0:Y:S04]  /*5b480*/  LDS.U8 R0, [R3+UR4+0xc380] ;  /* 0x00c3800403007984 */ /* 0x000e280008000000 */
[----:B--2---:R-:W-:Y:S04]  /*5b490*/  STL [R1+0x3e40], R5 ;  /* 0x003e400501007387 */ /* 0x004fe80000100800 */
[----:B------:R-:W-:Y:S04]  /*5b4a0*/  LDS.U8 R5, [R3+UR4+0xe388] ;  /* 0x00e3880403057984 */ /* 0x000fe80008000000 */
[----:B0-----:R-:W-:Y:S04]  /*5b4b0*/  STL [R1+0x4838], R0 ;  /* 0x0048380001007387 */ /* 0x001fe80000100800 */
[----:B------:R-:W-:Y:S04]  /*5b4c0*/  STL [R1+0x3e4c], R4 ;  /* 0x003e4c0401007387 */ /* 0x000fe80000100800 */
[----:B------:R-:W0:Y:S04]  /*5b4d0*/  LDS.U8 R4, [R3+UR4+0xe180] ;  /* 0x00e1800403047984 */ /* 0x000e280008000000 */
[----:B------:R-:W1:Y:S04]  /*5b4e0*/  LDS.U8 R0, [R3+UR4+0xe188] ;  /* 0x00e1880403007984 */ /* 0x000e680008000000 */
[----:B0-----:R-:W-:Y:S04]  /*5b4f0*/  STL [R1+0x3e54], R4 ;  /* 0x003e540401007387 */ /* 0x001fe80000100800 */
[----:B------:R-:W0:Y:S04]  /*5b500*/  LDS.U8 R4, [R3+UR4+0xe380] ;  /* 0x00e3800403047984 */ /* 0x000e280008000000 */
[----:B------:R-:W-:Y:S04]  /*5b510*/  STL [R1+0x3e50], R5 ;  /* 0x003e500501007387 */ /* 0x000fe80000100800 */
[----:B-1----:R-:W-:Y:S04]  /*5b520*/  STL [R1+0x3e5c], R0 ;  /* 0x003e5c0001007387 */ /* 0x002fe80000100800 */
[----:B0-----:R-:W-:Y:S04]  /*5b530*/  STL [R1+0x3e58], R4 ;  /* 0x003e580401007387 */ /* 0x001fe80000100800 */
        /* <DEDUP_REMOVED lines=230> */
[----:B--2---:R-:W-:Y:S04]  /*5c3a0*/  STL [R1+0x3c38], R4 ;  /* 0x003c380401007387 */ /* 0x004fe80000100800 */
[----:B------:R-:W-:Y:S04]  /*5c3b0*/  LDS.U8 R4, [R2+UR4+0xa188] ;  /* 0x00a1880402047984 */ /* 0x000fe80008000000 */
        /* <DEDUP_REMOVED lines=9> */
[----:B------:R-:W2:Y:S04]  /*5c450*/  LDS.U8 R4, [R2+UR4+0xc388] ;  /* 0x00c3880402047984 */ /* 0x000ea80008000000 */
[----:B0-----:R-:W-:Y:S04]  /*5c460*/  STL [R1+0x3c50], R0 ;  /* 0x003c500001007387 */ /* 0x001fe80000100800 */
[----:B------:R-:W0:Y:S04]  /*5c470*/  LDS.U8 R0, [R2+UR4+0xc188] ;  /* 0x00c1880402007984 */ /* 0x000e280008000000 */
[----:B-1----:R1:W-:Y:S04]  /*5c480*/  STL [R1+0x4044], R3 ;  /* 0x0040440301007387 */ /* 0x0023e80000100800 */
[----:B--2---:R-:W-:Y:S04]  /*5c490*/  STL [R1+0x4040], R4 ;  /* 0x0040400401007387 */ /* 0x004fe80000100800 */
[----:B------:R-:W2:Y:S01]  /*5c4a0*/  LDS.U8 R4, [R2+UR4+0xe180] ;  /* 0x00e1800402047984 */ /* 0x000ea20008000000 */
[----:B-1----:R-:W1:Y:S03]  /*5c4b0*/  S2R R3, SR_TID.X ;  /* 0x0000000000037919 */ /* 0x002e660000002100 */
[----:B0-----:R-:W-:Y:S04]  /*5c4c0*/  STL [R1+0x404c], R0 ;  /* 0x00404c0001007387 */ /* 0x001fe80000100800 */
[----:B------:R-:W0:Y:S01]  /*5c4d0*/  LDS.U8 R0, [R2+UR4+0xe388] ;  /* 0x00e3880402007984 */ /* 0x000e220008000000 */
[----:B-1----:R-:W-:-:S03]  /*5c4e0*/  LOP3.LUT R29, R3, 0x3f, RZ, 0xc0, !PT ;  /* 0x0000003f031d7812 */ /* 0x002fc600078ec0ff */
[----:B------:R-:W-:Y:S04]  /*5c4f0*/  STL [R1+0x4048], R5 ;  /* 0x0040480501007387 */ /* 0x000fe80000100800 */
[----:B--2---:R-:W-:Y:S04]  /*5c500*/  STL [R1+0x4054], R4 ;  /* 0x0040540401007387 */ /* 0x004fe80000100800 */
[----:B------:R1:W-:Y:S04]  /*5c510*/  STL [R1+0x7790], R29 ;  /* 0x0077901d01007387 */ /* 0x0003e80000100800 */
[----:B0-----:R0:W-:Y:S04]  /*5c520*/  STL [R1+0x4050], R0 ;  /* 0x0040500001007387 */ /* 0x0011e80000100800 */
[----:B-1----:R-:W2:Y:S04]  /*5c530*/  LDL R29, [R1+0x180c] ;  /* 0x00180c00011d7983 */ /* 0x002ea80000100800 */
[----:B------:R-:W3:Y:S04]  /*5c540*/  LDL.LU R21, [R1+0x1cc] ;  /* 0x0001cc0001157983 */ /* 0x000ee80000300800 */
[----:B---3--:R-:W-:Y:S04]  /*5c550*/  STL [R1+0x7794], R21 ;  /* 0x0077941501007387 */ /* 0x008fe80000100800 */
[----:B--2---:R-:W1:Y:S04]  /*5c560*/  LDS.U8 R21, [R29+UR4+0xe188] ;  /* 0x00e188041d157984 */ /* 0x004e680008000000 */
[----:B------:R-:W2:Y:S04]  /*5c570*/  LDS.U8 R29, [R29+UR4+0xe380] ;  /* 0x00e380041d1d7984 */ /* 0x000ea80008000000 */
[----:B------:R-:W3:Y:S04]  /*5c580*/  LDL.LU R19, [R1+0x1c8] ;  /* 0x0001c80001137983 */ /* 0x000ee80000300800 */
[----:B------:R-:W4:Y:S04]  /*5c590*/  LDL.LU R17, [R1+0x1ac] ;  /* 0x0001ac0001117983 */ /* 0x000f280000300800 */
[----:B------:R-:W4:Y:S04]  /*5c5a0*/  LDL.LU R7, [R1+0x1a8] ;  /* 0x0001a80001077983 */ /* 0x000f280000300800 */
        /* <DEDUP_REMOVED lines=24> */
[----:B------:R-:W-:Y:S06]  /*5c730*/  BAR.SYNC.DEFER_BLOCKING 0x0 ;  /* 0x0000000000007b1d */ /* 0x000fec0000010000 */
[----:B-1----:R0:W-:Y:S04]  /*5c740*/  STL [R1+0x405c], R21 ;  /* 0x00405c1501007387 */ /* 0x0021e80000100800 */
[----:B0-----:R-:W3:Y:S04]  /*5c750*/  LDL.LU R21, [R1+0x7794] ;  /* 0x0077940001157983 */ /* 0x001ee80000300800 */
[----:B--2---:R0:W-:Y:S04]  /*5c760*/  STL [R1+0x4058], R29 ;  /* 0x0040581d01007387 */ /* 0x0041e80000100800 */
[----:B0-----:R-:W3:Y:S04]  /*5c770*/  LDL.LU R29, [R1+0x7790] ;  /* 0x00779000011d7983 */ /* 0x001ee80000300800 */
[----:B---3--:R0:W-:Y:S04]  /*5c780*/  STS.U8 [R29+UR4], R21 ;  /* 0x000000151d007988 */ /* 0x0081e80008000004 */
[----:B------:R1:W-:Y:S04]  /*5c790*/  STS.U8 [R29+UR4+0x40], R19 ;  /* 0x000040131d007988 */ /* 0x0003e80008000004 */
[----:B----4-:R2:W-:Y:S04]  /*5c7a0*/  STS.U8 [R29+UR4+0x240], R17 ;  /* 0x000240111d007988 */ /* 0x0105e80008000004 */
[----:B------:R3:W-:Y:S04]  /*5c7b0*/  STS.U8 [R29+UR4+0x200], R7 ;  /* 0x000200071d007988 */ /* 0x0007e80008000004 */
[----:B------:R4:W-:Y:S04]  /*5c7c0*/  STS.U8 [R29+UR4+0x400], R6 ;  /* 0x000400061d007988 */ /* 0x0009e80008000004 */
[----:B0-----:R-:W4:Y:S04]  /*5c7d0*/  LDL.LU R21, [R1+0x778c] ;  /* 0x00778c0001157983 */ /* 0x001f280000300800 */
[----:B-1----:R-:W4:Y:S04]  /*5c7e0*/  LDL.LU R19, [R1+0x7788] ;  /* 0x0077880001137983 */ /* 0x002f280000300800 */
[----:B--2---:R-:W2:Y:S04]  /*5c7f0*/  LDL.LU R17, [R1+0x7784] ;  /* 0x0077840001117983 */ /* 0x004ea80000300800 */
[----:B---3--:R-:W3:Y:S04]  /*5c800*/  LDL.LU R7, [R1+0x7780] ;  /* 0x0077800001077983 */ /* 0x008ee80000300800 */
[----:B----4-:R-:W4:Y:S04]  /*5c810*/  LDL.LU R6, [R1+0x777c] ;  /* 0x00777c0001067983 */ /* 0x010f280000300800 */
        /* <DEDUP_REMOVED lines=15> */
[----:B------:R1:W-:Y:S04]  /*5c910*/  STS.U8 [R29+UR4+0x1400], R9 ;  /* 0x001400091d007988 */ /* 0x0003e80008000004 */
[----:B------:R1:W-:Y:S04]  /*5c920*/  STS.U8 [R29+UR4+0x1440], R8 ;  /* 0x001440081d007988 */ /* 0x0003e80008000004 */
[----:B------:R-:W-:Y:S04]  /*5c930*/  STS.U8 [R29+UR4+0x1640], R5 ;  /* 0x001640051d007988 */ /* 0x000fe80008000004 */
[----:B------:R-:W-:Y:S04]  /*5c940*/  STS.U8 [R29+UR4+0x1600], R4 ;  /* 0x001600041d007988 */ /* 0x000fe80008000004 */
[----:B------:R-:W-:Y:S04]  /*5c950*/  STS.U8 [R29+UR4+0x1800], R16 ;  /* 0x001800101d007988 */ /* 0x000fe80008000004 */
[----:B0-----:R-:W2:Y:S04]  /*5c960*/  LDL.LU R20, [R1+0x1c4] ;  /* 0x0001c40001147983 */ /* 0x001ea80000300800 */
[----:B------:R-:W-:Y:S04]  /*5c970*/  STS.U8 [R29+UR4+0x1840], R18 ;  /* 0x001840121d007988 */ /* 0x000fe80008000004 */
[----:B------:R0:W-:Y:S04]  /*5c980*/  STS.U8 [R29+UR4+0x1a40], R2 ;  /* 0x001a40021d007988 */ /* 0x0001e80008000004 */
[----:B------:R0:W-:Y:S04]  /*5c990*/  STS.U8 [R29+UR4+0x1a00], R3 ;  /* 0x001a00031d007988 */ /* 0x0001e80008000004 */
[----:B-1----:R-:W2:Y:S04]  /*5c9a0*/  LDL.LU R9, [R1+0x1c0] ;  /* 0x0001c00001097983 */ /* 0x002ea80000300800 */
[----:B------:R-:W2:Y:S04]  /*5c9b0*/  LDL.LU R8, [R1+0x1a4] ;  /* 0x0001a40001087983 */ /* 0x000ea80000300800 */
        /* <DEDUP_REMOVED lines=20> */
[----:B----4-:R0:W-:Y:S02]  /*5cb00*/  STS.U8 [R29+UR4+0x1c00], R6 ;  /* 0x001c00061d007988 */ /* 0x0101e40008000004 */
[----:B0-----:R-:W0:Y:S01]  /*5cb10*/  S2R R6, SR_TID.X ;  /* 0x0000000000067919 */ /* 0x001e220000002100 */
[----:B------:R-:W-:-:S02]  /*5cb20*/  LOP3.LUT R29, R29, 0x10, RZ, 0x3c, !PT ;  /* 0x000000101d1d7812 */ /* 0x000fc400078e3cff */
[----:B0-----:R-:W-:-:S05]  /*5cb30*/  LOP3.LUT R6, R6, 0x3f, RZ, 0xc0, !PT ;  /* 0x0000003f06067812 */ /* 0x001fca00078ec0ff */
[----:B---3--:R0:W-:Y:S04]  /*5cb40*/  STS.U8 [R6+UR4+0x1c40], R7 ;  /* 0x001c400706007988 */ /* 0x0081e80008000004 */
[----:B--2---:R1:W-:Y:S04]  /*5cb50*/  STS.U8 [R6+UR4+0x1e40], R17 ;  /* 0x001e401106007988 */ /* 0x0043e80008000004 */
[----:B------:R2:W-:Y:S04]  /*5cb60*/  STS.U8 [R6+UR4+0x1e00], R19 ;  /* 0x001e001306007988 */ /* 0x0005e80008000004 */
[----:B0-----:R-:W3:Y:S04]  /*5cb70*/  LDL.LU R7, [R1+0x140] ;  /* 0x0001400001077983 */ /* 0x001ee80000300800 */
[----:B-1----:R-:W4:Y:S04]  /*5cb80*/  LDL.LU R17, [R1+0x144] ;  /* 0x0001440001117983 */ /* 0x002f280000300800 */
[----:B--2---:R-:W2:Y:S04]  /*5cb90*/  LDL.LU R19, [R1+0x180] ;  /* 0x0001800001137983 */ /* 0x004ea80000300800 */
        /* <DEDUP_REMOVED lines=8> */
[----:B------:R-:W3:Y:S04]  /*5cc20*/  LDL.LU R2, [R1+0x776c] ;  /* 0x00776c0001027983 */ /* 0x000ee80000300800 */
[----:B------:R-:W3:Y:S04]  /*5cc30*/  LDL.LU R3, [R1+0x7768] ;  /* 0x0077680001037983 */ /* 0x000ee80000300800 */
[----:B--2---:R-:W-:Y:S04]  /*5cc40*/  STS.U8 [R29+UR4+0x4c0], R19 ;  /* 0x0004c0131d007988 */ /* 0x004fe80008000004 */
[----:B----4-:R-:W-:Y:S04]  /*5cc50*/  STS.U8 [R29+UR4+0x6c0], R17 ;  /* 0x0006c0111d007988 */ /* 0x010fe80008000004 */
[----:B---3--:R-:W-:Y:S04]  /*5cc60*/  STS.U8 [R29+UR4+0x680], R7 ;  /* 0x000680071d007988 */ /* 0x008fe80008000004 */
        /* <DEDUP_REMOVED lines=12> */
[----:B0-----:R-:W4:Y:S04]  /*5cd30*/  LDL.LU R28, [R1+0x1bc] ;  /* 0x0001bc00011c7983 */ /* 0x001f280000300800 */
[----:B------:R0:W-:Y:S04]  /*5cd40*/  STS.U8 [R29+UR4+0x1480], R11 ;  /* 0x0014800b1d007988 */ /* 0x0001e80008000004 */
[----:B-1----:R-:W4:Y:S04]  /*5cd50*/  LDL.LU R27, [R1+0x1b8] ;  /* 0x0001b800011b7983 */ /* 0x002f280000300800 */
[----:B------:R1:W-:Y:S04]  /*5cd60*/  STS.U8 [R29+UR4+0x14c0], R10 ;  /* 0x0014c00a1d007988 */ /* 0x0003e80008000004 */
[----:B------:R-:W-:Y:S04]  /*5cd70*/  STS.U8 [R29+UR4+0x16c0], R5 ;  /* 0x0016c0051d007988 */ /* 0x000fe80008000004 */
[----:B--2---:R-:W2:Y:S04]  /*5cd80*/  LDL.LU R23, [R1+0x19c] ;  /* 0x00019c0001177983 */ /* 0x004ea80000300800 */
[----:B---3--:R-:W3:Y:S04]  /*5cd90*/  LDL.LU R22, [R1+0x198] ;  /* 0x0001980001167983 */ /* 0x008ee80000300800 */
[----:B------:R-:W-:Y:S04]  /*5cda0*/  STS.U8 [R29+UR4+0x1680], R4 ;  /* 0x001680041d007988 */ /* 0x000fe80008000004 */
[----:B------:R1:W-:Y:S04]  /*5cdb0*/  STS.U8 [R29+UR4+0x1880], R16 ;  /* 0x001880101d007988 */ /* 0x0003e80008000004 */
[----:B------:R1:W-:Y:S04]  /*5cdc0*/  STS.U8 [R29+UR4+0x18c0], R18 ;  /* 0x0018c0121d007988 */ /* 0x0003e80008000004 */
[----:B0-----:R-:W3:Y:S04]  /*5cdd0*/  LDL.LU R11, [R1+0x17c] ;  /* 0x00017c00010b7983 */ /* 0x001ee80000300800 */
[----:B-1----:R-:W3:Y:S04]  /*5cde0*/  LDL.LU R10, [R1+0x170] ;  /* 0x00017000010a7983 */ /* 0x002ee80000300800 */
[----:B------:R-:W3:Y:S04]  /*5cdf0*/  LDL.LU R16, [R1+0x13c] ;  /* 0x00013c0001107983 */ /* 0x000ee80000300800 */
        /* <DEDUP_REMOVED lines=25> */
[----:B------:R-:W3:Y:S01]  /*5cf90*/  LDL.LU R21, [R1+0x11c] ;  /* 0x00011c0001157983 */ /* 0x000ee20000300800 */
[----:B------:R-:W-:-:S05]  /*5cfa0*/  LOP3.LUT R26, R6, 0x20, RZ, 0x3c, !PT ;  /* 0x00000020061a7812 */ /* 0x000fca00078e3cff */
[----:B----4-:R0:W-:Y:S04]  /*5cfb0*/  STS.U8 [R26+UR4+0x100], R28 ;  /* 0x0001001c1a007988 */ /* 0x0101e80008000004 */
[----:B------:R1:W-:Y:S04]  /*5cfc0*/  STS.U8 [R26+UR4+0x140], R27 ;  /* 0x0001401b1a007988 */ /* 0x0003e80008000004 */
[----:B--2---:R2:W-:Y:S04]  /*5cfd0*/  STS.U8 [R26+UR4+0x340], R23 ;  /* 0x000340171a007988 */ /* 0x0045e80008000004 */
[----:B---3--:R3:W-:Y:S04]  /*5cfe0*/  STS.U8 [R26+UR4+0x300], R22 ;  /* 0x000300161a007988 */ /* 0x0087e80008000004 */
[----:B0-----:R-:W4:Y:S04]  /*5cff0*/  LDL.LU R28, [R1+0x7760] ;  /* 0x00776000011c7983 */ /* 0x001f280000300800 */
[----:B-1----:R-:W4:Y:S04]  /*5d000*/  LDL.LU R27, [R1+0x775c] ;  /* 0x00775c00011b7983 */ /* 0x002f280000300800 */
[----:B------:R0:W-:Y:S04]  /*5d010*/  STS.U8 [R26+UR4+0x500], R11 ;  /* 0x0005000b1a007988 */ /* 0x0001e80008000004 */
[----:B--2---:R-:W2:Y:S04]  /*5d020*/  LDL.LU R23, [R1+0x7758] ;  /* 0x0077580001177983 */ /* 0x004ea80000300800 */
[----:B---3--:R-:W3:Y:S04]  /*5d030*/  LDL.LU R22, [R1+0x7754] ;  /* 0x0077540001167983 */ /* 0x008ee80000300800 */
[----:B------:R1:W-:Y:S04]  /*5d040*/  STS.U8 [R26+UR4+0x540], R10 ;  /* 0x0005400a1a007988 */ /* 0x0003e80008000004 */
[----:B------:R1:W-:Y:S04]  /*5d050*/  STS.U8 [R26+UR4+0x740], R16 ;  /* 0x000740101a007988 */ /* 0x0003e80008000004 */
[----:B------:R1:W-:Y:S04]  /*5d060*/  STS.U8 [R26+UR4+0x700], R18 ;  /* 0x000700121a007988 */ /* 0x0003e80008000004 */
[----:B0-----:R-:W4:Y:S04]  /*5d070*/  LDL.LU R11, [R1+0x7750] ;  /* 0x00775000010b7983 */ /* 0x001f280000300800 */
[----:B-1----:R-:W2:Y:S04]  /*5d080*/  LDL.LU R10, [R1+0x774c] ;  /* 0x00774c00010a7983 */ /* 0x002ea80000300800 */
[----:B------:R-:W3:Y:S04]  /*5d090*/  LDL.LU R16, [R1+0x7748] ;  /* 0x0077480001107983 */ /* 0x000ee80000300800 */
[----:B------:R-:W4:Y:S04]  /*5d0a0*/  LDL.LU R18, [R1+0x7744] ;  /* 0x0077440001127983 */ /* 0x000f280000300800 */
        /* <DEDUP_REMOVED lines=35> */
[----:B------:R-:W2:Y:S01]  /*5d2e0*/  LDL.LU R0, [R1+0x30] ;  /* 0x0000300001007983 */ /* 0x000ea20000300800 */
[----:B------:R-:W-:-:S03]  /*5d2f0*/  LOP3.LUT R6, R6, 0x30, RZ, 0x3c, !PT ;  /* 0x0000003006067812 */ /* 0x000fc600078e3cff */
[----:B----4-:R0:W-:Y:S04]  /*5d300*/  STS.U8 [R26+UR4+0x1b40], R18 ;  /* 0x001b40121a007988 */ /* 0x0101e80008000004 */
[----:B---3--:R1:W-:Y:S04]  /*5d310*/  STS.U8 [R26+UR4+0x1b00], R16 ;  /* 0x001b00101a007988 */ /* 0x0083e80008000004 */
[----:B--2---:R2:W-:Y:S04]  /*5d320*/  STS.U8 [R26+UR4+0x1d00], R10 ;  /* 0x001d000a1a007988 */ /* 0x0045e80008000004 */
        /* <DEDUP_REMOVED lines=9> */
[----:B------:R-:W3:Y:S04]  /*5d3c0*/  LDL.LU R23, [R1+0xf4] ;  /* 0x0000f40001177983 */ /* 0x000ee80000300800 */
        /* <DEDUP_REMOVED lines=20> */
[----:B---3--:R-:W-:Y:S04]  /*5d510*/  STS.U8 [R6+UR4+0xbc0], R23 ;  /* 0x000bc01706007988 */ /* 0x008fe80008000004 */
[----:B----4-:R-:W-:Y:S04]  /*5d520*/  STS.U8 [R6+UR4+0xb80], R22 ;  /* 0x000b801606007988 */ /* 0x010fe80008000004 */
[----:B------:R-:W-:Y:S04]  /*5d530*/  STS.U8 [R6+UR4+0xd80], R11 ;  /* 0x000d800b06007988 */ /* 0x000fe80008000004 */
        /* <DEDUP_REMOVED lines=14> */
[----:B-1----:R-:W3:Y:S01]  /*5d620*/  LDL.LU R3, [R1+0x7710] ;  /* 0x0077100001037983 */ /* 0x002ee20000300800 */
[----:B------:R-:W0:Y:S03]  /*5d630*/  S2R R0, SR_TID.X ;  /* 0x0000000000007919 */ /* 0x000e260000002100 */
[----:B------:R-:W-:Y:S04]  /*5d640*/  STS.U8 [R6+UR4+0x1bc0], R4 ;  /* 0x001bc00406007988 */ /* 0x000fe80008000004 */
[----:B------:R-:W-:Y:S04]  /*5d650*/  STS.U8 [R6+UR4+0x1b80], R5 ;  /* 0x001b800506007988 */ /* 0x000fe80008000004 */
[----:B------:R-:W-:Y:S04]  /*5d660*/  STS.U8 [R6+UR4+0x1d80], R12 ;  /* 0x001d800c06007988 */ /* 0x000fe80008000004 */
[----:B------:R-:W-:Y:S01]  /*5d670*/  STS.U8 [R6+UR4+0x1dc0], R13 ;  /* 0x001dc00d06007988 */ /* 0x000fe20008000004 */
[C---:B0-----:R-:W-:Y:S01]  /*5d680*/  IMAD.SHL.U32 R8, R0.reuse, 0x2, RZ ;  /* 0x0000000200087824 */ /* 0x041fe200078e00ff */
[----:B------:R-:W-:-:S05]  /*5d690*/  LOP3.LUT R0, R0, 0x7, RZ, 0xc0, !PT ;  /* 0x0000000700007812 */ /* 0x000fca00078ec0ff */
[----:B------:R-:W-:-:S05]  /*5d6a0*/  IMAD R0, R0, 0x90, RZ ;  /* 0x0000009000007824 */ /* 0x000fca00078e02ff */
[----:B------:R-:W-:Y:S01]  /*5d6b0*/  LOP3.LUT R0, R0, 0x30, R8, 0x78, !PT ;  /* 0x0000003000007812 */ /* 0x000fe200078e7808 */
[----:B--2---:R-:W-:Y:S04]  /*5d6c0*/  STS.U8 [R6+UR4+0x1fc0], R2 ;  /* 0x001fc00206007988 */ /* 0x004fe80008000004 */
[----:B---3--:R-:W-:Y:S01]  /*5d6d0*/  STS.U8 [R6+UR4+0x1f80], R3 ;  /* 0x001f800306007988 */ /* 0x008fe20008000004 */
[----:B------:R-:W-:Y:S06]  /*5d6e0*/  BAR.SYNC.DEFER_BLOCKING 0x0 ;  /* 0x0000000000007b1d */ /* 0x000fec0000010000 */
[----:B------:R-:W0:Y:S04]  /*5d6f0*/  LDSM.16.M88.4 R4, [R0+UR4] ;  /* 0x000000040004783b */ /* 0x000e280008000200 */
[----:B------:R-:W1:Y:S04]  /*5d700*/  LDSM.16.M88.4 R8, [R0+UR4+0x400] ;  /* 0x000400040008783b */ /* 0x000e680008000200 */
[----:B0-----:R0:W-:Y:S04]  /*5d710*/  STL.64 [R1+0xa58], R6 ;  /* 0x000a580601007387 */ /* 0x0011e80000100a00 */
[----:B-1----:R1:W-:Y:S04]  /*5d720*/  STL.64 [R1+0xa40], R8 ;  /* 0x000a400801007387 */ /* 0x0023e80000100a00 */
[----:B------:R2:W-:Y:S04]  /*5d730*/  STL.64 [R1+0xa48], R10 ;  /* 0x000a480a01007387 */ /* 0x0005e80000100a00 */
[----:B------:R-:W3:Y:S04]  /*5d740*/  LDL.LU.64 R16, [R1+0x7b0] ;  /* 0x0007b00001107983 */ /* 0x000ee80000300a00 */
[----:B------:R-:W3:Y:S01]  /*5d750*/  LDL.LU.64 R18, [R1+0x7b8] ;  /* 0x0007b80001127983 */ /* 0x000ee20000300a00 */
[----:B0-----:R-:W-:-:S02]  /*5d760*/  IMAD.MOV.U32 R7, RZ, RZ, R8 ;  /* 0x000000ffff077224 */ /* 0x001fc400078e0008 */
[----:B------:R-:W-:Y:S02]  /*5d770*/  IMAD.MOV.U32 R6, RZ, RZ, R9 ;  /* 0x000000ffff067224 */ /* 0x000fe400078e0009 */
[----:B-1----:R-:W4:Y:S04]  /*5d780*/  LDL.LU.64 R8, [R1+0x7c0] ;  /* 0x0007c00001087983 */ /* 0x002f280000300a00 */
[----:B--2---:R-:W4:Y:S01]  /*5d790*/  LDL.LU.64 R10, [R1+0x7c8] ;  /* 0x0007c800010a7983 */ /* 0x004f220000300a00 */
[----:B------:R-:W-:Y:S02]  /*5d7a0*/  IMAD R3, R15, 0x100, R14 ;  /* 0x000001000f037824 */ /* 0x000fe400078e020e */
[----:B------:R-:W-:-:S03]  /*5d7b0*/  IMAD.MOV.U32 R22, RZ, RZ, R4 ;  /* 0x000000ffff167224 */ /* 0x000fc600078e0004 */
[----:B------:R-:W-:Y:S01]  /*5d7c0*/  F2FP.F16.E4M3.UNPACK_B R12, R3 ;  /* 0x00000003ff0c723e */ /* 0x000fe200020006ff */
[----:B------:R-:W-:Y:S02]  /*5d7d0*/  IMAD.MOV.U32 R3, RZ, RZ, R0 ;  /* 0x000000ffff037224 */ /* 0x000fe400078e0000 */
[----:B------:R-:W-:Y:S02]  /*5d7e0*/  IMAD.MOV.U32 R23, RZ, RZ, R5 ;  /* 0x000000ffff177224 */ /* 0x000fe400078e0005 */
[----:B------:R-:W-:Y:S02]  /*5d7f0*/  IMAD R4, R25, 0x100, R24 ;  /* 0x0000010019047824 */ /* 0x000fe400078e0218 */
[----:B------:R-:W-:Y:S02]  /*5d800*/  IMAD R5, R27, 0x100, R26 ;  /* 0x000001001b057824 */ /* 0x000fe400078e021a */
[----:B------:R-:W0:Y:S01]  /*5d810*/  LDSM.16.M88.4 R24, [R3+UR4+0x800] ;  /* 0x000800040318783b */ /* 0x000e220008000200 */
[----:B------:R-:W-:Y:S01]  /*5d820*/  IMAD R2, R29, 0x100, R28 ;  /* 0x000001001d027824 */ /* 0x000fe200078e021c */
[----:B------:R-:W-:-:S02]  /*5d830*/  F2FP.F16.E4M3.UNPACK_B R13, R4 ;  /* 0x00000004ff0d723e */ /* 0x000fc400020006ff */
[----:B------:R-:W-:Y:S02]  /*5d840*/  F2FP.F16.E4M3.UNPACK_B R14, R5 ;  /* 0x00000005ff0e723e */ /* 0x000fe400020006ff */
[----:B------:R-:W-:Y:S02]  /*5d850*/  F2FP.F16.E4M3.UNPACK_B R20, R22 ;  /* 0x00000016ff14723e */ /* 0x000fe400020006ff */
[----:B------:R-:W-:Y:S02]  /*5d860*/  F2FP.F16.E4M3.UNPACK_B R21, R23 ;  /* 0x00000017ff15723e */ /* 0x000fe400020006ff */
[----:B------:R-:W-:Y:S01]  /*5d870*/  F2FP.F16.E4M3.UNPACK_B R15, R2 ;  /* 0x00000002ff0f723e */ /* 0x000fe200020006ff */
[----:B0-----:R-:W-:Y:S01]  /*5d880*/  STL.64 [R1+0xa20], R24 ;  /* 0x000a201801007387 */ /* 0x001fe20000100a00 */
[----:B------:R-:W-:-:S03]  /*5d890*/  IMAD.MOV.U32 R5, RZ, RZ, R24 ;  /* 0x000000ffff057224 */ /* 0x000fc600078e0018 */
[----:B------:R3:W-:Y:S01]  /*5d8a0*/  STL.64 [R1+0xa28], R26 ;  /* 0x000a281a01007387 */ /* 0x0007e20000100a00 */
[----:B------:R-:W-:-:S03]  /*5d8b0*/  IMAD.MOV.U32 R4, RZ, RZ, R25 ;  /* 0x000000ffff047224 */ /* 0x000fc600078e0019 */
[----:B------:R-:W-:Y:S04]  /*5d8c0*/  STL [R1+0x7180], R22 ;  /* 0x0071801601007387 */ /* 0x000fe80000100800 */
[----:B------:R-:W-:Y:S01]  /*5d8d0*/  STL [R1+0x7184], R23 ;  /* 0x0071841701007387 */ /* 0x000fe20000100800 */
[----:B---3--:R-:W-:Y:S03]  /*5d8e0*/  HMMA.16816.F32 R24, R12, R20, R16 ;  /* 0x000000140c18723c */ /* 0x008fe60000001810 */
[----:B------:R-:W0:-:S15]  /*5d8f0*/  LDSM.16.M88.4 R16, [R3+UR4+0xc00] ;  /* 0x000c00040310783b */ /* 0x000e1e0008000200 */
[----:B------:R-:W-:-:S05]  /*5d900*/  NOP ;  /* 0x0000000000007918 */ /* 0x000fca0000000000 */
[----:B------:R-:W-:Y:S04]  /*5d910*/  STL [R1+0x7194], R24 ;  /* 0x0071941801007387 */ /* 0x000fe80000100800 */
[----:B------:R-:W-:Y:S04]  /*5d920*/  STL [R1+0x7190], R25 ;  /* 0x0071901901007387 */ /* 0x000fe80000100800 */
[----:B------:R-:W-:Y:S04]  /*5d930*/  STL [R1+0x718c], R26 ;  /* 0x00718c1a01007387 */ /* 0x000fe80000100800 */
[----:B------:R-:W-:Y:S04]  /*5d940*/  STL [R1+0x7188], R27 ;  /* 0x0071881b01007387 */ /* 0x000fe80000100800 */
[----:B0-----:R-:W-:Y:S04]  /*5d950*/  STL.64 [R1+0xa30], R16 ;  /* 0x000a301001007387 */ /* 0x001fe80000100a00 */
[----:B------:R0:W-:Y:S04]  /*5d960*/  STL.64 [R1+0xa38], R18 ;  /* 0x000a381201007387 */ /* 0x0001e80000100a00 */
[----:B------:R-:W-:Y:S04]  /*5d970*/  STL.64 [R1+0x7708], R14 ;  /* 0x0077080e01007387 */ /* 0x000fe80000100a00 */
[----:B------:R-:W-:Y:S01]  /*5d980*/  STL.64 [R1+0x7700], R12 ;  /* 0x0077000c01007387 */ /* 0x000fe20000100a00 */
[----:B0-----:R-:W-:-:S02]  /*5d990*/  F2FP.F16.E4M3.UNPACK_B R18, R7 ;  /* 0x00000007ff12723e */ /* 0x001fc400020006ff */
[----:B------:R-:W-:-:S07]  /*5d9a0*/  F2FP.F16.E4M3.UNPACK_B R19, R6 ;  /* 0x00000006ff13723e */ /* 0x000fce00020006ff */
[----:B----4-:R-:W-:Y:S01]  /*5d9b0*/  HMMA.16816.F32 R8, R12, R18, R8 ;  /* 0x000000120c08723c */ /* 0x010fe20000001808 */
[----:B------:R-:W0:-:S15]  /*5d9c0*/  LDSM.16.M88.4 R12, [R3+UR4+0x1000] ;  /* 0x00100004030c783b */ /* 0x000e1e0008000200 */
[----:B------:R-:W-:-:S08]  /*5d9d0*/  NOP ;  /* 0x0000000000007918 */ /* 0x000fd00000000000 */
[----:B------:R-:W-:Y:S02]  /*5d9e0*/  IMAD.MOV.U32 R22, RZ, RZ, R11 ;  /* 0x000000ffff167224 */ /* 0x000fe400078e000b */
[----:B------:R-:W-:Y:S02]  /*5d9f0*/  IMAD.MOV.U32 R27, RZ, RZ, R9 ;  /* 0x000000ffff1b7224 */ /* 0x000fe400078e0009 */
[----:B------:R-:W-:Y:S02]  /*5da00*/  IMAD.MOV.U32 R26, RZ, RZ, R8 ;  /* 0x000000ffff1a7224 */ /* 0x000fe400078e0008 */
[----:B------:R-:W-:Y:S01]  /*5da10*/  IMAD.MOV.U32 R23, RZ, RZ, R10 ;  /* 0x000000ffff177224 */ /* 0x000fe200078e000a */
[----:B------:R-:W-:Y:S04]  /*5da20*/  STL [R1+0x7290], R22 ;  /* 0x0072901601007387 */ /* 0x000fe80000100800 */
[----:B------:R-:W-:Y:S04]  /*5da30*/  STL [R1+0x719c], R27 ;  /* 0x00719c1b01007387 */ /* 0x000fe80000100800 */
[----:B------:R1:W-:Y:S04]  /*5da40*/  STL [R1+0x76f8], R26 ;  /* 0x0076f81a01007387 */ /* 0x0003e80000100800 */
[----:B------:R-:W2:Y:S04]  /*5da50*/  LDL.LU.64 R24, [R1+0x810] ;  /* 0x0008100001187983 */ /* 0x000ea80000300a00 */
[----:B-1----:R-:W2:Y:S04]  /*5da60*/  LDL.LU.64 R26, [R1+0x818] ;  /* 0x00081800011a7983 */ /* 0x002ea80000300a00 */
[----:B------:R-:W-:Y:S04]  /*5da70*/  STL [R1+0x7198], R23 ;  /* 0x0071981701007387 */ /* 0x000fe80000100800 */
[----:B0-----:R-:W-:Y:S01]  /*5da80*/  STL.64 [R1+0xa60], R12 ;  /* 0x000a600c01007387 */ /* 0x001fe20000100a00 */
[----:B------:R-:W-:-:S03]  /*5da90*/  IMAD.MOV.U32 R8, RZ, RZ, R12 ;  /* 0x000000ffff087224 */ /* 0x000fc600078e000c */
[----:B------:R-:W-:Y:S01]  /*5daa0*/  STL.64 [R1+0xa68], R14 ;  /* 0x000a680e01007387 */ /* 0x000fe20000100a00 */
[----:B------:R-:W-:-:S03]  /*5dab0*/  IMAD.MOV.U32 R9, RZ, RZ, R13 ;  /* 0x000000ffff097224 */ /* 0x000fc600078e000d */
[----:B------:R-:W0:Y:S04]  /*5dac0*/  LDSM.16.M88.4 R12, [R3+UR4+0x1400] ;  /* 0x00140004030c783b */ /* 0x000e280008000200 */
[----:B0-----:R-:W-:Y:S04]  /*5dad0*/  STL.64 [R1+0xa70], R12 ;  /* 0x000a700c01007387 */ /* 0x001fe80000100a00 */
[----:B------:R0:W-:Y:S01]  /*5dae0*/  STL.64 [R1+0xa78], R14 ;  /* 0x000a780e01007387 */ /* 0x0001e20000100a00 */
[----:B------:R-:W-:Y:S02]  /*5daf0*/  IMAD.MOV.U32 R6, RZ, RZ, R12 ;  /* 0x000000ffff067224 */ /* 0x000fe400078e000c */
[----:B------:R-:W-:Y:S01]  /*5db00*/  IMAD.MOV.U32 R7, RZ, RZ, R13 ;  /* 0x000000ffff077224 */ /* 0x000fe200078e000d */
[----:B0-----:R-:W2:Y:S04]  /*5db10*/  LDL.LU.64 R14, [R1+0x7708] ;  /* 0x00770800010e7983 */ /* 0x001ea80000300a00 */
[----:B------:R-:W2:Y:S01]  /*5db20*/  LDL.LU.64 R12, [R1+0x7700] ;  /* 0x00770000010c7983 */ /* 0x000ea20000300a00 */
[----:B------:R-:W-:-:S02]  /*5db30*/  IMAD.MOV.U32 R2, RZ, RZ, R16 ;  /* 0x000000ffff027224 */ /* 0x000fc400078e0010 */
[----:B------:R-:W-:Y:S01]  /*5db40*/  IMAD.MOV.U32 R0, RZ, RZ, R17 ;  /* 0x000000ffff007224 */ /* 0x000fe200078e0011 */
[----:B------:R-:W-:Y:S02]  /*5db50*/  F2FP.F16.E4M3.UNPACK_B R16, R5 ;  /* 0x00000005ff10723e */ /* 0x000fe400020006ff */
[----:B------:R-:W-:Y:S01]  /*5db60*/  F2FP.F16.E4M3.UNPACK_B R17, R4 ;  /* 0x00000004ff11723e */ /* 0x000fe200020006ff */
[----:B------:R-:W3:Y:S04]  /*5db70*/  LDL.LU R22, [R1+0x168] ;  /* 0x0001680001167983 */ /* 0x000ee80000300800 */
[----:B------:R-:W3:Y:S02]  /*5db80*/  LDL.LU R29, [R1+0x164] ;  /* 0x00016400011d7983 */ /* 0x000ee40000300800 */
[----:B--2---:R-:W-:-:S15]  /*5db90*/  HMMA.16816.F32 R24, R12, R16, R24 ;  /* 0x000000100c18723c */ /* 0x004fde0000001818 */
[----:B------:R-:W-:-:S08]  /*5dba0*/  NOP ;  /* 0x0000000000007918 */ /* 0x000fd00000000000 */
[----:B------:R-:W-:Y:S04]  /*5dbb0*/  STL.64 [R1+0x10], R24 ;  /* 0x0000101801007387 */ /* 0x000fe80000100a00 */
[----:B------:R-:W-:Y:S04]  /*5dbc0*/  STL.64 [R1+0x18], R26 ;  /* 0x0000181a01007387 */ /* 0x000fe80000100a00 */
[----:B------:R0:W-:Y:S04]  /*5dbd0*/  STL.64 [R1+0x76d0], R18 ;  /* 0x0076d01201007387 */ /* 0x0001e80000100a00 */
[----:B------:R-:W1:Y:S04]  /*5dbe0*/  LDSM.16.M88.4 R24, [R3+UR4+0x1800] ;  /* 0x001800040318783b */ /* 0x000e680008000200 */
[----:B0-----:R-:W2:Y:S04]  /*5dbf0*/  LDL.LU R18, [R1+0x15c] ;  /* 0x00015c0001127983 */ /* 0x001ea80000300800 */
[----:B------:R-:W2:Y:S04]  /*5dc00*/  LDL.LU R19, [R1+0x154] ;  /* 0x0001540001137983 */ /* 0x000ea80000300800 */
[----:B------:R0:W-:Y:S04]  /*5dc10*/  STL.64 [R1+0x76c8], R16 ;  /* 0x0076c81001007387 */ /* 0x0001e80000100a00 */
[----:B0-----:R-:W4:Y:S04]  /*5dc20*/  LDL.LU R16, [R1+0x14c] ;  /* 0x00014c0001107983 */ /* 0x001f280000300800 */
[----:B------:R-:W4:Y:S01]  /*5dc30*/  LDL.LU R17, [R1+0x148] ;  /* 0x0001480001117983 */ /* 0x000f220000300800 */
[----:B-1----:R-:W-:-:S02]  /*5dc40*/  IMAD.MOV.U32 R4, RZ, RZ, R24 ;  /* 0x000000ffff047224 */ /* 0x002fc400078e0018 */
[----:B------:R-:W-:Y:S01]  /*5dc50*/  IMAD.MOV.U32 R5, RZ, RZ, R25 ;  /* 0x000000ffff057224 */ /* 0x000fe200078e0019 */
[----:B------:R-:W-:Y:S02]  /*5dc60*/  F2FP.F16.E4M3.UNPACK_B R11, R0 ;  /* 0x00000000ff0b723e */ /* 0x000fe400020006ff */
[----:B------:R-:W-:Y:S01]  /*5dc70*/  F2FP.F16.E4M3.UNPACK_B R10, R2 ;  /* 0x00000002ff0a723e */ /* 0x000fe200020006ff */
[----:B--2---:R-:W-:Y:S04]  /*5dc80*/  STL.64 [R1+0x76e0], R18 ;  /* 0x0076e01201007387 */ /* 0x004fe80000100a00 */
[----:B----4-:R0:W-:Y:S04]  /*5dc90*/  STL.64 [R1+0x76d8], R16 ;  /* 0x0076d81001007387 */ /* 0x0101e80000100a00 */
[----:B0-----:R-:W2:Y:S04]  /*5dca0*/  LDL.LU.64 R16, [R1+0x870] ;  /* 0x0008700001107983 */ /* 0x001ea80000300a00 */
[----:B------:R-:W2:Y:S04]  /*5dcb0*/  LDL.LU.64 R18, [R1+0x878] ;  /* 0x0008780001127983 */ /* 0x000ea80000300a00 */
[----:B------:R-:W-:Y:S04]  /*5dcc0*/  STL.64 [R1+0xa80], R24 ;  /* 0x000a801801007387 */ /* 0x000fe80000100a00 */
[----:B------:R0:W-:Y:S04]  /*5dcd0*/  STL.64 [R1+0xa88], R26 ;  /* 0x000a881a01007387 */ /* 0x0001e80000100a00 */
[----:B0-----:R-:W4:Y:S04]  /*5dce0*/  LDL.LU R26, [R1+0x76f8] ;  /* 0x0076f800011a7983 */ /* 0x001f280000300800 */
[----:B------:R-:W-:Y:S04]  /*5dcf0*/  STL.64 [R1+0x76f0], R6 ;  /* 0x0076f00601007387 */ /* 0x000fe80000100a00 */
[----:B------:R-:W-:Y:S04]  /*5dd00*/  STL.64 [R1+0x76e8], R4 ;  /* 0x0076e80401007387 */ /* 0x000fe80000100a00 */
[----:B------:R-:W0:Y:S04]  /*5dd10*/  LDSM.16.M88.4 R4, [R3+UR4+0x1c00] ;  /* 0x001c00040304783b */ /* 0x000e280008000200 */
[----:B------:R-:W3:Y:S04]  /*5dd20*/  LDL.LU R28, [R1+0x178] ;  /* 0x00017800011c7983 */ /* 0x000ee80000300800 */
[----:B------:R-:W3:Y:S04]  /*5dd30*/  LDL.LU R0, [R1+0x174] ;  /* 0x0001740001007983 */ /* 0x000ee80000300800 */
[----:B0-----:R0:W-:Y:S01]  /*5dd40*/  STL.64 [R1+0xa90], R4 ;  /* 0x000a900401007387 */ /* 0x0011e20000100a00 */
[----:B------:R-:W-:-:S03]  /*5dd50*/  IMAD.MOV.U32 R2, RZ, RZ, R4 ;  /* 0x000000ffff027224 */ /* 0x000fc600078e0004 */
[----:B------:R1:W-:Y:S01]  /*5dd60*/  STL.64 [R1+0xa98], R6 ;  /* 0x000a980601007387 */ /* 0x0003e20000100a00 */
[----:B------:R-:W-:-:S03]  /*5dd70*/  IMAD.MOV.U32 R3, RZ, RZ, R5 ;  /* 0x000000ffff037224 */ /* 0x000fc600078e0005 */
[----:B0-----:R-:W3:Y:S04]  /*5dd80*/  LDL.LU.64 R4, [R1+0x7f0] ;  /* 0x0007f00001047983 */ /* 0x001ee80000300a00 */
[----:B-1----:R-:W3:Y:S01]  /*5dd90*/  LDL.LU.64 R6, [R1+0x7f8] ;  /* 0x0007f80001067983 */ /* 0x002ee20000300a00 */
[----:B------:R-:W-:Y:S02]  /*5dda0*/  F2FP.F16.E4M3.UNPACK_B R8, R8 ;  /* 0x00000008ff08723e */ /* 0x000fe400020006ff */
[----:B------:R-:W-:Y:S01]  /*5ddb0*/  F2FP.F16.E4M3.UNPACK_B R9, R9 ;  /* 0x00000009ff09723e */ /* 0x000fe200020006ff */
[----:B--2---:R-:W-:-:S15]  /*5ddc0*/  HMMA.16816.F32 R16, R12, R10, R16 ;  /* 0x0000000a0c10723c */ /* 0x004fde0000001810 */
[----:B------:R-:W-:-:S09]  /*5ddd0*/  NOP ;  /* 0x0000000000007918 */ /* 0x000fd20000000000 */
[----:B------:R-:W-:Y:S02]  /*5dde0*/  IMAD.MOV.U32 R23, RZ, RZ, R17 ;  /* 0x000000ffff177224 */ /* 0x000fe400078e0011 */
[----:B------:R-:W-:Y:S02]  /*5ddf0*/  IMAD.MOV.U32 R27, RZ, RZ, R16 ;  /* 0x000000ffff1b7224 */ /* 0x000fe400078e0010 */
[----:B------:R-:W-:Y:S02]  /*5de00*/  IMAD.MOV.U32 R24, RZ, RZ, R18 ;  /* 0x000000ffff187224 */ /* 0x000fe400078e0012 */
[----:B------:R-:W-:Y:S01]  /*5de10*/  IMAD.MOV.U32 R25, RZ, RZ, R19 ;  /* 0x000000ffff197224 */ /* 0x000fe200078e0013 */
[----:B------:R-:W2:Y:S04]  /*5de20*/  LDL.LU.64 R16, [R1+0x7a0] ;  /* 0x0007a00001107983 */ /* 0x000ea80000300a00 */
[----:B------:R-:W2:Y:S04]  /*5de30*/  LDL.LU.64 R18, [R1+0x7a8] ;  /* 0x0007a80001127983 */ /* 0x000ea80000300a00 */
[----:B------:R-:W-:Y:S04]  /*5de40*/  STL [R1+0x73a8], R23 ;  /* 0x0073a81701007387 */ /* 0x000fe80000100800 */
[----:B----4-:R-:W-:Y:S04]  /*5de50*/  STL.64 [R1+0x71a8], R26 ;  /* 0x0071a81a01007387 */ /* 0x010fe80000100a00 */
[----:B------:R0:W-:Y:S04]  /*5de60*/  STL.64 [R1+0x71a0], R24 ;  /* 0x0071a01801007387 */ /* 0x0001e80000100a00 */
[----:B0-----:R-:W4:Y:S04]  /*5de70*/  LDL.LU.64 R24, [R1+0x780] ;  /* 0x0007800001187983 */ /* 0x001f280000300a00 */
[----:B------:R-:W4:Y:S01]  /*5de80*/  LDL.LU.64 R26, [R1+0x788] ;  /* 0x00078800011a7983 */ /* 0x000f220000300a00 */
[----:B---3--:R-:W-:-:S15]  /*5de90*/  HMMA.16816.F32 R4, R12, R8, R4 ;  /* 0x000000080c04723c */ /* 0x008fde0000001804 */
[----:B------:R-:W-:-:S08]  /*5dea0*/  NOP ;  /* 0x0000000000007918 */ /* 0x000fd00000000000 */
[----:B------:R-:W-:Y:S04]  /*5deb0*/  STL.64 [R1+0x1c0], R4 ;  /* 0x0001c00401007387 */ /* 0x000fe80000100a00 */
[----:B------:R0:W-:Y:S04]  /*5dec0*/  STL.64 [R1+0x1c8], R6 ;  /* 0x0001c80601007387 */ /* 0x0001e80000100a00 */
[----:B0-----:R-:W3:Y:S04]  /*5ded0*/  LDL.LU.64 R6, [R1+0x76f0] ;  /* 0x0076f00001067983 */ /* 0x001ee80000300a00 */
[----:B------:R-:W4:Y:S04]  /*5dee0*/  LDL.LU.64 R4, [R1+0x76e8] ;  /* 0x0076e80001047983 */ /* 0x000f280000300a00 */
[----:B------:R-:W-:Y:S04]  /*5def0*/  STL.64 [R1+0x76b0], R10 ;  /* 0x0076b00a01007387 */ /* 0x000fe80000100a00 */
[----:B------:R0:W-:Y:S04]  /*5df00*/  STL.64 [R1+0x76a8], R8 ;  /* 0x0076a80801007387 */ /* 0x0001e80000100a00 */
[----:B0-----:R-:W4:Y:S04]  /*5df10*/  LDL.LU.64 R8, [R1+0x790] ;  /* 0x0007900001087983 */ /* 0x001f280000300a00 */
[----:B------:R-:W4:Y:S01]  /*5df20*/  LDL.LU.64 R10, [R1+0x798] ;  /* 0x00079800010a7983 */ /* 0x000f220000300a00 */
[----:B---3--:R-:W-:-:S02]  /*5df30*/  F2FP.F16.E4M3.UNPACK_B R6, R6 ;  /* 0x00000006ff06723e */ /* 0x008fc400020006ff */
[----:B------:R-:W-:-:S07]  /*5df40*/  F2FP.F16.E4M3.UNPACK_B R7, R7 ;  /* 0x00000007ff07723e */ /* 0x000fce00020006ff */
[----:B--2---:R-:W-:-:S15]  /*5df50*/  HMMA.16816.F32 R16, R12, R6, R16 ;  /* 0x000000060c10723c */ /* 0x004fde0000001810 */
[----:B------:R-:W-:-:S08]  /*5df60*/  NOP ;  /* 0x0000000000007918 */ /* 0x000fd00000000000 */
[----:B------:R-:W-:Y:S04]  /*5df70*/  STL.64 [R1+0x1b0], R16 ;  /* 0x0001b01001007387 */ /* 0x000fe80000100a00 */
[----:B------:R0:W-:Y:S04]  /*5df80*/  STL.64 [R1+0x1b8], R18 ;  /* 0x0001b81201007387 */ /* 0x0001e80000100a00 */
[----:B0-----:R-:W2:Y:S04]  /*5df90*/  LDL.LU.64 R18, [R1+0x76e0] ;  /* 0x0076e00001127983 */ /* 0x001ea80000300a00 */
[----:B------:R-:W3:Y:S01]  /*5dfa0*/  LDL.LU.64 R16, [R1+0x76d8] ;  /* 0x0076d80001107983 */ /* 0x000ee20000300a00 */
[----:B----4-:R-:W-:-:S02]  /*5dfb0*/  F2FP.F16.E4M3.UNPACK_B R4, R4 ;  /* 0x00000004ff04723e */ /* 0x010fc400020006ff */
[----:B------:R-:W-:Y:S02]  /*5dfc0*/  F2FP.F16.E4M3.UNPACK_B R5, R5 ;  /* 0x00000005ff05723e */ /* 0x000fe400020006ff */
[----:B------:R-:W-:Y:S02]  /*5dfd0*/  F2FP.F16.E4M3.UNPACK_B R2, R2 ;  /* 0x00000002ff02723e */ /* 0x000fe400020006ff */
[----:B------:R-:W-:Y:S01]  /*5dfe0*/  F2FP.F16.E4M3.UNPACK_B R3, R3 ;  /* 0x00000003ff03723e */ /* 0x000fe200020006ff */
[----:B------:R-:W-:Y:S04]  /*5dff0*/  STL.64 [R1+0x7690], R6 ;  /* 0x0076900601007387 */ /* 0x000fe80000100a00 */
[----:B------:R0:W-:Y:S01]  /*5e000*/  STL.64 [R1+0x7688], R4 ;  /* 0x0076880401007387 */ /* 0x0001e20000100a00 */
[C---:B------:R-:W-:Y:S06]  /*5e010*/  HMMA.16816.F32 R8, R12.reuse, R4, R8 ;  /* 0x000000040c08723c */ /* 0x040fec0000001808 */
[----:B0-----:R-:W-:-:S15]  /*5e020*/  HMMA.16816.F32 R4, R12, R2, R24 ;  /* 0x000000020c04723c */ /* 0x001fde0000001818 */
[----:B------:R-:W-:-:S02]  /*5e030*/  NOP ;  /* 0x0000000000007918 */ /* 0x000fc40000000000 */
[----:B------:R0:W-:Y:S04]  /*5e040*/  STL.64 [R1+0x1a0], R8 ;  /* 0x0001a00801007387 */ /* 0x0001e80000100a00 */
[----:B------:R1:W-:Y:S04]  /*5e050*/  STL.64 [R1+0x1a8], R10 ;  /* 0x0001a80a01007387 */ /* 0x0003e80000100a00 */
[----:B------:R-:W-:Y:S04]  /*5e060*/  STL.64 [R1+0x40], R4 ;  /* 0x0000400401007387 */ /* 0x000fe80000100a00 */
[----:B------:R-:W-:Y:S01]  /*5e070*/  STL.64 [R1+0x48], R6 ;  /* 0x0000480601007387 */ /* 0x000fe20000100a00 */
[----:B--2---:R-:W-:-:S02]  /*5e080*/  IMAD R13, R19, 0x100, R18 ;  /* 0x00000100130d7824 */ /* 0x004fc400078e0212 */
[----:B---3--:R-:W-:Y:S02]  /*5e090*/  IMAD R12, R17, 0x100, R16 ;  /* 0x00000100110c7824 */ /* 0x008fe400078e0210 */
[----:B------:R-:W2:Y:S04]  /*5e0a0*/  LDL.LU.64 R16, [R1+0xd20] ;  /* 0x000d200001107983 */ /* 0x000ea80000300a00 */
[----:B------:R-:W2:Y:S04]  /*5e0b0*/  LDL.LU.64 R18, [R1+0xd28] ;  /* 0x000d280001127983 */ /* 0x000ea80000300a00 */
[----:B0-----:R-:W3:Y:S04]  /*5e0c0*/  LDL.LU.64 R8, [R1+0xd00] ;  /* 0x000d000001087983 */ /* 0x001ee80000300a00 */
[----:B-1----:R-:W4:Y:S01]  /*5e0d0*/  LDL.LU.64 R10, [R1+0xd08] ;  /* 0x000d0800010a7983 */ /* 0x002f220000300a00 */
[----:B------:R-:W-:-:S02]  /*5e0e0*/  IMAD R14, R29, 0x100, R22 ;  /* 0x000001001d0e7824 */ /* 0x000fc400078e0216 */
[----:B------:R-:W-:Y:S01]  /*5e0f0*/  IMAD R15, R0, 0x100, R28 ;  /* 0x00000100000f7824 */ /* 0x000fe200078e021c */
[----:B------:R-:W-:Y:S02]  /*5e100*/  F2FP.F16.E4M3.UNPACK_B R12, R12 ;  /* 0x0000000cff0c723e */ /* 0x000fe400020006ff */
[----:B------:R-:W-:Y:S02]  /*5e110*/  F2FP.F16.E4M3.UNPACK_B R13, R13 ;  /* 0x0000000dff0d723e */ /* 0x000fe400020006ff */
[----:B------:R-:W-:Y:S02]  /*5e120*/  F2FP.F16.E4M3.UNPACK_B R14, R14 ;  /* 0x0000000eff0e723e */ /* 0x000fe400020006ff */
[----:B------:R-:W-:Y:S01]  /*5e130*/  F2FP.F16.E4M3.UNPACK_B R15, R15 ;  /* 0x0000000fff0f723e */ /* 0x000fe200020006ff */
[----:B----4-:R-:W-:Y:S04]  /*5e140*/  STL.64 [R1+0x76c0], R10 ;  /* 0x0076c00a01007387 */ /* 0x010fe80000100a00 */
[----:B---3--:R0:W-:Y:S04]  /*5e150*/  STL.64 [R1+0x76b8], R8 ;  /* 0x0076b80801007387 */ /* 0x0081e80000100a00 */
[----:B0-----:R-:W3:Y:S04]  /*5e160*/  LDL.LU.64 R8, [R1+0xd10] ;  /* 0x000d100001087983 */ /* 0x001ee80000300a00 */
[----:B------:R-:W3:Y:S04]  /*5e170*/  LDL.LU.64 R10, [R1+0xd18] ;  /* 0x000d1800010a7983 */ /* 0x000ee80000300a00 */
[----:B------:R-:W4:Y:S04]  /*5e180*/  LDL.LU.64 R4, [R1+0xce0] ;  /* 0x000ce00001047983 */ /* 0x000f280000300a00 */
[----:B------:R-:W3:Y:S01]  /*5e190*/  LDL.LU.64 R6, [R1+0xce8] ;  /* 0x000ce80001067983 */ /* 0x000ee20000300a00 */
[C---:B--2---:R-:W-:Y:S03]  /*5e1a0*/  HMMA.16816.F32 R16, R12.reuse, R20, R16 ;  /* 0x000000140c10723c */ /* 0x044fe60000001810 */
[----:B---3--:R-:W-:Y:S04]  /*5e1b0*/  STL.64 [R1+0x76a0], R6 ;  /* 0x0076a00601007387 */ /* 0x008fe80000100a00 */
[----:B----4-:R0:W-:Y:S04]  /*5e1c0*/  STL.64 [R1+0x7698], R4 ;  /* 0x0076980401007387 */ /* 0x0101e80000100a00 */
[----:B0-----:R-:W2:Y:S04]  /*5e1d0*/  LDL.LU.64 R4, [R1+0xcf0] ;  /* 0x000cf00001047983 */ /* 0x001ea80000300a00 */
[----:B------:R-:W2:Y:S04]  /*5e1e0*/  LDL.LU.64 R6, [R1+0xcf8] ;  /* 0x000cf80001067983 */ /* 0x000ea80000300a00 */
[----:B------:R-:W3:Y:S04]  /*5e1f0*/  LDL.LU R25, [R1+0x1d4] ;  /* 0x0001d40001197983 */ /* 0x000ee80000300800 */
[----:B------:R-:W3:Y:S04]  /*5e200*/  LDL.LU R26, [R1+0x1d0] ;  /* 0x0001d000011a7983 */ /* 0x000ee80000300800 */
[----:B------:R-:W4:Y:S04]  /*5e210*/  LDL.LU R27, [R1+0x1dc] ;  /* 0x0001dc00011b7983 */ /* 0x000f280000300800 */
[----:B------:R-:W4:Y:S04]  /*5e220*/  LDL.LU R23, [R1+0x1d8] ;  /* 0x0001d80001177983 */ /* 0x000f280000300800 */
[----:B------:R-:W4:Y:S04]  /*5e230*/  LDL.LU R22, [R1+0x1e4] ;  /* 0x0001e40001167983 */ /* 0x000f280000300800 */
[----:B------:R-:W4:Y:S04]  /*5e240*/  LDL.LU R29, [R1+0x1e0] ;  /* 0x0001e000011d7983 */ /* 0x000f280000300800 */
[----:B------:R-:W4:Y:S04]  /*5e250*/  LDL.LU R28, [R1+0x1ec] ;  /* 0x0001ec00011c7983 */ /* 0x000f280000300800 */
[----:B------:R-:W4:Y:S04]  /*5e260*/  LDL.LU R0, [R1+0x1e8] ;  /* 0x0001e80001007983 */ /* 0x000f280000300800 */
[----:B------:R-:W-:Y:S04]  /*5e270*/  STL.64 [R1+0x190], R16 ;  /* 0x0001901001007387 */ /* 0x000fe80000100a00 */
[----:B------:R0:W-:Y:S04]  /*5e280*/  STL.64 [R1+0x198], R18 ;  /* 0x0001981201007387 */ /* 0x0001e80000100a00 */
[----:B0-----:R-:W2:Y:S04]  /*5e290*/  LDL.LU.64 R18, [R1+0x76d0] ;  /* 0x0076d00001127983 */ /* 0x001ea80000300a00 */
[----:B------:R-:W3:Y:S01]  /*5e2a0*/  LDL.LU.64 R16, [R1+0x76c8] ;  /* 0x0076c80001107983 */ /* 0x000ee20000300a00 */
[----:B--2---:R-:W-:-:S15]  /*5e2b0*/  HMMA.16816.F32 R8, R12, R18, R8 ;  /* 0x000000120c08723c */ /* 0x004fde0000001808 */
[----:B------:R-:W-:-:S08]  /*5e2c0*/  NOP ;  /* 0x0000000000007918 */ /* 0x000fd00000000000 */
[----:B------:R-:W-:Y:S04]  /*5e2d0*/  STL.64 [R1+0x180], R8 ;  /* 0x0001800801007387 */ /* 0x000fe80000100a00 */
[----:B------:R0:W-:Y:S04]  /*5e2e0*/  STL.64 [R1+0x188], R10 ;  /* 0x0001880a01007387 */ /* 0x0001e80000100a00 */
[----:B0-----:R-:W3:Y:S04]  /*5e2f0*/  LDL.LU.64 R10, [R1+0x76c0] ;  /* 0x0076c000010a7983 */ /* 0x001ee80000300a00 */
[----:B------:R-:W3:Y:S02]  /*5e300*/  LDL.LU.64 R8, [R1+0x76b8] ;  /* 0x0076b80001087983 */ /* 0x000ee40000300a00 */
[----:B---3--:R-:W-:-:S15]  /*5e310*/  HMMA.16816.F32 R8, R12, R16, R8 ;  /* 0x000000100c08723c */ /* 0x008fde0000001808 */
[----:B------:R-:W-:-:S08]  /*5e320*/  NOP ;  /* 0x0000000000007918 */ /* 0x000fd00000000000 */
[----:B------:R-:W-:Y:S04]  /*5e330*/  STL.64 [R1+0x170], R8 ;  /* 0x0001700801007387 */ /* 0x000fe80000100a00 */
[----:B------:R0:W-:Y:S04]  /*5e340*/  STL.64 [R1+0x178], R10 ;  /* 0x0001780a01007387 */ /* 0x0001e80000100a00 */
[----:B0-----:R-:W2:Y:S04]  /*5e350*/  LDL.LU.64 R10, [R1+0x76b0] ;  /* 0x0076b000010a7983 */ /* 0x001ea80000300a00 */
[----:B------:R-:W3:Y:S04]  /*5e360*/  LDL.LU.64 R8, [R1+0x76a8] ;  /* 0x0076a80001087983 */ /* 0x000ee80000300a00 */
[----:B------:R-:W-:Y:S04]  /*5e370*/  STL.64 [R1+0x7680], R18 ;  /* 0x0076801201007387 */ /* 0x000fe80000100a00 */
[----:B------:R0:W-:Y:S04]  /*5e380*/  STL.64 [R1+0x7678], R16 ;  /* 0x0076781001007387 */ /* 0x0001e80000100a00 */
[----:B0-----:R-:W4:Y:S04]  /*5e390*/  LDL.LU.64 R16, [R1+0x710] ;  /* 0x0007100001107983 */ /* 0x001f280000300a00 */
[----:B------:R-:W4:Y:S01]  /*5e3a0*/  LDL.LU.64 R18, [R1+0x718] ;  /* 0x0007180001127983 */ /* 0x000f220000300a00 */
        /* <DEDUP_REMOVED lines=11> */
[----:B------:R-:W4:Y:S04]  /*5e460*/  LDL.LU.64 R4, [R1+0x7688] ;  /* 0x0076880001047983 */ /* 0x000f280000300a00 */
[----:B------:R-:W-:Y:S04]  /*5e470*/  STL.64 [R1+0x7660], R10 ;  /* 0x0076600a01007387 */ /* 0x000fe80000100a00 */
[----:B------:R0:W-:Y:S04]  /*5e480*/  STL.64 [R1+0x7658], R8 ;  /* 0x0076580801007387 */ /* 0x0001e80000100a00 */
[----:B0-----:R-:W2:Y:S04]  /*5e490*/  LDL.LU.64 R8, [R1+0x750] ;  /* 0x0007500001087983 */ /* 0x001ea80000300a00 */
[----:B------:R-:W2:Y:S02]  /*5e4a0*/  LDL.LU.64 R10, [R1+0x758] ;  /* 0x00075800010a7983 */ /* 0x000ea40000300a00 */
[----:B--2---:R-:W-:-:S15]  /*5e4b0*/  HMMA.16816.F32 R8, R12, R6, R8 ;  /* 0x000000060c08723c */ /* 0x004fde0000001808 */
[----:B------:R-:W-:-:S08]  /*5e4c0*/  NOP ;  /* 0x0000000000007918 */ /* 0x000fd00000000000 */
[----:B------:R-:W-:Y:S04]  /*5e4d0*/  STL.64 [R1+0x140], R8 ;  /* 0x0001400801007387 */ /* 0x000fe80000100a00 */
[----:B------:R4:W-:Y:S02]  /*5e4e0*/  STL.64 [R1+0x148], R10 ;  /* 0x0001480a01007387 */ /* 0x0009e40000100a00 */
[----:B----4-:R-:W-:Y:S02]  /*5e4f0*/  HMMA.16816.F32 R8, R12, R4, R16 ;  /* 0x000000040c08723c */ /* 0x010fe40000001810 */
[----:B------:R-:W2:Y:S04]  /*5e500*/  LDL.LU.64 R16, [R1+0xcd0] ;  /* 0x000cd00001107983 */ /* 0x000ea80000300a00 */
[----:B------:R-:W2:-:S15]  /*5e510*/  LDL.LU.64 R18, [R1+0xcd8] ;  /* 0x000cd80001127983 */ /* 0x000e9e0000300a00 */
[----:B------:R-:W-:-:S02]  /*5e520*/  NOP ;  /* 0x0000000000007918 */ /* 0x000fc40000000000 */
[----:B------:R0:W-:Y:S04]  /*5e530*/  STL.64 [R1+0x130], R8 ;  /* 0x0001300801007387 */ /* 0x0001e80000100a00 */
[----:B------:R1:W-:Y:S04]  /*5e540*/  STL.64 [R1+0x138], R10 ;  /* 0x0001380a01007387 */ /* 0x0003e80000100a00 */
[----:B0-----:R-:W3:Y:S04]  /*5e550*/  LDL.LU.64 R8, [R1+0xcb0] ;  /* 0x000cb00001087983 */ /* 0x001ee80000300a00 */
[----:B-1----:R-:W4:Y:S04]  /*5e560*/  LDL.LU.64 R10, [R1+0xcb8] ;  /* 0x000cb800010a7983 */ /* 0x002f280000300a00 */
[----:B----4-:R-:W-:Y:S04]  /*5e570*/  STL.64 [R1+0x7670], R10 ;  /* 0x0076700a01007387 */ /* 0x010fe80000100a00 */
[----:B---3--:R0:W-:Y:S04]  /*5e580*/  STL.64 [R1+0x7668], R8 ;  /* 0x0076680801007387 */ /* 0x0081e80000100a00 */
[----:B0-----:R-:W3:Y:S04]  /*5e590*/  LDL.LU.64 R8, [R1+0xcc0] ;  /* 0x000cc00001087983 */ /* 0x001ee80000300a00 */
[----:B------:R-:W3:Y:S04]  /*5e5a0*/  LDL.LU.64 R10, [R1+0xcc8] ;  /* 0x000cc800010a7983 */ /* 0x000ee80000300a00 */
[----:B------:R-:W-:Y:S04]  /*5e5b0*/  STL.64 [R1+0x7650], R6 ;  /* 0x0076500601007387 */ /* 0x000fe80000100a00 */
[----:B------:R0:W-:Y:S04]  /*5e5c0*/  STL.64 [R1+0x7648], R4 ;  /* 0x0076480401007387 */ /* 0x0001e80000100a00 */
[----:B0-----:R-:W4:Y:S04]  /*5e5d0*/  LDL.LU.64 R4, [R1+0x700] ;  /* 0x0007000001047983 */ /* 0x001f280000300a00 */
[----:B------:R-:W4:Y:S02]  /*5e5e0*/  LDL.LU.64 R6, [R1+0x708] ;  /* 0x0007080001067983 */ /* 0x000f240000300a00 */
[----:B----4-:R-:W-:Y:S07]  /*5e5f0*/  HMMA.16816.F32 R4, R12, R2, R4 ;  /* 0x000000020c04723c */ /* 0x010fee0000001804 */
[----:B------:R-:W-:-:S02]  /*5e600*/  IMAD R12, R26, 0x100, R25 ;  /* 0x000001001a0c7824 */ /* 0x000fc400078e0219 */
[----:B------:R-:W-:Y:S02]  /*5e610*/  IMAD R13, R23, 0x100, R27 ;  /* 0x00000100170d7824 */ /* 0x000fe400078e021b */
[----:B------:R-:W-:Y:S02]  /*5e620*/  IMAD R14, R29, 0x100, R22 ;  /* 0x000001001d0e7824 */ /* 0x000fe400078e0216 */
[----:B------:R-:W-:Y:S01]  /*5e630*/  IMAD R15, R0, 0x100, R28 ;  /* 0x00000100000f7824 */ /* 0x000fe200078e021c */
[----:B------:R-:W-:Y:S02]  /*5e640*/  F2FP.F16.E4M3.UNPACK_B R12, R12 ;  /* 0x0000000cff0c723e */ /* 0x000fe400020006ff */
[----:B------:R-:W-:Y:S02]  /*5e650*/  F2FP.F16.E4M3.UNPACK_B R13, R13 ;  /* 0x0000000dff0d723e */ /* 0x000fe400020006ff */
[----:B------:R-:W-:Y:S02]  /*5e660*/  F2FP.F16.E4M3.UNPACK_B R14, R14 ;  /* 0x0000000eff0e723e */ /* 0x000fe400020006ff */
[----:B------:R-:W-:-:S07]  /*5e670*/  F2FP.F16.E4M3.UNPACK_B R15, R15 ;  /* 0x0000000fff0f723e */ /* 0x000fce00020006ff */
[C---:B--2---:R-:W-:Y:S01]  /*5e680*/  HMMA.16816.F32 R16, R12.reuse, R20, R16 ;  /* 0x000000140c10723c */ /* 0x044fe20000001810 */
[----:B------:R0:W-:Y:S04]  /*5e690*/  STL.64 [R1+0x30], R4 ;  /* 0x0000300401007387 */ /* 0x0001e80000100a00 */
[----:B------:R1:W-:Y:S04]  /*5e6a0*/  STL.64 [R1+0x38], R6 ;  /* 0x0000380601007387 */ /* 0x0003e80000100a00 */
[----:B0-----:R-:W2:Y:S04]  /*5e6b0*/  LDL.LU.64 R4, [R1+0xca0] ;  /* 0x000ca00001047983 */ /* 0x001ea80000300a00 */
[----:B-1----:R-:W2:Y:S04]  /*5e6c0*/  LDL.LU.64 R6, [R1+0xca8] ;  /* 0x000ca80001067983 */ /* 0x002ea80000300a00 */
[----:B------:R-:W4:Y:S04]  /*5e6d0*/  LDL.LU R25, [R1+0x22c] ;  /* 0x00022c0001197983 */ /* 0x000f280000300800 */
[----:B------:R-:W4:Y:S04]  /*5e6e0*/  LDL.LU R26, [R1+0x228] ;  /* 0x00022800011a7983 */ /* 0x000f280000300800 */
[----:B------:R-:W-:Y:S04]  /*5e6f0*/  STL.64 [R1+0x120], R16 ;  /* 0x0001201001007387 */ /* 0x000fe80000100a00 */
[----:B------:R0:W-:Y:S04]  /*5e700*/  STL.64 [R1+0x128], R18 ;  /* 0x0001281201007387 */ /* 0x0001e80000100a00 */
[----:B0-----:R-:W3:Y:S04]  /*5e710*/  LDL.LU.64 R18, [R1+0x7680] ;  /* 0x0076800001127983 */ /* 0x001ee80000300a00 */
[----:B------:R-:W2:Y:S01]  /*5e720*/  LDL.LU.64 R16, [R1+0x7678] ;  /* 0x0076780001107983 */ /* 0x000ea20000300a00 */
[----:B---3--:R-:W-:-:S15]  /*5e730*/  HMMA.16816.F32 R8, R12, R18, R8 ;  /* 0x000000120c08723c */ /* 0x008fde0000001808 */
[----:B------:R-:W-:-:S08]  /*5e740*/  NOP ;  /* 0x0000000000007918 */ /* 0x000fd00000000000 */
[----:B------:R-:W-:Y:S04]  /*5e750*/  STL.64 [R1+0x110], R8 ;  /* 0x0001100801007387 */ /* 0x000fe80000100a00 */
[----:B------:R0:W-:Y:S04]  /*5e760*/  STL.64 [R1+0x118], R10 ;  /* 0x0001180a01007387 */ /* 0x0001e80000100a00 */
[----:B0-----:R-:W2:Y:S04]  /*5e770*/  LDL.LU.64 R10, [R1+0x7670] ;  /* 0x00767000010a7983 */ /* 0x001ea80000300a00 */
[----:B------:R-:W2:Y:S02]  /*5e780*/  LDL.LU.64 R8, [R1+0x7668] ;  /* 0x0076680001087983 */ /* 0x000ea40000300a00 */
[----:B--2---:R-:W-:-:S15]  /*5e790*/  HMMA.16816.F32 R8, R12, R16, R8 ;  /* 0x000000100c08723c */ /* 0x004fde0000001808 */
[----:B------:R-:W-:-:S08]  /*5e7a0*/  NOP ;  /* 0x0000000000007918 */ /* 0x000fd00000000000 */
[----:B------:R-:W-:Y:S04]  /*5e7b0*/  STL.64 [R1+0x100], R8 ;  /* 0x0001000801007387 */ /* 0x000fe80000100a00 */
[----:B------:R0:W-:Y:S04]  /*5e7c0*/  STL.64 [R1+0x108], R10 ;  /* 0x0001080a01007387 */ /* 0x0001e80000100a00 */
[----:B0-----:R-:W2:Y:S04]  /*5e7d0*/  LDL.LU.64 R10, [R1+0x7660] ;  /* 0x00766000010a7983 */ /* 0x001ea80000300a00 */
[----:B------:R-:W3:Y:S04]  /*5e7e0*/  LDL.LU.64 R8, [R1+0x7658] ;  /* 0x0076580001087983 */ /* 0x000ee80000300a00 */
[----:B------:R-:W-:Y:S04]  /*5e7f0*/  STL.64 [R1+0x7630], R18 ;  /* 0x0076301201007387 */ /* 0x000fe80000100a00 */
[----:B------:R0:W-:Y:S04]  /*5e800*/  STL.64 [R1+0x7628], R16 ;  /* 0x0076281001007387 */ /* 0x0001e80000100a00 */
[----:B0-----:R-:W3:Y:S04]  /*5e810*/  LDL.LU.64 R16, [R1+0xc90] ;  /* 0x000c900001107983 */ /* 0x001ee80000300a00 */
[----:B------:R-:W3:Y:S01]  /*5e820*/  LDL.LU.64 R18, [R1+0xc98] ;  /* 0x000c980001127983 */ /* 0x000ee20000300a00 */
[C---:B--2---:R-:W-:Y:S06]  /*5e830*/  HMMA.16816.F32 R4, R12.reuse, R10, R4 ;  /* 0x0000000a0c04723c */ /* 0x044fec0000001804 */
[----:B---3--:R-:W-:-:S15]  /*5e840*/  HMMA.16816.F32 R16, R12, R8, R16 ;  /* 0x000000080c10723c */ /* 0x008fde0000001810 */
[----:B------:R-:W-:-:S02]  /*5e850*/  NOP ;  /* 0x0000000000007918 */ /* 0x000fc40000000000 */
[----:B------:R-:W-:Y:S04]  /*5e860*/  STL.64 [R1+0xf0], R4 ;  /* 0x0000f00401007387 */ /* 0x000fe80000100a00 */
[----:B------:R0:W-:Y:S04]  /*5e870*/  STL.64 [R1+0xf8], R6 ;  /* 0x0000f80601007387 */ /* 0x0001e80000100a00 */
[----:B0-----:R-:W2:Y:S04]  /*5e880*/  LDL.LU.64 R6, [R1+0x7650] ;  /* 0x0076500001067983 */ /* 0x001ea80000300a00 */
[----:B------:R-:W3:Y:S04]  /*5e890*/  LDL.LU.64 R4, [R1+0x7648] ;  /* 0x0076480001047983 */ /* 0x000ee80000300a00 */
[----:B------:R0:W-:Y:S04]  /*5e8a0*/  STL.64 [R1+0xe0], R16 ;  /* 0x0000e01001007387 */ /* 0x0001e80000100a00 */
[----:B------:R1:W-:Y:S04]  /*5e8b0*/  STL.64 [R1+0xe8], R18 ;  /* 0x0000e81201007387 */ /* 0x0003e80000100a00 */
[----:B0-----:R-:W4:Y:S04]  /*5e8c0*/  LDL.LU.64 R16, [R1+0x690] ;  /* 0x0006900001107983 */ /* 0x001f280000300a00 */
[----:B-1----:R-:W2:Y:S04]  /*5e8d0*/  LDL.LU.64 R18, [R1+0x698] ;  /* 0x0006980001127983 */ /* 0x002ea80000300a00 */
[----:B--2---:R-:W-:Y:S04]  /*5e8e0*/  STL.64 [R1+0x7640], R18 ;  /* 0x0076401201007387 */ /* 0x004fe80000100a00 */
[----:B----4-:R0:W-:Y:S04]  /*5e8f0*/  STL.64 [R1+0x7638], R16 ;  /* 0x0076381001007387 */ /* 0x0101e80000100a00 */
[----:B0-----:R-:W2:Y:S04]  /*5e900*/  LDL.LU.64 R16, [R1+0x740] ;  /* 0x0007400001107983 */ /* 0x001ea80000300a00 */
[----:B------:R-:W2:Y:S04]  /*5e910*/  LDL.LU.64 R18, [R1+0x748] ;  /* 0x0007480001127983 */ /* 0x000ea80000300a00 */
[----:B------:R0:W-:Y:S04]  /*5e920*/  STL.64 [R1+0x7610], R10 ;  /* 0x0076100a01007387 */ /* 0x0001e80000100a00 */
[----:B0-----:R-:W4:Y:S04]  /*5e930*/  LDL.LU R10, [R1+0x224] ;  /* 0x00022400010a7983 */ /* 0x001f280000300800 */
[----:B------:R-:W4:Y:S04]  /*5e940*/  LDL.LU R11, [R1+0x220] ;  /* 0x00022000010b7983 */ /* 0x000f280000300800 */
[----:B------:R0:W-:Y:S04]  /*5e950*/  STL.64 [R1+0x7608], R8 ;  /* 0x0076080801007387 */ /* 0x0001e80000100a00 */
[----:B0-----:R-:W4:Y:S04]  /*5e960*/  LDL.LU R8, [R1+0x21c] ;  /* 0x00021c0001087983 */ /* 0x001f280000300800 */
[----:B------:R-:W4:Y:S04]  /*5e970*/  LDL.LU R9, [R1+0x218] ;  /* 0x0002180001097983 */ /* 0x000f280000300800 */
[----:B------:R-:W3:Y:S04]  /*5e980*/  LDL.LU R24, [R1+0x230] ;  /* 0x0002300001187983 */ /* 0x000ee80000300800 */
[----:B------:R-:W4:Y:S01]  /*5e990*/  LDL.LU R27, [R1+0x23c] ;  /* 0x00023c00011b7983 */ /* 0x000f220000300800 */
[C---:B--2---:R-:W-:Y:S03]  /*5e9a0*/  HMMA.16816.F32 R16, R12.reuse, R6, R16 ;  /* 0x000000060c10723c */ /* 0x044fe60000001810 */
[----:B----4-:R0:W-:Y:S04]  /*5e9b0*/  STL [R1+0x7604], R27 ;  /* 0x0076041b01007387 */ /* 0x0101e80000100800 */
[----:B0-----:R-:W2:Y:S04]  /*5e9c0*/  LDL.LU R27, [R1+0x210] ;  /* 0x00021000011b7983 */ /* 0x001ea80000300800 */
[----:B---3--:R0:W-:Y:S04]  /*5e9d0*/  STL [R1+0x7600], R24 ;  /* 0x0076001801007387 */ /* 0x0081e80000100800 */
[----:B0-----:R-:W2:Y:S04]  /*5e9e0*/  LDL.LU R24, [R1+0x214] ;  /* 0x0002140001187983 */ /* 0x001ea80000300800 */
[----:B------:R-:W3:Y:S04]  /*5e9f0*/  LDL.LU R23, [R1+0x238] ;  /* 0x0002380001177983 */ /* 0x000ee80000300800 */
[----:B------:R-:W3:Y:S04]  /*5ea00*/  LDL.LU R22, [R1+0x244] ;  /* 0x0002440001167983 */ /* 0x000ee80000300800 */
[----:B------:R-:W4:Y:S04]  /*5ea10*/  LDL.LU R29, [R1+0x240] ;  /* 0x00024000011d7983 */ /* 0x000f280000300800 */
[----:B------:R-:W4:Y:S04]  /*5ea20*/  LDL.LU R28, [R1+0x24c] ;  /* 0x00024c00011c7983 */ /* 0x000f280000300800 */
[----:B------:R-:W4:Y:S04]  /*5ea30*/  LDL.LU R0, [R1+0x248] ;  /* 0x0002480001007983 */ /* 0x000f280000300800 */
        /* <DEDUP_REMOVED lines=9> */
[----:B------:R-:W4:Y:S04]  /*5ead0*/  LDL.LU.64 R16, [R1+0x7628] ;  /* 0x0076280001107983 */ /* 0x000f280000300a00 */
[----:B------:R-:W-:Y:S04]  /*5eae0*/  STL.64 [R1+0x75f8], R6 ;  /* 0x0075f80601007387 */ /* 0x000fe80000100a00 */
[----:B------:R0:W-:Y:S04]  /*5eaf0*/  STL.64 [R1+0x75f0], R4 ;  /* 0x0075f00401007387 */ /* 0x0001e80000100a00 */
[----:B0-----:R-:W3:Y:S04]  /*5eb00*/  LDL.LU.64 R4, [R1+0x680] ;  /* 0x0006800001047983 */ /* 0x001ee80000300a00 */
[----:B------:R-:W3:Y:S02]  /*5eb10*/  LDL.LU.64 R6, [R1+0x688] ;  /* 0x0006880001067983 */ /* 0x000ee40000300a00 */
[----:B---3--:R-:W-:Y:S02]  /*5eb20*/  HMMA.16816.F32 R12, R12, R2, R4 ;  /* 0x000000020c0c723c */ /* 0x008fe40000001804 */
[----:B------:R-:W3:Y:S04]  /*5eb30*/  LDL.LU.64 R4, [R1+0xc80] ;  /* 0x000c800001047983 */ /* 0x000ee80000300a00 */
[----:B------:R-:W3:-:S15]  /*5eb40*/  LDL.LU.64 R6, [R1+0xc88] ;  /* 0x000c880001067983 */ /* 0x000ede0000300a00 */
[----:B------:R-:W-:-:S02]  /*5eb50*/  NOP ;  /* 0x0000000000007918 */ /* 0x000fc40000000000 */
[----:B------:R0:W-:Y:S04]  /*5eb60*/  STL.64 [R1+0xd0], R12 ;  /* 0x0000d00c01007387 */ /* 0x0001e80000100a00 */
[----:B------:R1:W-:Y:S01]  /*5eb70*/  STL.64 [R1+0xd8], R14 ;  /* 0x0000d80e01007387 */ /* 0x0003e20000100a00 */
[----:B0-----:R-:W-:Y:S02]  /*5eb80*/  IMAD R13, R9, 0x100, R8 ;  /* 0x00000100090d7824 */ /* 0x001fe400078e0208 */
[----:B-1----:R-:W-:Y:S01]  /*5eb90*/  IMAD R14, R11, 0x100, R10 ;  /* 0x000001000b0e7824 */ /* 0x002fe200078e020a */
[----:B------:R-:W2:Y:S04]  /*5eba0*/  LDL.LU.64 R8, [R1+0xc60] ;  /* 0x000c600001087983 */ /* 0x000ea80000300a00 */
[----:B------:R-:W4:Y:S01]  /*5ebb0*/  LDL.LU.64 R10, [R1+0xc68] ;  /* 0x000c6800010a7983 */ /* 0x000f220000300a00 */
[----:B------:R-:W-:-:S02]  /*5ebc0*/  IMAD R12, R27, 0x100, R24 ;  /* 0x000001001b0c7824 */ /* 0x000fc400078e0218 */
[----:B------:R-:W-:Y:S01]  /*5ebd0*/  IMAD R15, R26, 0x100, R25 ;  /* 0x000001001a0f7824 */ /* 0x000fe200078e0219 */
[----:B------:R-:W-:Y:S02]  /*5ebe0*/  F2FP.F16.E4M3.UNPACK_B R13, R13 ;  /* 0x0000000dff0d723e */ /* 0x000fe400020006ff */
[----:B------:R-:W-:Y:S02]  /*5ebf0*/  F2FP.F16.E4M3.UNPACK_B R14, R14 ;  /* 0x0000000eff0e723e */ /* 0x000fe400020006ff */
[----:B------:R-:W-:Y:S02]  /*5ec00*/  F2FP.F16.E4M3.UNPACK_B R12, R12 ;  /* 0x0000000cff0c723e */ /* 0x000fe400020006ff */
[----:B------:R-:W-:-:S07]  /*5ec10*/  F2FP.F16.E4M3.UNPACK_B R15, R15 ;  /* 0x0000000fff0f723e */ /* 0x000fce00020006ff */
[C---:B---3--:R-:W-:Y:S01]  /*5ec20*/  HMMA.16816.F32 R4, R12.reuse, R20, R4 ;  /* 0x000000140c04723c */ /* 0x048fe20000001804 */
[----:B----4-:R-:W-:Y:S04]  /*5ec30*/  STL.64 [R1+0x7620], R10 ;  /* 0x0076200a01007387 */ /* 0x010fe80000100a00 */
[----:B--2---:R0:W-:Y:S04]  /*5ec40*/  STL.64 [R1+0x7618], R8 ;  /* 0x0076180801007387 */ /* 0x0041e80000100a00 */
[----:B0-----:R-:W2:Y:S04]  /*5ec50*/  LDL.LU.64 R8, [R1+0xc70] ;  /* 0x000c700001087983 */ /* 0x001ea80000300a00 */
[----:B------:R-:W2:Y:S04]  /*5ec60*/  LDL.LU.64 R10, [R1+0xc78] ;  /* 0x000c7800010a7983 */ /* 0x000ea80000300a00 */
[----:B------:R-:W3:Y:S04]  /*5ec70*/  LDL.LU.64 R24, [R1+0xc50] ;  /* 0x000c500001187983 */ /* 0x000ee80000300a00 */
[----:B------:R-:W3:Y:S04]  /*5ec80*/  LDL.LU.64 R26, [R1+0xc58] ;  /* 0x000c5800011a7983 */ /* 0x000ee80000300a00 */
[----:B------:R0:W-:Y:S04]  /*5ec90*/  STL.64 [R1+0xc0], R4 ;  /* 0x0000c00401007387 */ /* 0x0001e80000100a00 */
[----:B------:R1:W-:Y:S04]  /*5eca0*/  STL.64 [R1+0xc8], R6 ;  /* 0x0000c80601007387 */ /* 0x0003e80000100a00 */
[----:B0-----:R-:W4:Y:S04]  /*5ecb0*/  LDL.LU.64 R4, [R1+0xc40] ;  /* 0x000c400001047983 */ /* 0x001f280000300a00 */
[----:B-1----:R-:W4:Y:S04]  /*5ecc0*/  LDL.LU.64 R6, [R1+0xc48] ;  /* 0x000c480001067983 */ /* 0x002f280000300a00 */
[----:B------:R-:W-:Y:S04]  /*5ecd0*/  STL.64 [R1+0x75d8], R22 ;  /* 0x0075d81601007387 */ /* 0x000fe80000100a00 */
[----:B------:R0:W-:Y:S04]  /*5ece0*/  STL.64 [R1+0x75d0], R20 ;  /* 0x0075d01401007387 */ /* 0x0001e80000100a00 */
[----:B0-----:R-:W3:Y:S04]  /*5ecf0*/  LDL.LU.64 R20, [R1+0x640] ;  /* 0x0006400001147983 */ /* 0x001ee80000300a00 */
[----:B------:R-:W4:Y:S01]  /*5ed00*/  LDL.LU.64 R22, [R1+0x648] ;  /* 0x0006480001167983 */ /* 0x000f220000300a00 */
[C---:B--2---:R-:W-:Y:S03]  /*5ed10*/  HMMA.16816.F32 R8, R12.reuse, R18, R8 ;  /* 0x000000120c08723c */ /* 0x044fe60000001808 */
[----:B----4-:R-:W-:Y:S04]  /*5ed20*/  STL.64 [R1+0x75e8], R22 ;  /* 0x0075e81601007387 */ /* 0x010fe80000100a00 */
[----:B---3--:R0:W-:Y:S04]  /*5ed30*/  STL.64 [R1+0x75e0], R20 ;  /* 0x0075e01401007387 */ /* 0x0081e80000100a00 */
[----:B0-----:R-:W2:Y:S04]  /*5ed40*/  LDL.LU.64 R20, [R1+0x6f0] ;  /* 0x0006f00001147983 */ /* 0x001ea80000300a00 */
[----:B------:R-:W2:Y:S08]  /*5ed50*/  LDL.LU.64 R22, [R1+0x6f8] ;  /* 0x0006f80001167983 */ /* 0x000eb00000300a00 */
        /* <DEDUP_REMOVED lines=8> */
[----:B0-----:R-:W3:Y:S04]  /*5ede0*/  LDL.LU.64 R10, [R1+0x7610] ;  /* 0x00761000010a7983 */ /* 0x001ee80000300a00 */
[----:B------:R-:W4:Y:S04]  /*5edf0*/  LDL.LU.64 R8, [R1+0x7608] ;  /* 0x0076080001087983 */ /* 0x000f280000300a00 */
[----:B------:R0:W-:Y:S04]  /*5ee00*/  STL.64 [R1+0x75c8], R18 ;  /* 0x0075c81201007387 */ /* 0x0001e80000100a00 */
[----:B0-----:R-:W2:Y:S04]  /*5ee10*/  LDL.LU R19, [R1+0x234] ;  /* 0x0002340001137983 */ /* 0x001ea80000300800 */
[----:B------:R-:W-:Y:S01]  /*5ee20*/  STL.64 [R1+0x75c0], R16 ;  /* 0x0075c01001007387 */ /* 0x000fe20000100a00 */
[C---:B---3--:R-:W-:Y:S06]  /*5ee30*/  HMMA.16816.F32 R24, R12.reuse, R10, R24 ;  /* 0x0000000a0c18723c */ /* 0x048fec0000001818 */
[----:B----4-:R-:W-:-:S15]  /*5ee40*/  HMMA.16816.F32 R4, R12, R8, R4 ;  /* 0x000000080c04723c */ /* 0x010fde0000001804 */
[----:B------:R-:W-:-:S02]  /*5ee50*/  NOP ;  /* 0x0000000000007918 */ /* 0x000fc40000000000 */
[----:B------:R-:W-:Y:S04]  /*5ee60*/  STL.64 [R1+0x90], R24 ;  /* 0x0000901801007387 */ /* 0x000fe80000100a00 */
[----:B------:R0:W-:Y:S04]  /*5ee70*/  STL.64 [R1+0x98], R26 ;  /* 0x0000981a01007387 */ /* 0x0001e80000100a00 */
[----:B0-----:R-:W3:Y:S04]  /*5ee80*/  LDL.LU R27, [R1+0x7604] ;  /* 0x00760400011b7983 */ /* 0x001ee80000300800 */
[----:B------:R-:W4:Y:S04]  /*5ee90*/  LDL.LU R24, [R1+0x7600] ;  /* 0x0076000001187983 */ /* 0x000f280000300800 */
[----:B------:R-:W3:Y:S04]  /*5eea0*/  LDL.LU R25, [R1+0x254] ;  /* 0x0002540001197983 */ /* 0x000ee80000300800 */
[----:B------:R-:W3:Y:S04]  /*5eeb0*/  LDL.LU R26, [R1+0x250] ;  /* 0x00025000011a7983 */ /* 0x000ee80000300800 */
[----:B------:R-:W-:Y:S04]  /*5eec0*/  STL.64 [R1+0x80], R4 ;  /* 0x0000800401007387 */ /* 0x000fe80000100a00 */
[----:B------:R0:W-:Y:S04]  /*5eed0*/  STL.64 [R1+0x88], R6 ;  /* 0x0000880601007387 */ /* 0x0001e80000100a00 */
[----:B0-----:R-:W2:Y:S04]  /*5eee0*/  LDL.LU.64 R6, [R1+0x75f8] ;  /* 0x0075f80001067983 */ /* 0x001ea80000300a00 */
[----:B------:R-:W4:Y:S04]  /*5eef0*/  LDL.LU.64 R4, [R1+0x75f0] ;  /* 0x0075f00001047983 */ /* 0x000f280000300a00 */
[----:B------:R-:W-:Y:S04]  /*5ef00*/  STL.64 [R1+0x75a8], R10 ;  /* 0x0075a80a01007387 */ /* 0x000fe80000100a00 */
[----:B------:R0:W-:Y:S04]  /*5ef10*/  STL.64 [R1+0x75a0], R8 ;  /* 0x0075a00801007387 */ /* 0x0001e80000100a00 */
[----:B0-----:R-:W3:Y:S04]  /*5ef20*/  LDL.LU.64 R8, [R1+0x610] ;  /* 0x0006100001087983 */ /* 0x001ee80000300a00 */
[----:B------:R-:W3:Y:S01]  /*5ef30*/  LDL.LU.64 R10, [R1+0x618] ;  /* 0x00061800010a7983 */ /* 0x000ee20000300a00 */
[----:B--2---:R-:W-:-:S15]  /*5ef40*/  HMMA.16816.F32 R20, R12, R6, R20 ;  /* 0x000000060c14723c */ /* 0x004fde0000001814 */
[----:B------:R-:W-:-:S08]  /*5ef50*/  NOP ;  /* 0x0000000000007918 */ /* 0x000fd00000000000 */
[----:B------:R-:W-:Y:S04]  /*5ef60*/  STL.64 [R1+0x1e0], R20 ;  /* 0x0001e01401007387 */ /* 0x000fe80000100a00 */
[----:B------:R0:W-:Y:S04]  /*5ef70*/  STL.64 [R1+0x1e8], R22 ;  /* 0x0001e81601007387 */ /* 0x0001e80000100a00 */
[----:B0-----:R-:W4:Y:S04]  /*5ef80*/  LDL.LU.64 R22, [R1+0x75e8] ;  /* 0x0075e80001167983 */ /* 0x001f280000300a00 */
[----:B------:R-:W4:Y:S02]  /*5ef90*/  LDL.LU.64 R20, [R1+0x75e0] ;  /* 0x0075e00001147983 */ /* 0x000f240000300a00 */
[----:B----4-:R-:W-:-:S15]  /*5efa0*/  HMMA.16816.F32 R20, R12, R4, R20 ;  /* 0x000000040c14723c */ /* 0x010fde0000001814 */
[----:B------:R-:W-:-:S08]  /*5efb0*/  NOP ;  /* 0x0000000000007918 */ /* 0x000fd00000000000 */
[----:B------:R-:W-:Y:S04]  /*5efc0*/  STL.64 [R1+0x1d0], R20 ;  /* 0x0001d01401007387 */ /* 0x000fe80000100a00 */
[----:B------:R0:W-:Y:S04]  /*5efd0*/  STL.64 [R1+0x1d8], R22 ;  /* 0x0001d81601007387 */ /* 0x0001e80000100a00 */
[----:B0-----:R-:W2:Y:S04]  /*5efe0*/  LDL.LU.64 R22, [R1+0x75d8] ;  /* 0x0075d80001167983 */ /* 0x001ea80000300a00 */
[----:B------:R-:W4:Y:S04]  /*5eff0*/  LDL.LU.64 R20, [R1+0x75d0] ;  /* 0x0075d00001147983 */ /* 0x000f280000300a00 */
[----:B------:R-:W-:Y:S04]  /*5f000*/  STL.64 [R1+0x7588], R6 ;  /* 0x0075880601007387 */ /* 0x000fe80000100a00 */
[----:B------:R3:W-:Y:S02]  /*5f010*/  STL.64 [R1+0x7580], R4 ;  /* 0x0075800401007387 */ /* 0x0007e40000100a00 */
[----:B---3--:R-:W-:Y:S07]  /*5f020*/  HMMA.16816.F32 R4, R12, R2, R8 ;  /* 0x000000020c04723c */ /* 0x008fee0000001808 */
[----:B------:R-:W-:-:S15]  /*5f030*/  IMAD R12, R24, 0x100, R19 ;  /* 0x00000100180c7824 */ /* 0x000fde00078e0213 */
[----:B------:R-:W-:-:S01]  /*5f040*/  NOP ;  /* 0x0000000000007918 */ /* 0x000fc20000000000 */
[----:B------:R-:W-:Y:S04]  /*5f050*/  STL.64 [R1+0x70], R4 ;  /* 0x0000700401007387 */ /* 0x000fe80000100a00 */
[----:B------:R-:W-:Y:S04]  /*5f060*/  STL.64 [R1+0x78], R6 ;  /* 0x0000780601007387 */ /* 0x000fe80000100a00 */
[----:B------:R-:W4:Y:S04]  /*5f070*/  LDL.LU.64 R16, [R1+0xc30] ;  /* 0x000c300001107983 */ /* 0x000f280000300a00 */
[----:B------:R-:W4:Y:S04]  /*5f080*/  LDL.LU.64 R18, [R1+0xc38] ;  /* 0x000c380001127983 */ /* 0x000f280000300a00 */
[----:B------:R-:W3:Y:S04]  /*5f090*/  LDL.LU.64 R8, [R1+0xc10] ;  /* 0x000c100001087983 */ /* 0x000ee80000300a00 */
[----:B------:R-:W2:Y:S04]  /*5f0a0*/  LDL.LU.64 R10, [R1+0xc18] ;  /* 0x000c1800010a7983 */ /* 0x000ea80000300a00 */
[----:B--2---:R-:W-:Y:S04]  /*5f0b0*/  STL.64 [R1+0x75b8], R10 ;  /* 0x0075b80a01007387 */ /* 0x004fe80000100a00 */
[----:B---3--:R0:W-:Y:S04]  /*5f0c0*/  STL.64 [R1+0x75b0], R8 ;  /* 0x0075b00801007387 */ /* 0x0081e80000100a00 */
[----:B0-----:R-:W2:Y:S04]  /*5f0d0*/  LDL.LU.64 R8, [R1+0xc20] ;  /* 0x000c200001087983 */ /* 0x001ea80000300a00 */
[----:B------:R-:W2:Y:S04]  /*5f0e0*/  LDL.LU.64 R10, [R1+0xc28] ;  /* 0x000c2800010a7983 */ /* 0x000ea80000300a00 */
[----:B------:R-:W3:Y:S04]  /*5f0f0*/  LDL.LU.64 R4, [R1+0xbf0] ;  /* 0x000bf00001047983 */ /* 0x000ee80000300a00 */
[----:B------:R-:W4:Y:S01]  /*5f100*/  LDL.LU.64 R6, [R1+0xbf8] ;  /* 0x000bf80001067983 */ /* 0x000f220000300a00 */
[----:B------:R-:W-:-:S02]  /*5f110*/  IMAD R15, R0, 0x100, R28 ;  /* 0x00000100000f7824 */ /* 0x000fc400078e021c */
[----:B------:R-:W-:Y:S01]  /*5f120*/  IMAD R13, R23, 0x100, R27 ;  /* 0x00000100170d7824 */ /* 0x000fe200078e021b */
[----:B----4-:R-:W-:Y:S04]  /*5f130*/  STL.64 [R1+0x7598], R6 ;  /* 0x0075980601007387 */ /* 0x010fe80000100a00 */
[----:B---3--:R0:W-:Y:S04]  /*5f140*/  STL.64 [R1+0x7590], R4 ;  /* 0x0075900401007387 */ /* 0x0081e80000100a00 */
[----:B0-----:R-:W3:Y:S04]  /*5f150*/  LDL.LU.64 R4, [R1+0xc00] ;  /* 0x000c000001047983 */ /* 0x001ee80000300a00 */
[----:B------:R-:W3:Y:S04]  /*5f160*/  LDL.LU.64 R6, [R1+0xc08] ;  /* 0x000c080001067983 */ /* 0x000ee80000300a00 */
[----:B------:R-:W4:Y:S04]  /*5f170*/  LDL.LU R28, [R1+0x25c] ;  /* 0x00025c00011c7983 */ /* 0x000f280000300800 */
[----:B------:R-:W4:Y:S04]  /*5f180*/  LDL.LU R0, [R1+0x258] ;  /* 0x0002580001007983 */ /* 0x000f280000300800 */
[----:B------:R-:W2:Y:S01]  /*5f190*/  LDL.LU R27, [R1+0x294] ;  /* 0x00029400011b7983 */ /* 0x000ea20000300800 */
[----:B------:R-:W-:Y:S01]  /*5f1a0*/  IMAD R14, R29, 0x100, R22 ;  /* 0x000001001d0e7824 */ /* 0x000fe200078e0216 */
[----:B------:R-:W-:-:S02]  /*5f1b0*/  F2FP.F16.E4M3.UNPACK_B R12, R12 ;  /* 0x0000000cff0c723e */ /* 0x000fc400020006ff */
[----:B------:R-:W-:Y:S02]  /*5f1c0*/  F2FP.F16.E4M3.UNPACK_B R13, R13 ;  /* 0x0000000dff0d723e */ /* 0x000fe400020006ff */
[----:B------:R-:W-:Y:S02]  /*5f1d0*/  F2FP.F16.E4M3.UNPACK_B R15, R15 ;  /* 0x0000000fff0f723e */ /* 0x000fe400020006ff */
[----:B------:R-:W-:-:S07]  /*5f1e0*/  F2FP.F16.E4M3.UNPACK_B R14, R14 ;  /* 0x0000000eff0e723e */ /* 0x000fce00020006ff */
[C---:B------:R-:W-:Y:S01]  /*5f1f0*/  HMMA.16816.F32 R16, R12.reuse, R20, R16 ;  /* 0x000000140c10723c */ /* 0x040fe20000001810 */
[----:B--2---:R-:W-:Y:S04]  /*5f200*/  STL.64 [R1+0x7568], R26 ;  /* 0x0075681a01007387 */ /* 0x004fe80000100a00 */
[----:B------:R0:W-:Y:S04]  /*5f210*/  STL [R1+0x7560], R25 ;  /* 0x0075601901007387 */ /* 0x0001e80000100800 */
[----:B0-----:R-:W2:Y:S04]  /*5f220*/  LDL.LU.64 R24, [R1+0x5b0] ;  /* 0x0005b00001187983 */ /* 0x001ea80000300a00 */
[----:B------:R-:W3:Y:S04]  /*5f230*/  LDL.LU.64 R26, [R1+0x5b8] ;  /* 0x0005b800011a7983 */ /* 0x000ee80000300a00 */
[----:B---3--:R-:W-:Y:S04]  /*5f240*/  STL.64 [R1+0x7578], R26 ;  /* 0x0075781a01007387 */ /* 0x008fe80000100a00 */
[----:B--2---:R0:W-:Y:S04]  /*5f250*/  STL.64 [R1+0x7570], R24 ;  /* 0x0075701801007387 */ /* 0x0041e80000100a00 */
[----:B0-----:R-:W2:Y:S04]  /*5f260*/  LDL.LU.64 R24, [R1+0x6e0] ;  /* 0x0006e00001187983 */ /* 0x001ea80000300a00 */
[----:B------:R-:W2:Y:S04]  /*5f270*/  LDL.LU.64 R26, [R1+0x6e8] ;  /* 0x0006e800011a7983 */ /* 0x000ea80000300a00 */
[----:B------:R-:W3:Y:S04]  /*5f280*/  LDL.LU R23, [R1+0x290] ;  /* 0x0002900001177983 */ /* 0x000ee80000300800 */
[----:B------:R-:W3:Y:S04]  /*5f290*/  LDL.LU R22, [R1+0x29c] ;  /* 0x00029c0001167983 */ /* 0x000ee80000300800 */
[----:B------:R-:W3:Y:S04]  /*5f2a0*/  LDL.LU R29, [R1+0x298] ;  /* 0x00029800011d7983 */ /* 0x000ee80000300800 */
[----:B------:R-:W-:Y:S04]  /*5f2b0*/  STL.64 [R1+0x60], R16 ;  /* 0x0000601001007387 */ /* 0x000fe80000100a00 */
[----:B------:R0:W-:Y:S04]  /*5f2c0*/  STL.64 [R1+0x68], R18 ;  /* 0x0000681201007387 */ /* 0x0001e80000100a00 */
[----:B0-----:R-:W4:Y:S04]  /*5f2d0*/  LDL.LU.64 R18, [R1+0x75c8] ;  /* 0x0075c80001127983 */ /* 0x001f280000300a00 */
[----:B------:R-:W2:Y:S01]  /*5f2e0*/  LDL.LU.64 R16, [R1+0x75c0] ;  /* 0x0075c00001107983 */ /* 0x000ea20000300a00 */
[----:B----4-:R-:W-:-:S15]  /*5f2f0*/  HMMA.16816.F32 R8, R12, R18, R8 ;  /* 0x000000120c08723c */ /* 0x010fde0000001808 */
        /* <DEDUP_REMOVED lines=10> */
[----:B------:R-:W4:Y:S01]  /*5f3a0*/  LDL.LU.64 R8, [R1+0x75a0] ;  /* 0x0075a00001087983 */ /* 0x000f220000300a00 */
        /* <DEDUP_REMOVED lines=21> */
[----:B------:R-:W4:Y:S01]  /*5f500*/  LDL.LU.64 R24, [R1+0x7570] ;  /* 0x0075700001187983 */ /* 0x000f220000300a00 */
[C---:B---3--:R-:W-:Y:S06]  /*5f510*/  HMMA.16816.F32 R8, R12.reuse, R2, R8 ;  /* 0x000000020c08723c */ /* 0x048fec0000001808 */
[----:B----4-:R-:W-:-:S15]  /*5f520*/  HMMA.16816.F32 R24, R12, R4, R24 ;  /* 0x000000040c18723c */ /* 0x010fde0000001818 */
[----:B------:R-:W-:-:S08]  /*5f530*/  NOP ;  /* 0x0000000000007918 */ /* 0x000fd00000000000 */
[----:B------:R-:W-:Y:S04]  /*5f540*/  STL.64 [R1+0x280], R24 ;  /* 0x0002801801007387 */ /* 0x000fe80000100a00 */
[----:B------:R0:W-:Y:S04]  /*5f550*/  STL.64 [R1+0x288], R26 ;  /* 0x0002881a01007387 */ /* 0x0001e80000100a00 */
[----:B0-----:R-:W2:Y:S04]  /*5f560*/  LDL.LU.64 R26, [R1+0x7568] ;  /* 0x00756800011a7983 */ /* 0x001ea80000300a00 */
[----:B------:R-:W2:Y:S04]  /*5f570*/  LDL.LU R25, [R1+0x7560] ;  /* 0x0075600001197983 */ /* 0x000ea80000300800 */
[----:B------:R-:W-:Y:S04]  /*5f580*/  STL.64 [R1+0x7528], R6 ;  /* 0x0075280601007387 */ /* 0x000fe80000100a00 */
[----:B------:R0:W-:Y:S04]  /*5f590*/  STL.64 [R1+0x7520], R4 ;  /* 0x0075200401007387 */ /* 0x0001e80000100a00 */
[----:B0-----:R-:W3:Y:S04]  /*5f5a0*/  LDL.LU.64 R4, [R1+0xbe0] ;  /* 0x000be00001047983 */ /* 0x001ee80000300a00 */
[----:B------:R0:W-:Y:S04]  /*5f5b0*/  STL.64 [R1+0x270], R8 ;  /* 0x0002700801007387 */ /* 0x0001e80000100a00 */
[----:B------:R1:W-:Y:S04]  /*5f5c0*/  STL.64 [R1+0x278], R10 ;  /* 0x0002780a01007387 */ /* 0x0003e80000100a00 */
[----:B------:R-:W3:Y:S04]  /*5f5d0*/  LDL.LU.64 R6, [R1+0xbe8] ;  /* 0x000be80001067983 */ /* 0x000ee80000300a00 */
[----:B0-----:R-:W4:Y:S04]  /*5f5e0*/  LDL.LU.64 R8, [R1+0xbc0] ;  /* 0x000bc00001087983 */ /* 0x001f280000300a00 */
[----:B-1----:R-:W3:Y:S01]  /*5f5f0*/  LDL.LU.64 R10, [R1+0xbc8] ;  /* 0x000bc800010a7983 */ /* 0x002ee20000300a00 */
[----:B--2---:R-:W-:-:S03]  /*5f600*/  IMAD R12, R26, 0x100, R25 ;  /* 0x000001001a0c7824 */ /* 0x004fc600078e0219 */
[----:B---3--:R-:W-:Y:S04]  /*5f610*/  STL.64 [R1+0x7558], R10 ;  /* 0x0075580a01007387 */ /* 0x008fe80000100a00 */
[----:B----4-:R0:W-:Y:S04]  /*5f620*/  STL.64 [R1+0x7550], R8 ;  /* 0x0075500801007387 */ /* 0x0101e80000100a00 */
[----:B0-----:R-:W2:Y:S04]  /*5f630*/  LDL.LU.64 R8, [R1+0xbd0] ;  /* 0x000bd00001087983 */ /* 0x001ea80000300a00 */
[----:B------:R-:W2:Y:S04]  /*5f640*/  LDL.LU.64 R10, [R1+0xbd8] ;  /* 0x000bd800010a7983 */ /* 0x000ea80000300a00 */
[----:B------:R-:W3:Y:S04]  /*5f650*/  LDL.LU R24, [R1+0x348] ;  /* 0x0003480001187983 */ /* 0x000ee80000300800 */
[----:B------:R-:W3:Y:S04]  /*5f660*/  LDL.LU R25, [R1+0x354] ;  /* 0x0003540001197983 */ /* 0x000ee80000300800 */
[----:B------:R-:W4:Y:S01]  /*5f670*/  LDL.LU R26, [R1+0x350] ;  /* 0x00035000011a7983 */ /* 0x000f220000300800 */
[----:B------:R-:W-:-:S02]  /*5f680*/  IMAD R13, R0, 0x100, R28 ;  /* 0x00000100000d7824 */ /* 0x000fc400078e021c */
[----:B------:R-:W-:Y:S02]  /*5f690*/  IMAD R14, R23, 0x100, R27 ;  /* 0x00000100170e7824 */ /* 0x000fe400078e021b */
[----:B------:R-:W-:Y:S01]  /*5f6a0*/  IMAD R15, R29, 0x100, R22 ;  /* 0x000001001d0f7824 */ /* 0x000fe200078e0216 */
[----:B------:R-:W-:Y:S02]  /*5f6b0*/  F2FP.F16.E4M3.UNPACK_B R12, R12 ;  /* 0x0000000cff0c723e */ /* 0x000fe400020006ff */
[----:B------:R-:W-:Y:S02]  /*5f6c0*/  F2FP.F16.E4M3.UNPACK_B R13, R13 ;  /* 0x0000000dff0d723e */ /* 0x000fe400020006ff */
[----:B------:R-:W-:Y:S02]  /*5f6d0*/  F2FP.F16.E4M3.UNPACK_B R14, R14 ;  /* 0x0000000eff0e723e */ /* 0x000fe400020006ff */
[----:B------:R-:W-:-:S07]  /*5f6e0*/  F2FP.F16.E4M3.UNPACK_B R15, R15 ;  /* 0x0000000fff0f723e */ /* 0x000fce00020006ff */
[C---:B------:R-:W-:Y:S06]  /*5f6f0*/  HMMA.16816.F32 R4, R12.reuse, R20, R4 ;  /* 0x000000140c04723c */ /* 0x040fec0000001804 */
[C---:B--2---:R-:W-:Y:S01]  /*5f700*/  HMMA.16816.F32 R8, R12.reuse, R18, R8 ;  /* 0x000000120c08723c */ /* 0x044fe20000001808 */
[----:B----4-:R-:W-:Y:S04]  /*5f710*/  STL [R1+0x7538], R26 ;  /* 0x0075381a01007387 */ /* 0x010fe80000100800 */
[----:B---3--:R0:W-:Y:S04]  /*5f720*/  STL.64 [R1+0x7530], R24 ;  /* 0x0075301801007387 */ /* 0x0081e80000100a00 */
[----:B------:R-:W2:Y:S04]  /*5f730*/  LDL.LU R28, [R1+0x35c] ;  /* 0x00035c00011c7983 */ /* 0x000ea80000300800 */
[----:B------:R-:W2:Y:S04]  /*5f740*/  LDL.LU R0, [R1+0x358] ;  /* 0x0003580001007983 */ /* 0x000ea80000300800 */
[----:B0-----:R-:W3:Y:S04]  /*5f750*/  LDL.LU.64 R24, [R1+0xbb0] ;  /* 0x000bb00001187983 */ /* 0x001ee80000300a00 */
[----:B------:R-:W3:Y:S04]  /*5f760*/  LDL.LU.64 R26, [R1+0xbb8] ;  /* 0x000bb800011a7983 */ /* 0x000ee80000300a00 */
[----:B------:R0:W-:Y:S04]  /*5f770*/  STL.64 [R1+0x290], R4 ;  /* 0x0002900401007387 */ /* 0x0001e80000100a00 */
[----:B------:R1:W-:Y:S04]  /*5f780*/  STL.64 [R1+0x298], R6 ;  /* 0x0002980601007387 */ /* 0x0003e80000100a00 */
[----:B0-----:R-:W4:Y:S04]  /*5f790*/  LDL.LU.64 R4, [R1+0xba0] ;  /* 0x000ba00001047983 */ /* 0x001f280000300a00 */
[----:B-1----:R-:W4:Y:S04]  /*5f7a0*/  LDL.LU.64 R6, [R1+0xba8] ;  /* 0x000ba80001067983 */ /* 0x002f280000300a00 */
        /* <DEDUP_REMOVED lines=8> */
[----:B0-----:R-:W3:Y:S04]  /*5f830*/  LDL.LU.64 R10, [R1+0x7548] ;  /* 0x00754800010a7983 */ /* 0x001ee80000300a00 */
[----:B------:R-:W4:Y:S04]  /*5f840*/  LDL.LU.64 R8, [R1+0x7540] ;  /* 0x0075400001087983 */ /* 0x000f280000300a00 */
[----:B------:R0:W-:Y:S04]  /*5f850*/  STL.64 [R1+0x74f8], R18 ;  /* 0x0074f81201007387 */ /* 0x0001e80000100a00 */
[----:B0-----:R-:W2:Y:S04]  /*5f860*/  LDL.LU R18, [R1+0x340] ;  /* 0x0003400001127983 */ /* 0x001ea80000300800 */
[----:B------:R-:W2:Y:S04]  /*5f870*/  LDL.LU R19, [R1+0x34c] ;  /* 0x00034c0001137983 */ /* 0x000ea80000300800 */
[----:B------:R0:W-:Y:S04]  /*5f880*/  STL.64 [R1+0x74f0], R16 ;  /* 0x0074f01001007387 */ /* 0x0001e80000100a00 */
[----:B0-----:R-:W3:Y:S04]  /*5f890*/  LDL.LU R17, [R1+0x344] ;  /* 0x0003440001117983 */ /* 0x001ee80000300800 */
[----:B--2---:R-:W-:Y:S04]  /*5f8a0*/  STL.64 [R1+0x7508], R18 ;  /* 0x0075081201007387 */ /* 0x004fe80000100a00 */
[----:B---3--:R0:W-:Y:S04]  /*5f8b0*/  STL [R1+0x7500], R17 ;  /* 0x0075001101007387 */ /* 0x0081e80000100800 */
[----:B0-----:R-:W2:Y:S04]  /*5f8c0*/  LDL.LU.64 R16, [R1+0x590] ;  /* 0x0005900001107983 */ /* 0x001ea80000300a00 */
[----:B------:R-:W3:Y:S01]  /*5f8d0*/  LDL.LU.64 R18, [R1+0x598] ;  /* 0x0005980001127983 */ /* 0x000ee20000300a00 */
[C---:B------:R-:W-:Y:S06]  /*5f8e0*/  HMMA.16816.F32 R24, R12.reuse, R10, R24 ;  /* 0x0000000a0c18723c */ /* 0x040fec0000001818 */
[C---:B----4-:R-:W-:Y:S01]  /*5f8f0*/  HMMA.16816.F32 R4, R12.reuse, R8, R4 ;  /* 0x000000080c04723c */ /* 0x050fe20000001804 */
[----:B---3--:R-:W-:Y:S04]  /*5f900*/  STL.64 [R1+0x7518], R18 ;  /* 0x0075181201007387 */ /* 0x008fe80000100a00 */
[----:B--2---:R0:W-:Y:S04]  /*5f910*/  STL.64 [R1+0x7510], R16 ;  /* 0x0075101001007387 */ /* 0x0041e80000100a00 */
[----:B0-----:R-:W2:Y:S04]  /*5f920*/  LDL.LU.64 R16, [R1+0x6d0] ;  /* 0x0006d00001107983 */ /* 0x001ea80000300a00 */
[----:B------:R-:W2:Y:S04]  /*5f930*/  LDL.LU.64 R18, [R1+0x6d8] ;  /* 0x0006d80001127983 */ /* 0x000ea80000300a00 */
[----:B------:R-:W-:Y:S04]  /*5f940*/  STL.64 [R1+0x2c0], R24 ;  /* 0x0002c01801007387 */ /* 0x000fe80000100a00 */
[----:B------:R0:W-:Y:S04]  /*5f950*/  STL.64 [R1+0x2c8], R26 ;  /* 0x0002c81a01007387 */ /* 0x0001e80000100a00 */
[----:B0-----:R-:W3:Y:S04]  /*5f960*/  LDL.LU R26, [R1+0x7538] ;  /* 0x00753800011a7983 */ /* 0x001ee80000300800 */
[----:B------:R-:W4:Y:S04]  /*5f970*/  LDL.LU.64 R24, [R1+0x7530] ;  /* 0x0075300001187983 */ /* 0x000f280000300a00 */
[----:B------:R-:W-:Y:S04]  /*5f980*/  STL.64 [R1+0x2f0], R4 ;  /* 0x0002f00401007387 */ /* 0x000fe80000100a00 */
[----:B------:R0:W-:Y:S04]  /*5f990*/  STL.64 [R1+0x2f8], R6 ;  /* 0x0002f80601007387 */ /* 0x0001e80000100a00 */
[----:B0-----:R-:W2:Y:S04]  /*5f9a0*/  LDL.LU.64 R6, [R1+0x7528] ;  /* 0x0075280001067983 */ /* 0x001ea80000300a00 */
[----:B------:R-:W3:Y:S04]  /*5f9b0*/  LDL.LU.64 R4, [R1+0x7520] ;  /* 0x0075200001047983 */ /* 0x000ee80000300a00 */
[----:B------:R-:W-:Y:S04]  /*5f9c0*/  STL.64 [R1+0x74d8], R10 ;  /* 0x0074d80a01007387 */ /* 0x000fe80000100a00 */
[----:B------:R0:W-:Y:S04]  /*5f9d0*/  STL.64 [R1+0x74d0], R8 ;  /* 0x0074d00801007387 */ /* 0x0001e80000100a00 */
[----:B0-----:R-:W4:Y:S04]  /*5f9e0*/  LDL.LU.64 R8, [R1+0x440] ;  /* 0x0004400001087983 */ /* 0x001f280000300a00 */
[----:B------:R-:W4:Y:S04]  /*5f9f0*/  LDL.LU.64 R10, [R1+0x448] ;  /* 0x00044800010a7983 */ /* 0x000f280000300a00 */
[----:B------:R-:W3:Y:S01]  /*5fa00*/  LDL.LU R27, [R1+0x3b4] ;  /* 0x0003b400011b7983 */ /* 0x000ee20000300800 */
[----:B--2---:R-:W-:Y:S03]  /*5fa10*/  HMMA.16816.F32 R16, R12, R6, R16 ;  /* 0x000000060c10723c */ /* 0x004fe60000001810 */
[----:B---3--:R-:W-:Y:S04]  /*5fa20*/  STL [R1+0x749c], R27 ;  /* 0x00749c1b01007387 */ /* 0x008fe80000100800 */
[----:B------:R-:W2:-:S15]  /*5fa30*/  LDL.LU R23, [R1+0x3b0] ;  /* 0x0003b00001177983 */ /* 0x000e9e0000300800 */
[----:B------:R-:W-:-:S01]  /*5fa40*/  NOP ;  /* 0x0000000000007918 */ /* 0x000fc20000000000 */
[----:B------:R-:W-:Y:S04]  /*5fa50*/  STL.64 [R1+0x310], R16 ;  /* 0x0003101001007387 */ /* 0x000fe80000100a00 */
[----:B------:R0:W-:Y:S04]  /*5fa60*/  STL.64 [R1+0x318], R18 ;  /* 0x0003181201007387 */ /* 0x0001e80000100a00 */
[----:B0-----:R-:W3:Y:S04]  /*5fa70*/  LDL.LU.64 R18, [R1+0x7518] ;  /* 0x0075180001127983 */ /* 0x001ee80000300a00 */
[----:B------:R-:W3:Y:S04]  /*5fa80*/  LDL.LU.64 R16, [R1+0x7510] ;  /* 0x0075100001107983 */ /* 0x000ee80000300a00 */
[----:B------:R-:W2:Y:S04]  /*5fa90*/  LDL.LU R22, [R1+0x3bc] ;  /* 0x0003bc0001167983 */ /* 0x000ea80000300800 */
[----:B------:R-:W2:Y:S01]  /*5faa0*/  LDL.LU R29, [R1+0x3b8] ;  /* 0x0003b800011d7983 */ /* 0x000ea20000300800 */
[----:B---3--:R-:W-:-:S15]  /*5fab0*/  HMMA.16816.F32 R16, R12, R4, R16 ;  /* 0x000000040c10723c */ /* 0x008fde0000001810 */
[----:B------:R-:W-:-:S08]  /*5fac0*/  NOP ;  /* 0x0000000000007918 */ /* 0x000fd00000000000 */
[----:B------:R-:W-:Y:S04]  /*5fad0*/  STL.64 [R1+0x330], R16 ;  /* 0x0003301001007387 */ /* 0x000fe80000100a00 */
[----:B------:R0:W-:Y:S04]  /*5fae0*/  STL.64 [R1+0x338], R18 ;  /* 0x0003381201007387 */ /* 0x0001e80000100a00 */
[----:B0-----:R-:W3:Y:S04]  /*5faf0*/  LDL.LU.64 R18, [R1+0x7508] ;  /* 0x0075080001127983 */ /* 0x001ee80000300a00 */
[----:B------:R-:W2:Y:S04]  /*5fb00*/  LDL.LU R17, [R1+0x7500] ;  /* 0x0075000001117983 */ /* 0x000ea80000300800 */
[----:B------:R-:W-:Y:S04]  /*5fb10*/  STL.64 [R1+0x74b8], R6 ;  /* 0x0074b80601007387 */ /* 0x000fe80000100a00 */
[----:B------:R4:W-:Y:S02]  /*5fb20*/  STL.64 [R1+0x74b0], R4 ;  /* 0x0074b00401007387 */ /* 0x0009e40000100a00 */
[----:B----4-:R-:W-:-:S15]  /*5fb30*/  HMMA.16816.F32 R4, R12, R2, R8 ;  /* 0x000000020c04723c */ /* 0x010fde0000001808 */
[----:B------:R-:W-:-:S08]  /*5fb40*/  NOP ;  /* 0x0000000000007918 */ /* 0x000fd00000000000 */
[----:B------:R-:W-:Y:S04]  /*5fb50*/  STL.64 [R1+0x320], R4 ;  /* 0x0003200401007387 */ /* 0x000fe80000100a00 */
[----:B------:R-:W-:Y:S01]  /*5fb60*/  STL.64 [R1+0x328], R6 ;  /* 0x0003280601007387 */ /* 0x000fe20000100a00 */
[----:B---3--:R-:W-:Y:S02]  /*5fb70*/  IMAD R13, R24, 0x100, R19 ;  /* 0x00000100180d7824 */ /* 0x008fe400078e0213 */
[----:B--2---:R-:W-:Y:S02]  /*5fb80*/  IMAD R12, R18, 0x100, R17 ;  /* 0x00000100120c7824 */ /* 0x004fe400078e0211 */
[----:B------:R-:W2:Y:S04]  /*5fb90*/  LDL.LU.64 R16, [R1+0xb90] ;  /* 0x000b900001107983 */ /* 0x000ea80000300a00 */
[----:B------:R-:W2:Y:S04]  /*5fba0*/  LDL.LU.64 R18, [R1+0xb98] ;  /* 0x000b980001127983 */ /* 0x000ea80000300a00 */
[----:B------:R-:W3:Y:S04]  /*5fbb0*/  LDL.LU.64 R8, [R1+0xb70] ;  /* 0x000b700001087983 */ /* 0x000ee80000300a00 */
[----:B------:R-:W4:Y:S04]  /*5fbc0*/  LDL.LU.64 R10, [R1+0xb78] ;  /* 0x000b7800010a7983 */ /* 0x000f280000300a00 */
[----:B----4-:R-:W-:Y:S04]  /*5fbd0*/  STL.64 [R1+0x74e8], R10 ;  /* 0x0074e80a01007387 */ /* 0x010fe80000100a00 */
[----:B---3--:R0:W-:Y:S04]  /*5fbe0*/  STL.64 [R1+0x74e0], R8 ;  /* 0x0074e00801007387 */ /* 0x0081e80000100a00 */
[----:B0-----:R-:W3:Y:S04]  /*5fbf0*/  LDL.LU.64 R8, [R1+0xb80] ;  /* 0x000b800001087983 */ /* 0x001ee80000300a00 */
[----:B------:R-:W3:Y:S04]  /*5fc00*/  LDL.LU.64 R10, [R1+0xb88] ;  /* 0x000b8800010a7983 */ /* 0x000ee80000300a00 */
[----:B------:R-:W4:Y:S04]  /*5fc10*/  LDL.LU.64 R4, [R1+0xb50] ;  /* 0x000b500001047983 */ /* 0x000f280000300a00 */
[----:B------:R-:W2:Y:S01]  /*5fc20*/  LDL.LU.64 R6, [R1+0xb58] ;  /* 0x000b580001067983 */ /* 0x000ea20000300a00 */
[----:B------:R-:W-:-:S02]  /*5fc30*/  IMAD R14, R26, 0x100, R25 ;  /* 0x000001001a0e7824 */ /* 0x000fc400078e0219 */
[----:B------:R-:W-:Y:S01]  /*5fc40*/  IMAD R15, R0, 0x100, R28 ;  /* 0x00000100000f7824 */ /* 0x000fe200078e021c */
[----:B------:R-:W-:Y:S02]  /*5fc50*/  F2FP.F16.E4M3.UNPACK_B R12, R12 ;  /* 0x0000000cff0c723e */ /* 0x000fe400020006ff */
[----:B------:R-:W-:Y:S02]  /*5fc60*/  F2FP.F16.E4M3.UNPACK_B R13, R13 ;  /* 0x0000000dff0d723e */ /* 0x000fe400020006ff */
[----:B------:R-:W-:Y:S02]  /*5fc70*/  F2FP.F16.E4M3.UNPACK_B R14, R14 ;  /* 0x0000000eff0e723e */ /* 0x000fe400020006ff */
[----:B------:R-:W-:Y:S01]  /*5fc80*/  F2FP.F16.E4M3.UNPACK_B R15, R15 ;  /* 0x0000000fff0f723e */ /* 0x000fe200020006ff */
[----:B--2---:R-:W-:Y:S04]  /*5fc90*/  STL.64 [R1+0x74c8], R6 ;  /* 0x0074c80601007387 */ /* 0x004fe80000100a00 */
[----:B----4-:R0:W-:Y:S04]  /*5fca0*/  STL.64 [R1+0x74c0], R4 ;  /* 0x0074c00401007387 */ /* 0x0101e80000100a00 */
[----:B0-----:R-:W2:Y:S04]  /*5fcb0*/  LDL.LU.64 R4, [R1+0xb60] ;  /* 0x000b600001047983 */ /* 0x001ea80000300a00 */
[----:B------:R-:W2:Y:S04]  /*5fcc0*/  LDL.LU.64 R6, [R1+0xb68] ;  /* 0x000b680001067983 */ /* 0x000ea80000300a00 */
[----:B------:R-:W4:Y:S04]  /*5fcd0*/  LDL.LU.64 R24, [R1+0x580] ;  /* 0x0005800001187983 */ /* 0x000f280000300a00 */
[----:B------:R-:W3:Y:S01]  /*5fce0*/  LDL.LU.64 R26, [R1+0x588] ;  /* 0x00058800011a7983 */ /* 0x000ee20000300a00 */
[C---:B------:R-:W-:Y:S03]  /*5fcf0*/  HMMA.16816.F32 R16, R12.reuse, R20, R16 ;  /* 0x000000140c10723c */ /* 0x040fe60000001810 */
[----:B---3--:R-:W-:Y:S04]  /*5fd00*/  STL.64 [R1+0x74a8], R26 ;  /* 0x0074a81a01007387 */ /* 0x008fe80000100a00 */
[----:B----4-:R0:W-:Y:S04]  /*5fd10*/  STL.64 [R1+0x74a0], R24 ;  /* 0x0074a01801007387 */ /* 0x0101e80000100a00 */
[----:B0-----:R-:W3:Y:S04]  /*5fd20*/  LDL.LU.64 R24, [R1+0x6c0] ;  /* 0x0006c00001187983 */ /* 0x001ee80000300a00 */
[----:B------:R-:W3:Y:S04]  /*5fd30*/  LDL.LU.64 R26, [R1+0x6c8] ;  /* 0x0006c800011a7983 */ /* 0x000ee80000300a00 */
[----:B------:R-:W4:Y:S04]  /*5fd40*/  LDL.LU R28, [R1+0x3c4] ;  /* 0x0003c400011c7983 */ /* 0x000f280000300800 */
[----:B------:R-:W4:Y:S04]  /*5fd50*/  LDL.LU R0, [R1+0x3c0] ;  /* 0x0003c00001007983 */ /* 0x000f280000300800 */
[----:B------:R-:W-:Y:S04]  /*5fd60*/  STL.64 [R1+0x340], R16 ;  /* 0x0003401001007387 */ /* 0x000fe80000100a00 */
[----:B------:R0:W-:Y:S04]  /*5fd70*/  STL.64 [R1+0x348], R18 ;  /* 0x0003481201007387 */ /* 0x0001e80000100a00 */
[----:B0-----:R-:W2:Y:S04]  /*5fd80*/  LDL.LU.64 R18, [R1+0x74f8] ;  /* 0x0074f80001127983 */ /* 0x001ea80000300a00 */
[----:B------:R-:W3:Y:S04]  /*5fd90*/  LDL.LU.64 R16, [R1+0x74f0] ;  /* 0x0074f00001107983 */ /* 0x000ee80000300a00 */
[----:B------:R0:W-:Y:S04]  /*5fda0*/  STL [R1+0x7498], R21 ;  /* 0x0074981501007387 */ /* 0x0001e80000100800 */
[----:B0-----:R-:W4:Y:S01]  /*5fdb0*/  LDL.LU R21, [R1+0x3cc] ;  /* 0x0003cc0001157983 */ /* 0x001f220000300800 */
        /* <DEDUP_REMOVED lines=38> */
[----:B0-----:R-:W2:Y:S04]  /*60020*/  LDL.LU R27, [R1+0x749c] ;  /* 0x00749c00011b7983 */ /* 0x001ea80000300800 */
[----:B------:R-:W-:Y:S04]  /*60030*/  STL.64 [R1+0x7490], R6 ;  /* 0x0074900601007387 */ /* 0x000fe80000100a00 */
[----:B------:R4:W-:Y:S02]  /*60040*/  STL.64 [R1+0x7488], R4 ;  /* 0x0074880401007387 */ /* 0x0009e40000100a00 */
[----:B----4-:R-:W-:Y:S02]  /*60050*/  HMMA.16816.F32 R4, R12, R2, R8 ;  /* 0x000000020c04723c */ /* 0x010fe40000001808 */
[----:B------:R-:W3:Y:S05]  /*60060*/  LDL.LU R15, [R1+0x3c8] ;  /* 0x0003c800010f7983 */ /* 0x000eea0000300800 */
[----:B------:R-:W-:-:S02]  /*60070*/  IMAD R13, R29, 0x100, R22 ;  /* 0x000001001d0d7824 */ /* 0x000fc400078e0216 */
[----:B------:R-:W-:-:S14]  /*60080*/  IMAD R14, R0, 0x100, R28 ;  /* 0x00000100000e7824 */ /* 0x000fdc00078e021c */
[----:B------:R0:W-:Y:S04]  /*60090*/  STL.64 [R1+0x3d0], R4 ;  /* 0x0003d00401007387 */ /* 0x0001e80000100a00 */
[----:B------:R1:W-:Y:S04]  /*600a0*/  STL.64 [R1+0x3d8], R6 ;  /* 0x0003d80601007387 */ /* 0x0003e80000100a00 */
[----:B------:R-:W4:Y:S01]  /*600b0*/  LDL.LU.64 R24, [R1+0xb40] ;  /* 0x000b400001187983 */ /* 0x000f220000300a00 */
[----:B--2---:R-:W-:-:S03]  /*600c0*/  IMAD R12, R23, 0x100, R27 ;  /* 0x00000100170c7824 */ /* 0x004fc600078e021b */
[----:B------:R-:W4:Y:S04]  /*600d0*/  LDL.LU.64 R26, [R1+0xb48] ;  /* 0x000b4800011a7983 */ /* 0x000f280000300a00 */
[----:B0-----:R-:W2:Y:S04]  /*600e0*/  LDL.LU.64 R4, [R1+0xb30] ;  /* 0x000b300001047983 */ /* 0x001ea80000300a00 */
[----:B-1----:R-:W2:Y:S04]  /*600f0*/  LDL.LU.64 R6, [R1+0xb38] ;  /* 0x000b380001067983 */ /* 0x002ea80000300a00 */
[----:B------:R-:W4:Y:S04]  /*60100*/  LDL.LU.64 R8, [R1+0xb20] ;  /* 0x000b200001087983 */ /* 0x000f280000300a00 */
[----:B------:R-:W4:Y:S04]  /*60110*/  LDL.LU.64 R10, [R1+0xb28] ;  /* 0x000b2800010a7983 */ /* 0x000f280000300a00 */
[----:B------:R-:W4:Y:S04]  /*60120*/  LDL.LU R23, [R1+0x428] ;  /* 0x0004280001177983 */ /* 0x000f280000300800 */
[----:B------:R-:W4:Y:S04]  /*60130*/  LDL.LU R22, [R1+0x484] ;  /* 0x0004840001167983 */ /* 0x000f280000300800 */
[----:B------:R-:W4:Y:S04]  /*60140*/  LDL.LU R29, [R1+0x480] ;  /* 0x00048000011d7983 */ /* 0x000f280000300800 */
[----:B------:R-:W4:Y:S04]  /*60150*/  LDL.LU R28, [R1+0x48c] ;  /* 0x00048c00011c7983 */ /* 0x000f280000300800 */
[----:B------:R-:W4:Y:S01]  /*60160*/  LDL.LU R0, [R1+0x488] ;  /* 0x0004880001007983 */ /* 0x000f220000300800 */
[----:B---3--:R-:W-:-:S03]  /*60170*/  IMAD R15, R15, 0x100, R21 ;  /* 0x000001000f0f7824 */ /* 0x008fc600078e0215 */
[----:B------:R-:W3:Y:S01]  /*60180*/  LDL.LU R21, [R1+0x7498] ;  /* 0x0074980001157983 */ /* 0x000ee20000300800 */
[----:B------:R-:W-:Y:S02]  /*60190*/  F2FP.F16.E4M3.UNPACK_B R12, R12 ;  /* 0x0000000cff0c723e */ /* 0x000fe400020006ff */
[----:B------:R-:W-:Y:S02]  /*601a0*/  F2FP.F16.E4M3.UNPACK_B R13, R13 ;  /* 0x0000000dff0d723e */ /* 0x000fe400020006ff */
[----:B------:R-:W-:Y:S02]  /*601b0*/  F2FP.F16.E4M3.UNPACK_B R14, R14 ;  /* 0x0000000eff0e723e */ /* 0x000fe400020006ff */
[----:B------:R-:W-:-:S07]  /*601c0*/  F2FP.F16.E4M3.UNPACK_B R15, R15 ;  /* 0x0000000fff0f723e */ /* 0x000fce00020006ff */
[C---:B--2---:R-:W-:Y:S06]  /*601d0*/  HMMA.16816.F32 R4, R12.reuse, R18, R4 ;  /* 0x000000120c04723c */ /* 0x044fec0000001804 */
[C---:B----4-:R-:W-:Y:S06]  /*601e0*/  HMMA.16816.F32 R8, R12.reuse, R16, R8 ;  /* 0x000000100c08723c */ /* 0x050fec0000001808 */
[----:B---3--:R-:W-:-:S15]  /*601f0*/  HMMA.16816.F32 R24, R12, R20, R24 ;  /* 0x000000140c18723c */ /* 0x008fde0000001818 */
[----:B------:R-:W-:-:S08]  /*60200*/  NOP ;  /* 0x0000000000007918 */ /* 0x000fd00000000000 */
[----:B------:R0:W-:Y:S04]  /*60210*/  STL.64 [R1+0x3f0], R24 ;  /* 0x0003f01801007387 */ /* 0x0001e80000100a00 */
[----:B------:R1:W-:Y:S04]  /*60220*/  STL.64 [R1+0x3f8], R26 ;  /* 0x0003f81a01007387 */ /* 0x0003e80000100a00 */
[----:B0-----:R-:W2:Y:S04]  /*60230*/  LDL.LU.64 R24, [R1+0x670] ;  /* 0x0006700001187983 */ /* 0x001ea80000300a00 */
[----:B-1----:R-:W2:Y:S04]  /*60240*/  LDL.LU.64 R26, [R1+0x678] ;  /* 0x00067800011a7983 */ /* 0x002ea80000300a00 */
[----:B------:R-:W-:Y:S04]  /*60250*/  STL.64 [R1+0x7460], R22 ;  /* 0x0074601601007387 */ /* 0x000fe80000100a00 */
[----:B------:R0:W-:Y:S04]  /*60260*/  STL.64 [R1+0x7458], R20 ;  /* 0x0074581401007387 */ /* 0x0001e80000100a00 */
[----:B0-----:R-:W3:Y:S04]  /*60270*/  LDL.LU.64 R20, [R1+0xb10] ;  /* 0x000b100001147983 */ /* 0x001ee80000300a00 */
[----:B------:R-:W3:Y:S04]  /*60280*/  LDL.LU.64 R22, [R1+0xb18] ;  /* 0x000b180001167983 */ /* 0x000ee80000300a00 */
[----:B------:R-:W-:Y:S04]  /*60290*/  STL.64 [R1+0x400], R4 ;  /* 0x0004000401007387 */ /* 0x000fe80000100a00 */
[----:B------:R0:W-:Y:S04]  /*602a0*/  STL.64 [R1+0x408], R6 ;  /* 0x0004080601007387 */ /* 0x0001e80000100a00 */
[----:B0-----:R-:W2:Y:S04]  /*602b0*/  LDL.LU.64 R6, [R1+0x7490] ;  /* 0x0074900001067983 */ /* 0x001ea80000300a00 */
[----:B------:R-:W4:Y:S04]  /*602c0*/  LDL.LU.64 R4, [R1+0x7488] ;  /* 0x0074880001047983 */ /* 0x000f280000300a00 */
[----:B------:R-:W-:Y:S04]  /*602d0*/  STL.64 [R1+0x410], R8 ;  /* 0x0004100801007387 */ /* 0x000fe80000100a00 */
[----:B------:R0:W-:Y:S04]  /*602e0*/  STL.64 [R1+0x418], R10 ;  /* 0x0004180a01007387 */ /* 0x0001e80000100a00 */
[----:B0-----:R-:W3:Y:S04]  /*602f0*/  LDL.LU.64 R10, [R1+0x7480] ;  /* 0x00748000010a7983 */ /* 0x001ee80000300a00 */
[----:B------:R-:W2:Y:S04]  /*60300*/  LDL.LU.64 R8, [R1+0x7478] ;  /* 0x0074780001087983 */ /* 0x000ea80000300a00 */
[----:B------:R-:W-:Y:S04]  /*60310*/  STL.64 [R1+0x7450], R18 ;  /* 0x0074501201007387 */ /* 0x000fe80000100a00 */
[----:B------:R0:W-:Y:S04]  /*60320*/  STL.64 [R1+0x7448], R16 ;  /* 0x0074481001007387 */ /* 0x0001e80000100a00 */
[----:B0-----:R-:W2:Y:S04]  /*60330*/  LDL.LU.64 R16, [R1+0xb00] ;  /* 0x000b000001107983 */ /* 0x001ea80000300a00 */
[----:B------:R-:W2:Y:S01]  /*60340*/  LDL.LU.64 R18, [R1+0xb08] ;  /* 0x000b080001127983 */ /* 0x000ea20000300a00 */
[----:B---3--:R-:W-:-:S15]  /*60350*/  HMMA.16816.F32 R20, R12, R10, R20 ;  /* 0x0000000a0c14723c */ /* 0x008fde0000001814 */
[----:B------:R-:W-:-:S08]  /*60360*/  NOP ;  /* 0x0000000000007918 */ /* 0x000fd00000000000 */
[----:B------:R0:W-:Y:S04]  /*60370*/  STL.64 [R1+0x430], R20 ;  /* 0x0004301401007387 */ /* 0x0001e80000100a00 */
[----:B------:R1:W-:Y:S04]  /*60380*/  STL.64 [R1+0x438], R22 ;  /* 0x0004381601007387 */ /* 0x0003e80000100a00 */
[----:B0-----:R-:W3:Y:S04]  /*60390*/  LDL.LU.64 R20, [R1+0x540] ;  /* 0x0005400001147983 */ /* 0x001ee80000300a00 */
[----:B-1----:R-:W4:Y:S01]  /*603a0*/  LDL.LU.64 R22, [R1+0x548] ;  /* 0x0005480001167983 */ /* 0x002f220000300a00 */
[C---:B--2---:R-:W-:Y:S03]  /*603b0*/  HMMA.16816.F32 R16, R12.reuse, R8, R16 ;  /* 0x000000080c10723c */ /* 0x044fe60000001810 */
[----:B----4-:R-:W-:Y:S04]  /*603c0*/  STL.64 [R1+0x7470], R22 ;  /* 0x0074701601007387 */ /* 0x010fe80000100a00 */
[----:B---3--:R0:W-:Y:S04]  /*603d0*/  STL.64 [R1+0x7468], R20 ;  /* 0x0074681401007387 */ /* 0x0081e80000100a00 */
[----:B0-----:R-:W2:Y:S04]  /*603e0*/  LDL.LU.64 R20, [R1+0x550] ;  /* 0x0005500001147983 */ /* 0x001ea80000300a00 */
[----:B------:R-:W2:Y:S04]  /*603f0*/  LDL.LU.64 R22, [R1+0x558] ;  /* 0x0005580001167983 */ /* 0x000ea80000300a00 */
[----:B------:R-:W-:Y:S04]  /*60400*/  STL.64 [R1+0x7440], R10 ;  /* 0x0074400a01007387 */ /* 0x000fe80000100a00 */
[----:B------:R0:W-:Y:S02]  /*60410*/  STL.64 [R1+0x7438], R8 ;  /* 0x0074380801007387 */ /* 0x0001e40000100a00 */
[C---:B0-----:R-:W-:Y:S02]  /*60420*/  HMMA.16816.F32 R8, R12.reuse, R6, R24 ;  /* 0x000000060c08723c */ /* 0x041fe40000001818 */
[----:B------:R0:W-:Y:S04]  /*60430*/  STL.64 [R1+0x440], R16 ;  /* 0x0004401001007387 */ /* 0x0001e80000100a00 */
[----:B------:R1:W-:Y:S04]  /*60440*/  STL.64 [R1+0x448], R18 ;  /* 0x0004481201007387 */ /* 0x0003e80000100a00 */
[----:B0-----:R-:W3:Y:S04]  /*60450*/  LDL.LU.64 R16, [R1+0xaf0] ;  /* 0x000af00001107983 */ /* 0x001ee80000300a00 */
[----:B-1----:R-:W3:Y:S09]  /*60460*/  LDL.LU.64 R18, [R1+0xaf8] ;  /* 0x000af80001127983 */ /* 0x002ef20000300a00 */
[----:B------:R0:W-:Y:S04]  /*60470*/  STL.64 [R1+0x450], R8 ;  /* 0x0004500801007387 */ /* 0x0001e80000100a00 */
[----:B------:R1:W-:Y:S04]  /*60480*/  STL.64 [R1+0x458], R10 ;  /* 0x0004580a01007387 */ /* 0x0003e80000100a00 */
[----:B0-----:R-:W4:Y:S04]  /*60490*/  LDL.LU.64 R8, [R1+0xae0] ;  /* 0x000ae00001087983 */ /* 0x001f280000300a00 */
[----:B-1----:R-:W4:Y:S04]  /*604a0*/  LDL.LU.64 R10, [R1+0xae8] ;  /* 0x000ae800010a7983 */ /* 0x002f280000300a00 */
[----:B------:R-:W4:Y:S04]  /*604b0*/  LDL.LU.64 R24, [R1+0xad0] ;  /* 0x000ad00001187983 */ /* 0x000f280000300a00 */
[----:B------:R-:W4:Y:S01]  /*604c0*/  LDL.LU.64 R26, [R1+0xad8] ;  /* 0x000ad800011a7983 */ /* 0x000f220000300a00 */
[----:B--2---:R-:W-:-:S15]  /*604d0*/  HMMA.16816.F32 R20, R12, R4, R20 ;  /* 0x000000040c14723c */ /* 0x004fde0000001814 */
[----:B------:R-:W-:-:S08]  /*604e0*/  NOP ;  /* 0x0000000000007918 */ /* 0x000fd00000000000 */
[----:B------:R-:W-:Y:S04]  /*604f0*/  STL.64 [R1+0x470], R20 ;  /* 0x0004701401007387 */ /* 0x000fe80000100a00 */
[----:B------:R0:W-:Y:S04]  /*60500*/  STL.64 [R1+0x478], R22 ;  /* 0x0004781601007387 */ /* 0x0001e80000100a00 */
[----:B0-----:R-:W2:Y:S04]  /*60510*/  LDL.LU.64 R22, [R1+0x7470] ;  /* 0x0074700001167983 */ /* 0x001ea80000300a00 */
[----:B------:R-:W2:Y:S04]  /*60520*/  LDL.LU.64 R20, [R1+0x7468] ;  /* 0x0074680001147983 */ /* 0x000ea80000300a00 */
[----:B------:R0:W-:Y:S04]  /*60530*/  STL.64 [R1+0x7430], R6 ;  /* 0x0074300601007387 */ /* 0x0001e80000100a00 */
[----:B0-----:R-:W3:Y:S04]  /*60540*/  LDL.LU R6, [R1+0x420] ;  /* 0x0004200001067983 */ /* 0x001ee80000300800 */
[----:B------:R-:W4:Y:S04]  /*60550*/  LDL.LU R7, [R1+0x42c] ;  /* 0x00042c0001077983 */ /* 0x000f280000300800 */
[----:B------:R0:W-:Y:S04]  /*60560*/  STL.64 [R1+0x7428], R4 ;  /* 0x0074280401007387 */ /* 0x0001e80000100a00 */
[----:B0-----:R-:W3:Y:S01]  /*60570*/  LDL.LU R5, [R1+0x424] ;  /* 0x0004240001057983 */ /* 0x001ee20000300800 */
[----:B--2---:R-:W-:Y:S03]  /*60580*/  HMMA.16816.F32 R12, R12, R2, R20 ;  /* 0x000000020c0c723c */ /* 0x004fe60000001814 */
[----:B------:R-:W4:Y:S04]  /*60590*/  LDL.LU.64 R22, [R1+0x7460] ;  /* 0x0074600001167983 */ /* 0x000f280000300a00 */
[----:B------:R-:W2:-:S15]  /*605a0*/  LDL.LU.64 R20, [R1+0x7458] ;  /* 0x0074580001147983 */ /* 0x000e9e0000300a00 */
[----:B------:R-:W-:-:S01]  /*605b0*/  NOP ;  /* 0x0000000000007918 */ /* 0x000fc20000000000 */
[----:B------:R3:W-:Y:S04]  /*605c0*/  STL.64 [R1+0x460], R12 ;  /* 0x0004600c01007387 */ /* 0x0007e80000100a00 */
[----:B------:R0:W-:Y:S01]  /*605d0*/  STL.64 [R1+0x468], R14 ;  /* 0x0004680e01007387 */ /* 0x0001e20000100a00 */
[----:B---3--:R-:W-:Y:S02]  /*605e0*/  IMAD R12, R6, 0x100, R5 ;  /* 0x00000100060c7824 */ /* 0x008fe400078e0205 */
[----:B0-----:R-:W-:Y:S01]  /*605f0*/  IMAD R15, R0, 0x100, R28 ;  /* 0x00000100000f7824 */ /* 0x001fe200078e021c */
[----:B------:R-:W3:Y:S02]  /*60600*/  LDL.LU.64 R4, [R1+0xac0] ;  /* 0x000ac00001047983 */ /* 0x000ee40000300a00 */
[----:B------:R-:W-:-:S02]  /*60610*/  F2FP.F16.E4M3.UNPACK_B R12, R12 ;  /* 0x0000000cff0c723e */ /* 0x000fc400020006ff */
[----:B------:R-:W-:Y:S01]  /*60620*/  F2FP.F16.E4M3.UNPACK_B R15, R15 ;  /* 0x0000000fff0f723e */ /* 0x000fe200020006ff */
[----:B----4-:R-:W-:Y:S02]  /*60630*/  IMAD R13, R23, 0x100, R7 ;  /* 0x00000100170d7824 */ /* 0x010fe400078e0207 */
[----:B------:R-:W-:Y:S01]  /*60640*/  IMAD R14, R29, 0x100, R22 ;  /* 0x000001001d0e7824 */ /* 0x000fe200078e0216 */
[----:B------:R-:W3:Y:S02]  /*60650*/  LDL.LU.64 R6, [R1+0xac8] ;  /* 0x000ac80001067983 */ /* 0x000ee40000300a00 */
[----:B------:R-:W-:Y:S02]  /*60660*/  F2FP.F16.E4M3.UNPACK_B R13, R13 ;  /* 0x0000000dff0d723e */ /* 0x000fe400020006ff */
[----:B------:R-:W-:-:S07]  /*60670*/  F2FP.F16.E4M3.UNPACK_B R14, R14 ;  /* 0x0000000eff0e723e */ /* 0x000fce00020006ff */
[----:B--2---:R-:W-:-:S15]  /*60680*/  HMMA.16816.F32 R16, R12, R20, R16 ;  /* 0x000000140c10723c */ /* 0x004fde0000001810 */
[----:B------:R-:W-:-:S08]  /*60690*/  NOP ;  /* 0x0000000000007918 */ /* 0x000fd00000000000 */
[----:B------:R-:W-:Y:S04]  /*606a0*/  STL.64 [R1+0x480], R16 ;  /* 0x0004801001007387 */ /* 0x000fe80000100a00 */
[----:B------:R0:W-:Y:S04]  /*606b0*/  STL.64 [R1+0x488], R18 ;  /* 0x0004881201007387 */ /* 0x0001e80000100a00 */
[----:B0-----:R-:W2:Y:S04]  /*606c0*/  LDL.LU.64 R18, [R1+0x7450] ;  /* 0x0074500001127983 */ /* 0x001ea80000300a00 */
[----:B------:R-:W4:Y:S01]  /*606d0*/  LDL.LU.64 R16, [R1+0x7448] ;  /* 0x0074480001107983 */ /* 0x000f220000300a00 */
[C---:B--2---:R-:W-:Y:S06]  /*606e0*/  HMMA.16816.F32 R8, R12.reuse, R18, R8 ;  /* 0x000000120c08723c */ /* 0x044fec0000001808 */
[----:B----4-:R-:W-:-:S15]  /*606f0*/  HMMA.16816.F32 R24, R12, R16, R24 ;  /* 0x000000100c18723c */ /* 0x010fde0000001818 */
[----:B------:R-:W-:-:S02]  /*60700*/  NOP ;  /* 0x0000000000007918 */ /* 0x000fc40000000000 */
[----:B------:R-:W-:Y:S04]  /*60710*/  STL.64 [R1+0x490], R8 ;  /* 0x0004900801007387 */ /* 0x000fe80000100a00 */
[----:B------:R0:W-:Y:S04]  /*60720*/  STL.64 [R1+0x498], R10 ;  /* 0x0004980a01007387 */ /* 0x0001e80000100a00 */
[----:B0-----:R-:W3:Y:S04]  /*60730*/  LDL.LU.64 R10, [R1+0x7440] ;  /* 0x00744000010a7983 */ /* 0x001ee80000300a00 */
[----:B------:R-:W2:Y:S04]  /*60740*/  LDL.LU.64 R8, [R1+0x7438] ;  /* 0x0074380001087983 */ /* 0x000ea80000300a00 */
[----:B------:R0:W-:Y:S04]  /*60750*/  STL.64 [R1+0x7400], R18 ;  /* 0x0074001201007387 */ /* 0x0001e80000100a00 */
[----:B0-----:R-:W4:Y:S04]  /*60760*/  LDL.LU R18, [R1+0x50c] ;  /* 0x00050c0001127983 */ /* 0x001f280000300800 */
[----:B------:R-:W-:Y:S04]  /*60770*/  STL.64 [R1+0x4a0], R24 ;  /* 0x0004a01801007387 */ /* 0x000fe80000100a00 */
[----:B------:R-:W-:Y:S04]  /*60780*/  STL.64 [R1+0x4a8], R26 ;  /* 0x0004a81a01007387 */ /* 0x000fe80000100a00 */
[----:B------:R-:W4:Y:S04]  /*60790*/  LDL.LU R19, [R1+0x508] ;  /* 0x0005080001137983 */ /* 0x000f280000300800 */
[----:B------:R0:W-:Y:S04]  /*607a0*/  STL.64 [R1+0x73f8], R16 ;  /* 0x0073f81001007387 */ /* 0x0001e80000100a00 */
[----:B0-----:R-:W3:Y:S04]  /*607b0*/  LDL.LU R16, [R1+0x504] ;  /* 0x0005040001107983 */ /* 0x001ee80000300800 */
[----:B------:R-:W3:Y:S04]  /*607c0*/  LDL.LU R17, [R1+0x500] ;  /* 0x0005000001117983 */ /* 0x000ee80000300800 */
[----:B----4-:R-:W-:Y:S04]  /*607d0*/  STL.64 [R1+0x7410], R18 ;  /* 0x0074101201007387 */ /* 0x010fe80000100a00 */
[----:B---3--:R0:W-:Y:S02]  /*607e0*/  STL.64 [R1+0x7408], R16 ;  /* 0x0074081001007387 */ /* 0x0081e40000100a00 */
[----:B0-----:R-:W-:Y:S02]  /*607f0*/  HMMA.16816.F32 R16, R12, R10, R4 ;  /* 0x0000000a0c10723c */ /* 0x001fe40000001804 */
        /* <DEDUP_REMOVED lines=11> */
[----:B------:R-:W4:Y:S04]  /*608b0*/  LDL.LU R24, [R1+0x510] ;  /* 0x0005100001187983 */ /* 0x000f280000300800 */
[----:B------:R-:W4:Y:S04]  /*608c0*/  LDL.LU R25, [R1+0x51c] ;  /* 0x00051c0001197983 */ /* 0x000f280000300800 */
[----:B------:R-:W4:Y:S04]  /*608d0*/  LDL.LU R23, [R1+0x518] ;  /* 0x0005180001177983 */ /* 0x000f280000300800 */
[----:B------:R-:W3:Y:S04]  /*608e0*/  LDL.LU R26, [R1+0xd34] ;  /* 0x000d3400011a7983 */ /* 0x000ee80000300800 */
[----:B------:R-:W3:Y:S01]  /*608f0*/  LDL.LU R27, [R1+0xd30] ;  /* 0x000d3000011b7983 */ /* 0x000ee20000300800 */
[C---:B--2---:R-:W-:Y:S03]  /*60900*/  HMMA.16816.F32 R4, R12.reuse, R8, R4 ;  /* 0x000000080c04723c */ /* 0x044fe60000001804 */
[----:B---3--:R0:W-:Y:S04]  /*60910*/  STL.64 [R1+0x73b0], R26 ;  /* 0x0073b01a01007387 */ /* 0x0081e80000100a00 */
[----:B0-----:R-:W4:Y:S04]  /*60920*/  LDL.LU R27, [R1+0x514] ;  /* 0x00051400011b7983 */ /* 0x001f280000300800 */
[----:B------:R-:W2:Y:S04]  /*60930*/  LDL.LU R22, [R1+0xd3c] ;  /* 0x000d3c0001167983 */ /* 0x000ea80000300800 */
[----:B------:R-:W2:Y:S04]  /*60940*/  LDL.LU R29, [R1+0xd38] ;  /* 0x000d3800011d7983 */ /* 0x000ea80000300800 */
[----:B------:R-:W3:Y:S04]  /*60950*/  LDL.LU R28, [R1+0xd44] ;  /* 0x000d4400011c7983 */ /* 0x000ee80000300800 */
[----:B------:R-:W3:Y:S04]  /*60960*/  LDL.LU R0, [R1+0xd40] ;  /* 0x000d400001007983 */ /* 0x000ee80000300800 */
[----:B------:R-:W-:Y:S04]  /*60970*/  STL.64 [R1+0x4c0], R4 ;  /* 0x0004c00401007387 */ /* 0x000fe80000100a00 */
[----:B------:R0:W-:Y:S04]  /*60980*/  STL.64 [R1+0x4c8], R6 ;  /* 0x0004c80601007387 */ /* 0x0001e80000100a00 */
[----:B0-----:R-:W4:Y:S04]  /*60990*/  LDL.LU.64 R6, [R1+0x7430] ;  /* 0x0074300001067983 */ /* 0x001f280000300a00 */
[----:B------:R-:W2:Y:S04]  /*609a0*/  LDL.LU.64 R4, [R1+0x7428] ;  /* 0x0074280001047983 */ /* 0x000ea80000300a00 */
[----:B------:R-:W-:Y:S04]  /*609b0*/  STL.64 [R1+0x73e0], R10 ;  /* 0x0073e00a01007387 */ /* 0x000fe80000100a00 */
[----:B------:R0:W-:Y:S04]  /*609c0*/  STL.64 [R1+0x73d8], R8 ;  /* 0x0073d80801007387 */ /* 0x0001e80000100a00 */
[----:B0-----:R-:W3:Y:S04]  /*609d0*/  LDL.LU.64 R8, [R1+0x520] ;  /* 0x0005200001087983 */ /* 0x001ee80000300a00 */
[----:B------:R-:W3:Y:S01]  /*609e0*/  LDL.LU.64 R10, [R1+0x528] ;  /* 0x00052800010a7983 */ /* 0x000ee20000300a00 */
        /* <DEDUP_REMOVED lines=13> */
[----:B------:R3:W-:Y:S02]  /*60ac0*/  STL.64 [R1+0x73b8], R4 ;  /* 0x0073b80401007387 */ /* 0x0007e40000100a00 */
[----:B---3--:R-:W-:-:S15]  /*60ad0*/  HMMA.16816.F32 R4, R12, R2, R8 ;  /* 0x000000020c04723c */ /* 0x008fde0000001808 */
[----:B------:R-:W-:-:S08]  /*60ae0*/  NOP ;  /* 0x0000000000007918 */ /* 0x000fd00000000000 */
[----:B------:R-:W-:Y:S04]  /*60af0*/  STL.64 [R1+0x4e0], R4 ;  /* 0x0004e00401007387 */ /* 0x000fe80000100a00 */
[----:B------:R-:W-:Y:S01]  /*60b00*/  STL.64 [R1+0x4e8], R6 ;  /* 0x0004e80601007387 */ /* 0x000fe20000100a00 */
[----:B--2---:R-:W-:Y:S02]  /*60b10*/  IMAD R13, R19, 0x100, R18 ;  /* 0x00000100130d7824 */ /* 0x004fe400078e0212 */
[----:B----4-:R-:W-:Y:S02]  /*60b20*/  IMAD R12, R17, 0x100, R16 ;  /* 0x00000100110c7824 */ /* 0x010fe400078e0210 */
[----:B------:R-:W2:Y:S04]  /*60b30*/  LDL.LU.64 R16, [R1+0xaa0] ;  /* 0x000aa00001107983 */ /* 0x000ea80000300a00 */
[----:B------:R-:W2:Y:S04]  /*60b40*/  LDL.LU.64 R18, [R1+0xaa8] ;  /* 0x000aa80001127983 */ /* 0x000ea80000300a00 */
[----:B------:R-:W3:Y:S04]  /*60b50*/  LDL.LU.64 R8, [R1+0xa00] ;  /* 0x000a000001087983 */ /* 0x000ee80000300a00 */
[----:B------:R-:W4:Y:S01]  /*60b60*/  LDL.LU.64 R10, [R1+0xa08] ;  /* 0x000a0800010a7983 */ /* 0x000f220000300a00 */
        /* <DEDUP_REMOVED lines=17> */
[----:B------:R-:W3:Y:S04]  /*60c80*/  LDL.LU.64 R24, [R1+0x5c0] ;  /* 0x0005c00001187983 */ /* 0x000ee80000300a00 */
[----:B------:R-:W3:Y:S04]  /*60c90*/  LDL.LU.64 R26, [R1+0x5c8] ;  /* 0x0005c800011a7983 */ /* 0x000ee80000300a00 */
        /* <DEDUP_REMOVED lines=36> */
[C---:B---3--:R-:W-:Y:S06]  /*60ee0*/  HMMA.16816.F32 R24, R12.reuse, R6, R24 ;  /* 0x000000060c18723c */ /* 0x048fec0000001818 */
[----:B--2---:R-:W-:-:S15]  /*60ef0*/  HMMA.16816.F32 R8, R12, R4, R8 ;  /* 0x000000040c08723c */ /* 0x004fde0000001808 */
[----:B------:R-:W-:-:S02]  /*60f00*/  NOP ;  /* 0x0000000000007918 */ /* 0x000fc40000000000 */
[----:B------:R-:W-:Y:S04]  /*60f10*/  STL.64 [R1+0x550], R24 ;  /* 0x0005501801007387 */ /* 0x000fe80000100a00 */
[----:B------:R0:W-:Y:S04]  /*60f20*/  STL.64 [R1+0x558], R26 ;  /* 0x0005581a01007387 */ /* 0x0001e80000100a00 */
[----:B0-----:R-:W2:Y:S04]  /*60f30*/  LDL.LU.64 R26, [R1+0x73b0] ;  /* 0x0073b000011a7983 */ /* 0x001ea80000300a00 */
[----:B------:R-:W3:Y:S04]  /*60f40*/  LDL.LU R23, [R1+0xd4c] ;  /* 0x000d4c0001177983 */ /* 0x000ee80000300800 */
[----:B------:R-:W-:Y:S04]  /*60f50*/  STL.64 [R1+0x7370], R6 ;  /* 0x0073700601007387 */ /* 0x000fe80000100a00 */
[----:B------:R0:W-:Y:S02]  /*60f60*/  STL.64 [R1+0x7368], R4 ;  /* 0x0073680401007387 */ /* 0x0001e40000100a00 */
[----:B0-----:R-:W-:Y:S02]  /*60f70*/  HMMA.16816.F32 R4, R12, R2, R16 ;  /* 0x000000020c04723c */ /* 0x001fe40000001810 */
[----:B------:R0:W-:Y:S04]  /*60f80*/  STL.64 [R1+0x570], R8 ;  /* 0x0005700801007387 */ /* 0x0001e80000100a00 */
[----:B------:R1:W-:Y:S04]  /*60f90*/  STL.64 [R1+0x578], R10 ;  /* 0x0005780a01007387 */ /* 0x0003e80000100a00 */
[----:B------:R-:W3:-:S13]  /*60fa0*/  LDL.LU R15, [R1+0xd48] ;  /* 0x000d4800010f7983 */ /* 0x000eda0000300800 */
[----:B------:R4:W-:Y:S04]  /*60fb0*/  STL.64 [R1+0x560], R4 ;  /* 0x0005600401007387 */ /* 0x0009e80000100a00 */
[----:B------:R4:W-:Y:S04]  /*60fc0*/  STL.64 [R1+0x568], R6 ;  /* 0x0005680601007387 */ /* 0x0009e80000100a00 */
[----:B------:R-:W3:Y:S04]  /*60fd0*/  LDL.LU.64 R16, [R1+0x9d0] ;  /* 0x0009d00001107983 */ /* 0x000ee80000300a00 */
[----:B------:R-:W3:Y:S04]  /*60fe0*/  LDL.LU.64 R18, [R1+0x9d8] ;  /* 0x0009d80001127983 */ /* 0x000ee80000300a00 */
[----:B0-----:R-:W3:Y:S04]  /*60ff0*/  LDL.LU.64 R8, [R1+0x9c0] ;  /* 0x0009c00001087983 */ /* 0x001ee80000300a00 */
[----:B-1----:R-:W3:Y:S04]  /*61000*/  LDL.LU.64 R10, [R1+0x9c8] ;  /* 0x0009c800010a7983 */ /* 0x002ee80000300a00 */
[----:B----4-:R-:W4:Y:S04]  /*61010*/  LDL.LU.64 R4, [R1+0x990] ;  /* 0x0009900001047983 */ /* 0x010f280000300a00 */
[----:B------:R-:W3:Y:S01]  /*61020*/  LDL.LU.64 R6, [R1+0x998] ;  /* 0x0009980001067983 */ /* 0x000ee20000300a00 */
[----:B--2---:R-:W-:-:S03]  /*61030*/  IMAD R12, R27, 0x100, R26 ;  /* 0x000001001b0c7824 */ /* 0x004fc600078e021a */
[----:B---3--:R-:W-:Y:S04]  /*61040*/  STL.64 [R1+0x7380], R6 ;  /* 0x0073800601007387 */ /* 0x008fe80000100a00 */
[----:B----4-:R0:W-:Y:S04]  /*61050*/  STL.64 [R1+0x7378], R4 ;  /* 0x0073780401007387 */ /* 0x0101e80000100a00 */
[----:B0-----:R-:W2:Y:S04]  /*61060*/  LDL.LU.64 R4, [R1+0x9a0] ;  /* 0x0009a00001047983 */ /* 0x001ea80000300a00 */
[----:B------:R-:W2:Y:S04]  /*61070*/  LDL.LU.64 R6, [R1+0x9a8] ;  /* 0x0009a80001067983 */ /* 0x000ea80000300a00 */
[----:B------:R-:W3:Y:S04]  /*61080*/  LDL.LU R24, [R1+0xd54] ;  /* 0x000d540001187983 */ /* 0x000ee80000300800 */
[----:B------:R-:W3:Y:S04]  /*61090*/  LDL.LU R25, [R1+0xd50] ;  /* 0x000d500001197983 */ /* 0x000ee80000300800 */
[----:B------:R-:W4:Y:S04]  /*610a0*/  LDL.LU R26, [R1+0xd5c] ;  /* 0x000d5c00011a7983 */ /* 0x000f280000300800 */
        /* <DEDUP_REMOVED lines=8> */
[C---:B------:R-:W-:Y:S01]  /*61130*/  HMMA.16816.F32 R16, R12.reuse, R20, R16 ;  /* 0x000000140c10723c */ /* 0x040fe20000001810 */
[----:B----4-:R-:W-:Y:S04]  /*61140*/  STL.64 [R1+0x7360], R26 ;  /* 0x0073601a01007387 */ /* 0x010fe80000100a00 */
[----:B---3--:R0:W-:Y:S04]  /*61150*/  STL.64 [R1+0x7358], R24 ;  /* 0x0073581801007387 */ /* 0x0081e80000100a00 */
[----:B0-----:R-:W3:Y:S04]  /*61160*/  LDL.LU.64 R24, [R1+0x9b0] ;  /* 0x0009b00001187983 */ /* 0x001ee80000300a00 */
[----:B------:R-:W3:Y:S04]  /*61170*/  LDL.LU.64 R26, [R1+0x9b8] ;  /* 0x0009b800011a7983 */ /* 0x000ee80000300a00 */
        /* <DEDUP_REMOVED lines=13> */
[----:B0-----:R-:W2:Y:S01]  /*61250*/  LDL.LU.64 R10, [R1+0x7390] ;  /* 0x00739000010a7983 */ /* 0x001ea20000300a00 */
[----:B---3--:R-:W-:Y:S03]  /*61260*/  HMMA.16816.F32 R24, R12, R16, R24 ;  /* 0x000000100c18723c */ /* 0x008fe60000001818 */
[----:B------:R-:W3:-:S15]  /*61270*/  LDL.LU.64 R8, [R1+0x7388] ;  /* 0x0073880001087983 */ /* 0x000ede0000300a00 */
[----:B------:R-:W-:-:S05]  /*61280*/  NOP ;  /* 0x0000000000007918 */ /* 0x000fca0000000000 */
[----:B------:R0:W-:Y:S04]  /*61290*/  STL.64 [R1+0x5b0], R24 ;  /* 0x0005b01801007387 */ /* 0x0001e80000100a00 */
[----:B------:R1:W-:Y:S04]  /*612a0*/  STL.64 [R1+0x5b8], R26 ;  /* 0x0005b81a01007387 */ /* 0x0003e80000100a00 */
[----:B0-----:R-:W4:Y:S04]  /*612b0*/  LDL.LU.64 R24, [R1+0x620] ;  /* 0x0006200001187983 */ /* 0x001f280000300a00 */
[----:B-1----:R-:W4:Y:S04]  /*612c0*/  LDL.LU.64 R26, [R1+0x628] ;  /* 0x00062800011a7983 */ /* 0x002f280000300a00 */
        /* <DEDUP_REMOVED lines=24> */
[C---:B----4-:R-:W-:Y:S02]  /*61450*/  HMMA.16816.F32 R8, R12.reuse, R4, R16 ;  /* 0x000000040c08723c */ /* 0x050fe40000001810 */
[----:B------:R-:W2:Y:S04]  /*61460*/  LDL.LU.64 R16, [R1+0x980] ;  /* 0x0009800001107983 */ /* 0x000ea80000300a00 */
[----:B------:R-:W2:Y:S01]  /*61470*/  LDL.LU.64 R18, [R1+0x988] ;  /* 0x0009880001127983 */ /* 0x000ea20000300a00 */
[----:B------:R-:W-:-:S15]  /*61480*/  HMMA.16816.F32 R12, R12, R2, R24 ;  /* 0x000000020c0c723c */ /* 0x000fde0000001818 */
[----:B------:R-:W-:-:S01]  /*61490*/  NOP ;  /* 0x0000000000007918 */ /* 0x000fc20000000000 */
[----:B------:R0:W-:Y:S04]  /*614a0*/  STL.64 [R1+0x630], R8 ;  /* 0x0006300801007387 */ /* 0x0001e80000100a00 */
[----:B------:R1:W-:Y:S04]  /*614b0*/  STL.64 [R1+0x638], R10 ;  /* 0x0006380a01007387 */ /* 0x0003e80000100a00 */
[----:B0-----:R-:W3:Y:S04]  /*614c0*/  LDL.LU.64 R8, [R1+0x970] ;  /* 0x0009700001087983 */ /* 0x001ee80000300a00 */
[----:B-1----:R-:W3:Y:S04]  /*614d0*/  LDL.LU.64 R10, [R1+0x978] ;  /* 0x00097800010a7983 */ /* 0x002ee80000300a00 */
[----:B------:R-:W-:Y:S04]  /*614e0*/  STL.64 [R1+0x7330], R6 ;  /* 0x0073300601007387 */ /* 0x000fe80000100a00 */
[----:B------:R0:W-:Y:S04]  /*614f0*/  STL.64 [R1+0x7328], R4 ;  /* 0x0073280401007387 */ /* 0x0001e80000100a00 */
[----:B0-----:R-:W4:Y:S04]  /*61500*/  LDL.LU.64 R4, [R1+0x960] ;  /* 0x0009600001047983 */ /* 0x001f280000300a00 */
[----:B------:R-:W4:Y:S04]  /*61510*/  LDL.LU.64 R6, [R1+0x968] ;  /* 0x0009680001067983 */ /* 0x000f280000300a00 */
[----:B------:R-:W2:Y:S04]  /*61520*/  LDL.LU.64 R26, [R1+0x7360] ;  /* 0x00736000011a7983 */ /* 0x000ea80000300a00 */
[----:B------:R-:W3:Y:S04]  /*61530*/  LDL.LU.64 R24, [R1+0x7358] ;  /* 0x0073580001187983 */ /* 0x000ee80000300a00 */
[----:B------:R-:W-:Y:S04]  /*61540*/  STL.64 [R1+0x620], R12 ;  /* 0x0006200c01007387 */ /* 0x000fe80000100a00 */
[----:B------:R0:W-:Y:S02]  /*61550*/  STL.64 [R1+0x628], R14 ;  /* 0x0006280e01007387 */ /* 0x0001e40000100a00 */
[----:B0-----:R-:W-:-:S02]  /*61560*/  IMAD R14, R29, 0x100, R22 ;  /* 0x000001001d0e7824 */ /* 0x001fc400078e0216 */
[----:B------:R-:W-:-:S03]  /*61570*/  IMAD R15, R0, 0x100, R28 ;  /* 0x00000100000f7824 */ /* 0x000fc600078e021c */
[----:B------:R-:W-:Y:S02]  /*61580*/  F2FP.F16.E4M3.UNPACK_B R14, R14 ;  /* 0x0000000eff0e723e */ /* 0x000fe400020006ff */
[----:B------:R-:W-:Y:S01]  /*61590*/  F2FP.F16.E4M3.UNPACK_B R15, R15 ;  /* 0x0000000fff0f723e */ /* 0x000fe200020006ff */
[----:B--2---:R-:W-:Y:S02]  /*615a0*/  IMAD R13, R27, 0x100, R26 ;  /* 0x000001001b0d7824 */ /* 0x004fe400078e021a */
[----:B---3--:R-:W-:Y:S02]  /*615b0*/  IMAD R12, R25, 0x100, R24 ;  /* 0x00000100190c7824 */ /* 0x008fe400078e0218 */
[----:B------:R-:W2:Y:S04]  /*615c0*/  LDL.LU.64 R24, [R1+0x950] ;  /* 0x0009500001187983 */ /* 0x000ea80000300a00 */
[----:B------:R-:W2:Y:S01]  /*615d0*/  LDL.LU.64 R26, [R1+0x958] ;  /* 0x00095800011a7983 */ /* 0x000ea20000300a00 */
[----:B------:R-:W-:-:S02]  /*615e0*/  F2FP.F16.E4M3.UNPACK_B R13, R13 ;  /* 0x0000000dff0d723e */ /* 0x000fc400020006ff */
[----:B------:R-:W-:-:S07]  /*615f0*/  F2FP.F16.E4M3.UNPACK_B R12, R12 ;  /* 0x0000000cff0c723e */ /* 0x000fce00020006ff */
[----:B------:R-:W-:-:S15]  /*61600*/  HMMA.16816.F32 R16, R12, R20, R16 ;  /* 0x000000140c10723c */ /* 0x000fde0000001810 */
[----:B------:R-:W-:-:S08]  /*61610*/  NOP ;  /* 0x0000000000007918 */ /* 0x000fd00000000000 */
[----:B------:R-:W-:Y:S04]  /*61620*/  STL.64 [R1+0x640], R16 ;  /* 0x0006401001007387 */ /* 0x000fe80000100a00 */
[----:B------:R0:W-:Y:S04]  /*61630*/  STL.64 [R1+0x648], R18 ;  /* 0x0006481201007387 */ /* 0x0001e80000100a00 */
[----:B0-----:R-:W3:Y:S04]  /*61640*/  LDL.LU.64 R18, [R1+0x7350] ;  /* 0x0073500001127983 */ /* 0x001ee80000300a00 */
[----:B------:R-:W4:Y:S01]  /*61650*/  LDL.LU.64 R16, [R1+0x7348] ;  /* 0x0073480001107983 */ /* 0x000f220000300a00 */
[C---:B---3--:R-:W-:Y:S06]  /*61660*/  HMMA.16816.F32 R8, R12.reuse, R18, R8 ;  /* 0x000000120c08723c */ /* 0x048fec0000001808 */
[----:B----4-:R-:W-:-:S15]  /*61670*/  HMMA.16816.F32 R4, R12, R16, R4 ;  /* 0x000000100c04723c */ /* 0x010fde0000001804 */
[----:B------:R-:W-:-:S02]  /*61680*/  NOP ;  /* 0x0000000000007918 */ /* 0x000fc40000000000 */
[----:B------:R-:W-:Y:S04]  /*61690*/  STL.64 [R1+0x660], R8 ;  /* 0x0006600801007387 */ /* 0x000fe80000100a00 */
[----:B------:R0:W-:Y:S04]  /*616a0*/  STL.64 [R1+0x668], R10 ;  /* 0x0006680a01007387 */ /* 0x0001e80000100a00 */
[----:B0-----:R-:W2:Y:S04]  /*616b0*/  LDL.LU.64 R10, [R1+0x7340] ;  /* 0x00734000010a7983 */ /* 0x001ea80000300a00 */
[----:B------:R-:W3:Y:S04]  /*616c0*/  LDL.LU.64 R8, [R1+0x7338] ;  /* 0x0073380001087983 */ /* 0x000ee80000300a00 */
[----:B------:R0:W-:Y:S04]  /*616d0*/  STL.64 [R1+0x670], R4 ;  /* 0x0006700401007387 */ /* 0x0001e80000100a00 */
[----:B------:R1:W-:Y:S04]  /*616e0*/  STL.64 [R1+0x678], R6 ;  /* 0x0006780601007387 */ /* 0x0003e80000100a00 */
[----:B0-----:R-:W3:Y:S04]  /*616f0*/  LDL.LU.64 R4, [R1+0x940] ;  /* 0x0009400001047983 */ /* 0x001ee80000300a00 */
[----:B-1----:R-:W3:Y:S04]  /*61700*/  LDL.LU.64 R6, [R1+0x948] ;  /* 0x0009480001067983 */ /* 0x002ee80000300a00 */
[----:B------:R-:W-:Y:S04]  /*61710*/  STL.64 [R1+0x7300], R18 ;  /* 0x0073001201007387 */ /* 0x000fe80000100a00 */
[----:B------:R0:W-:Y:S04]  /*61720*/  STL.64 [R1+0x72f8], R16 ;  /* 0x0072f81001007387 */ /* 0x0001e80000100a00 */
[----:B------:R-:W4:Y:S04]  /*61730*/  LDL.LU R29, [R1+0xda0] ;  /* 0x000da000011d7983 */ /* 0x000f280000300800 */
[----:B------:R-:W4:Y:S04]  /*61740*/  LDL.LU R28, [R1+0xdac] ;  /* 0x000dac00011c7983 */ /* 0x000f280000300800 */
[----:B------:R-:W4:Y:S04]  /*61750*/  LDL.LU R0, [R1+0xda8] ;  /* 0x000da80001007983 */ /* 0x000f280000300800 */
[----:B0-----:R-:W3:Y:S04]  /*61760*/  LDL.LU.64 R16, [R1+0x600] ;  /* 0x0006000001107983 */ /* 0x001ee80000300a00 */
[----:B------:R-:W4:Y:S01]  /*61770*/  LDL.LU.64 R18, [R1+0x608] ;  /* 0x0006080001127983 */ /* 0x000f220000300a00 */
[----:B--2---:R-:W-:-:S15]  /*61780*/  HMMA.16816.F32 R24, R12, R10, R24 ;  /* 0x0000000a0c18723c */ /* 0x004fde0000001818 */
[----:B------:R-:W-:-:S08]  /*61790*/  NOP ;  /* 0x0000000000007918 */ /* 0x000fd00000000000 */
[----:B------:R-:W-:Y:S04]  /*617a0*/  STL.64 [R1+0x680], R24 ;  /* 0x0006801801007387 */ /* 0x000fe80000100a00 */
[----:B------:R-:W-:Y:S04]  /*617b0*/  STL.64 [R1+0x688], R26 ;  /* 0x0006881a01007387 */ /* 0x000fe80000100a00 */
[----:B----4-:R-:W-:Y:S04]  /*617c0*/  STL.64 [R1+0x7310], R18 ;  /* 0x0073101201007387 */ /* 0x010fe80000100a00 */
[----:B---3--:R0:W-:Y:S04]  /*617d0*/  STL.64 [R1+0x7308], R16 ;  /* 0x0073081001007387 */ /* 0x0081e80000100a00 */
[----:B0-----:R-:W2:Y:S04]  /*617e0*/  LDL.LU.64 R16, [R1+0x6b0] ;  /* 0x0006b00001107983 */ /* 0x001ea80000300a00 */
[----:B------:R-:W3:Y:S01]  /*617f0*/  LDL.LU.64 R18, [R1+0x6b8] ;  /* 0x0006b80001127983 */ /* 0x000ee20000300a00 */
[C---:B------:R-:W-:Y:S03]  /*61800*/  HMMA.16816.F32 R4, R12.reuse, R8, R4 ;  /* 0x000000080c04723c */ /* 0x040fe60000001804 */
[----:B---3--:R-:W-:Y:S04]  /*61810*/  STL.64 [R1+0x7320], R18 ;  /* 0x0073201201007387 */ /* 0x008fe80000100a00 */
[----:B--2---:R0:W-:Y:S04]  /*61820*/  STL.64 [R1+0x7318], R16 ;  /* 0x0073181001007387 */ /* 0x0041e80000100a00 */
[----:B0-----:R-:W2:Y:S04]  /*61830*/  LDL.LU.64 R16, [R1+0x6a0] ;  /* 0x0006a00001107983 */ /* 0x001ea80000300a00 */
[----:B------:R-:W2:Y:S04]  /*61840*/  LDL.LU.64 R18, [R1+0x6a8] ;  /* 0x0006a80001127983 */ /* 0x000ea80000300a00 */
[----:B------:R-:W3:Y:S04]  /*61850*/  LDL.LU.64 R24, [R1+0x930] ;  /* 0x0009300001187983 */ /* 0x000ee80000300a00 */
[----:B------:R-:W3:Y:S04]  /*61860*/  LDL.LU.64 R26, [R1+0x938] ;  /* 0x00093800011a7983 */ /* 0x000ee80000300a00 */
[----:B------:R-:W4:Y:S04]  /*61870*/  LDL.LU R22, [R1+0xd94] ;  /* 0x000d940001167983 */ /* 0x000f280000300800 */
[----:B------:R-:W-:Y:S04]  /*61880*/  STL.64 [R1+0x690], R4 ;  /* 0x0006900401007387 */ /* 0x000fe80000100a00 */
[----:B------:R0:W-:Y:S04]  /*61890*/  STL.64 [R1+0x698], R6 ;  /* 0x0006980601007387 */ /* 0x0001e80000100a00 */
[----:B0-----:R-:W2:Y:S04]  /*618a0*/  LDL.LU.64 R6, [R1+0x7330] ;  /* 0x0073300001067983 */ /* 0x001ea80000300a00 */
[----:B------:R-:W3:Y:S04]  /*618b0*/  LDL.LU.64 R4, [R1+0x7328] ;  /* 0x0073280001047983 */ /* 0x000ee80000300a00 */
[----:B------:R0:W-:Y:S04]  /*618c0*/  STL.64 [R1+0x72e0], R10 ;  /* 0x0072e00a01007387 */ /* 0x0001e80000100a00 */
[----:B0-----:R-:W4:Y:S04]  /*618d0*/  LDL.LU R10, [R1+0xd8c] ;  /* 0x000d8c00010a7983 */ /* 0x001f280000300800 */
[----:B------:R-:W4:Y:S04]  /*618e0*/  LDL.LU R11, [R1+0xd88] ;  /* 0x000d8800010b7983 */ /* 0x000f280000300800 */
[----:B------:R0:W-:Y:S04]  /*618f0*/  STL.64 [R1+0x72d8], R8 ;  /* 0x0072d80801007387 */ /* 0x0001e80000100a00 */
[----:B0-----:R-:W4:Y:S04]  /*61900*/  LDL.LU R8, [R1+0xd84] ;  /* 0x000d840001087983 */ /* 0x001f280000300800 */
[----:B------:R-:W4:Y:S01]  /*61910*/  LDL.LU R9, [R1+0xd80] ;  /* 0x000d800001097983 */ /* 0x000f220000300800 */
        /* <DEDUP_REMOVED lines=11> */
[----:B------:R-:W2:Y:S04]  /*619d0*/  LDL.LU.64 R16, [R1+0x7308] ;  /* 0x0073080001107983 */ /* 0x000ea80000300a00 */
[----:B------:R0:W-:Y:S04]  /*619e0*/  STL.64 [R1+0x72d0], R6 ;  /* 0x0072d00601007387 */ /* 0x0001e80000100a00 */
[----:B0-----:R-:W3:Y:S04]  /*619f0*/  LDL.LU R6, [R1+0xd7c] ;  /* 0x000d7c0001067983 */ /* 0x001ee80000300800 */
[----:B------:R-:W3:Y:S04]  /*61a00*/  LDL.LU R7, [R1+0xd78] ;  /* 0x000d780001077983 */ /* 0x000ee80000300800 */
[----:B------:R0:W-:Y:S04]  /*61a10*/  STL.64 [R1+0x72c8], R4 ;  /* 0x0072c80401007387 */ /* 0x0001e80000100a00 */
[----:B0-----:R-:W3:Y:S04]  /*61a20*/  LDL.LU R4, [R1+0xd74] ;  /* 0x000d740001047983 */ /* 0x001ee80000300800 */
[----:B------:R-:W3:Y:S01]  /*61a30*/  LDL.LU R5, [R1+0xd70] ;  /* 0x000d700001057983 */ /* 0x000ee20000300800 */
[----:B--2---:R-:W-:Y:S03]  /*61a40*/  HMMA.16816.F32 R12, R12, R2, R16 ;  /* 0x000000020c0c723c */ /* 0x004fe60000001810 */
[----:B------:R-:W2:Y:S04]  /*61a50*/  LDL.LU.64 R18, [R1+0x7300] ;  /* 0x0073000001127983 */ /* 0x000ea80000300a00 */
[----:B------:R-:W2:-:S15]  /*61a60*/  LDL.LU.64 R16, [R1+0x72f8] ;  /* 0x0072f80001107983 */ /* 0x000e9e0000300a00 */
[----:B------:R-:W-:-:S01]  /*61a70*/  NOP ;  /* 0x0000000000007918 */ /* 0x000fc20000000000 */
[----:B------:R-:W-:Y:S04]  /*61a80*/  STL.64 [R1+0x6b0], R12 ;  /* 0x0006b00c01007387 */ /* 0x000fe80000100a00 */
[----:B------:R4:W-:Y:S02]  /*61a90*/  STL.64 [R1+0x6b8], R14 ;  /* 0x0006b80e01007387 */ /* 0x0009e40000100a00 */
[----:B----4-:R-:W-:Y:S02]  /*61aa0*/  IMAD R14, R9, 0x100, R8 ;  /* 0x00000100090e7824 */ /* 0x010fe400078e0208 */
[----:B------:R-:W-:Y:S01]  /*61ab0*/  IMAD R15, R11, 0x100, R10 ;  /* 0x000001000b0f7824 */ /* 0x000fe200078e020a */
[----:B------:R-:W4:Y:S04]  /*61ac0*/  LDL.LU.64 R8, [R1+0x910] ;  /* 0x0009100001087983 */ /* 0x000f280000300a00 */
[----:B------:R-:W2:Y:S01]  /*61ad0*/  LDL.LU.64 R10, [R1+0x918] ;  /* 0x00091800010a7983 */ /* 0x000ea20000300a00 */
[----:B---3--:R-:W-:-:S02]  /*61ae0*/  IMAD R12, R5, 0x100, R4 ;  /* 0x00000100050c7824 */ /* 0x008fc400078e0204 */
[----:B------:R-:W-:Y:S01]  /*61af0*/  IMAD R13, R7, 0x100, R6 ;  /* 0x00000100070d7824 */ /* 0x000fe200078e0206 */
[----:B------:R-:W-:Y:S02]  /*61b00*/  F2FP.F16.E4M3.UNPACK_B R14, R14 ;  /* 0x0000000eff0e723e */ /* 0x000fe400020006ff */
[----:B------:R-:W-:Y:S02]  /*61b10*/  F2FP.F16.E4M3.UNPACK_B R15, R15 ;  /* 0x0000000fff0f723e */ /* 0x000fe400020006ff */
[----:B------:R-:W-:Y:S02]  /*61b20*/  F2FP.F16.E4M3.UNPACK_B R12, R12 ;  /* 0x0000000cff0c723e */ /* 0x000fe400020006ff */
[----:B------:R-:W-:-:S07]  /*61b30*/  F2FP.F16.E4M3.UNPACK_B R13, R13 ;  /* 0x0000000dff0d723e */ /* 0x000fce00020006ff */
[----:B------:R-:W-:-:S15]  /*61b40*/  HMMA.16816.F32 R4, R12, R20, R24 ;  /* 0x000000140c04723c */ /* 0x000fde0000001818 */
[----:B------:R-:W-:-:S08]  /*61b50*/  NOP ;  /* 0x0000000000007918 */ /* 0x000fd00000000000 */
[----:B------:R-:W-:Y:S04]  /*61b60*/  STL.64 [R1+0x6d0], R4 ;  /* 0x0006d00401007387 */ /* 0x000fe80000100a00 */
[----:B------:R-:W-:Y:S04]  /*61b70*/  STL.64 [R1+0x6d8], R6 ;  /* 0x0006d80601007387 */ /* 0x000fe80000100a00 */
[----:B--2---:R-:W-:Y:S04]  /*61b80*/  STL.64 [R1+0x72f0], R10 ;  /* 0x0072f00a01007387 */ /* 0x004fe80000100a00 */
[----:B----4-:R0:W-:Y:S04]  /*61b90*/  STL.64 [R1+0x72e8], R8 ;  /* 0x0072e80801007387 */ /* 0x0101e80000100a00 */
[----:B0-----:R-:W2:Y:S04]  /*61ba0*/  LDL.LU.64 R8, [R1+0x920] ;  /* 0x0009200001087983 */ /* 0x001ea80000300a00 */
[----:B------:R-:W2:Y:S04]  /*61bb0*/  LDL.LU.64 R10, [R1+0x928] ;  /* 0x00092800010a7983 */ /* 0x000ea80000300a00 */
[----:B------:R-:W3:Y:S04]  /*61bc0*/  LDL.LU.64 R24, [R1+0x900] ;  /* 0x0009000001187983 */ /* 0x000ee80000300a00 */
[----:B------:R-:W3:Y:S04]  /*61bd0*/  LDL.LU.64 R26, [R1+0x908] ;  /* 0x00090800011a7983 */ /* 0x000ee80000300a00 */
[----:B------:R-:W4:Y:S04]  /*61be0*/  LDL.LU.64 R4, [R1+0x8f0] ;  /* 0x0008f00001047983 */ /* 0x000f280000300a00 */
[----:B------:R-:W4:Y:S04]  /*61bf0*/  LDL.LU.64 R6, [R1+0x8f8] ;  /* 0x0008f80001067983 */ /* 0x000f280000300a00 */
[----:B------:R-:W-:Y:S04]  /*61c00*/  STL.64 [R1+0x72a0], R22 ;  /* 0x0072a01601007387 */ /* 0x000fe80000100a00 */
[----:B------:R0:W-:Y:S04]  /*61c10*/  STL.64 [R1+0x7298], R20 ;  /* 0x0072981401007387 */ /* 0x0001e80000100a00 */
[----:B0-----:R-:W2:Y:S04]  /*61c20*/  LDL.LU.64 R20, [R1+0x5f0] ;  /* 0x0005f00001147983 */ /* 0x001ea80000300a00 */
[----:B------:R-:W3:Y:S04]  /*61c30*/  LDL.LU.64 R22, [R1+0x5f8] ;  /* 0x0005f80001167983 */ /* 0x000ee80000300a00 */
[----:B---3--:R-:W-:Y:S04]  /*61c40*/  STL.64 [R1+0x72b0], R22 ;  /* 0x0072b01601007387 */ /* 0x008fe80000100a00 */
[----:B--2---:R0:W-:Y:S04]  /*61c50*/  STL.64 [R1+0x72a8], R20 ;  /* 0x0072a81401007387 */ /* 0x0041e80000100a00 */
[----:B0-----:R-:W2:Y:S04]  /*61c60*/  LDL.LU.64 R20, [R1+0x730] ;  /* 0x0007300001147983 */ /* 0x001ea80000300a00 */
[----:B------:R-:W3:Y:S01]  /*61c70*/  LDL.LU.64 R22, [R1+0x738] ;  /* 0x0007380001167983 */ /* 0x000ee20000300a00 */
[C---:B------:R-:W-:Y:S03]  /*61c80*/  HMMA.16816.F32 R8, R12.reuse, R18, R8 ;  /* 0x000000120c08723c */ /* 0x040fe60000001808 */
[----:B---3--:R-:W-:Y:S04]  /*61c90*/  STL.64 [R1+0x72c0], R22 ;  /* 0x0072c01601007387 */ /* 0x008fe80000100a00 */
[----:B--2---:R0:W-:Y:S04]  /*61ca0*/  STL.64 [R1+0x72b8], R20 ;  /* 0x0072b81401007387 */ /* 0x0041e80000100a00 */
        /* <DEDUP_REMOVED lines=15> */
[----:B------:R0:W-:Y:S04]  /*61da0*/  STL.64 [R1+0x700], R24 ;  /* 0x0007001801007387 */ /* 0x0001e80000100a00 */
[----:B------:R1:W-:Y:S04]  /*61db0*/  STL.64 [R1+0x708], R26 ;  /* 0x0007081a01007387 */ /* 0x0003e80000100a00 */
[----:B0-----:R-:W3:Y:S04]  /*61dc0*/  LDL.LU.64 R24, [R1+0x8e0] ;  /* 0x0008e00001187983 */ /* 0x001ee80000300a00 */
[----:B-1----:R-:W3:Y:S04]  /*61dd0*/  LDL.LU.64 R26, [R1+0x8e8] ;  /* 0x0008e800011a7983 */ /* 0x002ee80000300a00 */
        /* <DEDUP_REMOVED lines=15> */
[----:B------:R-:W2:Y:S04]  /*61ed0*/  LDL.LU.64 R20, [R1+0x72a8] ;  /* 0x0072a80001147983 */ /* 0x000ea80000300a00 */
[----:B------:R-:W-:Y:S04]  /*61ee0*/  STL.64 [R1+0x7288], R6 ;  /* 0x0072880601007387 */ /* 0x000fe80000100a00 */
[----:B------:R0:W-:Y:S04]  /*61ef0*/  STL.64 [R1+0x7280], R4 ;  /* 0x0072800401007387 */ /* 0x0001e80000100a00 */
[----:B0-----:R-:W4:Y:S04]  /*61f00*/  LDL.LU.64 R4, [R1+0x770] ;  /* 0x0007700001047983 */ /* 0x001f280000300a00 */
[----:B------:R-:W4:Y:S01]  /*61f10*/  LDL.LU.64 R6, [R1+0x778] ;  /* 0x0007780001067983 */ /* 0x000f220000300a00 */
[----:B--2---:R-:W-:Y:S03]  /*61f20*/  HMMA.16816.F32 R12, R12, R2, R20 ;  /* 0x000000020c0c723c */ /* 0x004fe60000001814 */
[----:B------:R-:W2:Y:S04]  /*61f30*/  LDL.LU.64 R22, [R1+0x72a0] ;  /* 0x0072a00001167983 */ /* 0x000ea80000300a00 */
[----:B------:R-:W3:-:S15]  /*61f40*/  LDL.LU.64 R20, [R1+0x7298] ;  /* 0x0072980001147983 */ /* 0x000ede0000300a00 */
[----:B------:R-:W-:-:S01]  /*61f50*/  NOP ;  /* 0x0000000000007918 */ /* 0x000fc20000000000 */
[----:B------:R0:W-:Y:S04]  /*61f60*/  STL.64 [R1+0x730], R12 ;  /* 0x0007300c01007387 */ /* 0x0001e80000100a00 */
[----:B------:R1:W-:Y:S04]  /*61f70*/  STL.64 [R1+0x738], R14 ;  /* 0x0007380e01007387 */ /* 0x0003e80000100a00 */
[----:B0-----:R-:W2:Y:S04]  /*61f80*/  LDL.LU R12, [R1+0xd90] ;  /* 0x000d9000010c7983 */ /* 0x001ea80000300800 */
[----:B------:R-:W4:Y:S04]  /*61f90*/  LDL.LU R13, [R1+0xd9c] ;  /* 0x000d9c00010d7983 */ /* 0x000f280000300800 */
[----:B-1----:R-:W4:Y:S04]  /*61fa0*/  LDL.LU R14, [R1+0xd98] ;  /* 0x000d9800010e7983 */ /* 0x002f280000300800 */
[----:B------:R-:W3:Y:S01]  /*61fb0*/  LDL.LU R15, [R1+0xda4] ;  /* 0x000da400010f7983 */ /* 0x000ee20000300800 */
[----:B--2---:R-:W-:-:S03]  /*61fc0*/  IMAD R12, R12, 0x100, R22 ;  /* 0x000001000c0c7824 */ /* 0x004fc600078e0216 */
[----:B------:R-:W2:Y:S01]  /*61fd0*/  LDL.LU R22, [R1+0x7290] ;  /* 0x0072900001167983 */ /* 0x000ea20000300800 */
[----:B----4-:R-:W-:Y:S02]  /*61fe0*/  IMAD R13, R14, 0x100, R13 ;  /* 0x000001000e0d7824 */ /* 0x010fe400078e020d */
[----:B---3--:R-:W-:Y:S02]  /*61ff0*/  IMAD R14, R29, 0x100, R15 ;  /* 0x000001001d0e7824 */ /* 0x008fe400078e020f */
[----:B------:R-:W-:Y:S01]  /*62000*/  IMAD R15, R0, 0x100, R28 ;  /* 0x00000100000f7824 */ /* 0x000fe200078e021c */
[----:B------:R-:W-:Y:S02]  /*62010*/  F2FP.F16.E4M3.UNPACK_B R12, R12 ;  /* 0x0000000cff0c723e */ /* 0x000fe400020006ff */
[----:B------:R-:W-:Y:S02]  /*62020*/  F2FP.F16.E4M3.UNPACK_B R13, R13 ;  /* 0x0000000dff0d723e */ /* 0x000fe400020006ff */
[----:B------:R-:W-:-:S02]  /*62030*/  F2FP.F16.E4M3.UNPACK_B R14, R14 ;  /* 0x0000000eff0e723e */ /* 0x000fc400020006ff */
[----:B------:R-:W-:-:S07]  /*62040*/  F2FP.F16.E4M3.UNPACK_B R15, R15 ;  /* 0x0000000fff0f723e */ /* 0x000fce00020006ff */
[----:B------:R-:W-:-:S15]  /*62050*/  HMMA.16816.F32 R24, R12, R20, R24 ;  /* 0x000000140c18723c */ /* 0x000fde0000001818 */
[----:B------:R-:W-:-:S08]  /*62060*/  NOP ;  /* 0x0000000000007918 */ /* 0x000fd00000000000 */
[----:B------:R0:W-:Y:S04]  /*62070*/  STL.64 [R1+0x750], R24 ;  /* 0x0007501801007387 */ /* 0x0001e80000100a00 */
[----:B------:R1:W-:Y:S04]  /*62080*/  STL.64 [R1+0x758], R26 ;  /* 0x0007581a01007387 */ /* 0x0003e80000100a00 */
[----:B0-----:R-:W3:Y:S04]  /*62090*/  LDL.LU.64 R24, [R1+0x8d0] ;  /* 0x0008d00001187983 */ /* 0x001ee80000300a00 */
[----:B-1----:R-:W3:Y:S04]  /*620a0*/  LDL.LU.64 R26, [R1+0x8d8] ;  /* 0x0008d800011a7983 */ /* 0x002ee80000300a00 */
[----:B--2---:R-:W-:Y:S04]  /*620b0*/  STL.64 [R1+0x7258], R22 ;  /* 0x0072581601007387 */ /* 0x004fe80000100a00 */
[----:B------:R0:W-:Y:S04]  /*620c0*/  STL.64 [R1+0x7250], R20 ;  /* 0x0072501401007387 */ /* 0x0001e80000100a00 */
[----:B0-----:R-:W2:Y:S04]  /*620d0*/  LDL.LU.64 R20, [R1+0x760] ;  /* 0x0007600001147983 */ /* 0x001ea80000300a00 */
[----:B------:R-:W2:Y:S02]  /*620e0*/  LDL.LU.64 R22, [R1+0x768] ;  /* 0x0007680001167983 */ /* 0x000ea40000300a00 */
[----:B--2---:R-:W-:-:S15]  /*620f0*/  HMMA.16816.F32 R20, R12, R18, R20 ;  /* 0x000000120c14723c */ /* 0x004fde0000001814 */
[----:B------:R-:W-:-:S08]  /*62100*/  NOP ;  /* 0x0000000000007918 */ /* 0x000fd00000000000 */
[----:B------:R-:W-:Y:S04]  /*62110*/  STL.64 [R1+0x760], R20 ;  /* 0x0007601401007387 */ /* 0x000fe80000100a00 */
[----:B------:R0:W-:Y:S02]  /*62120*/  STL.64 [R1+0x768], R22 ;  /* 0x0007681601007387 */ /* 0x0001e40000100a00 */
[----:B0-----:R-:W-:Y:S02]  /*62130*/  HMMA.16816.F32 R20, R12, R16, R4 ;  /* 0x000000100c14723c */ /* 0x001fe40000001804 */
[----:B------:R-:W2:Y:S04]  /*62140*/  LDL.LU.64 R4, [R1+0x8c0] ;  /* 0x0008c00001047983 */ /* 0x000ea80000300a00 */
[----:B------:R-:W2:-:S15]  /*62150*/  LDL.LU.64 R6, [R1+0x8c8] ;  /* 0x0008c80001067983 */ /* 0x000e9e0000300a00 */
[----:B------:R-:W-:-:S02]  /*62160*/  NOP ;  /* 0x0000000000007918 */ /* 0x000fc40000000000 */
[----:B------:R-:W-:Y:S04]  /*62170*/  STL.64 [R1+0x770], R20 ;  /* 0x0007701401007387 */ /* 0x000fe80000100a00 */
[----:B------:R-:W-:Y:S04]  /*62180*/  STL.64 [R1+0x778], R22 ;  /* 0x0007781601007387 */ /* 0x000fe80000100a00 */
[----:B------:R-:W-:Y:S04]  /*62190*/  STL.64 [R1+0x7268], R18 ;  /* 0x0072681201007387 */ /* 0x000fe80000100a00 */
[----:B------:R0:W-:Y:S04]  /*621a0*/  STL.64 [R1+0x7260], R16 ;  /* 0x0072601001007387 */ /* 0x0001e80000100a00 */
[----:B0-----:R-:W4:Y:S04]  /*621b0*/  LDL.LU.64 R16, [R1+0x7d0] ;  /* 0x0007d00001107983 */ /* 0x001f280000300a00 */
[----:B------:R-:W4:Y:S01]  /*621c0*/  LDL.LU.64 R18, [R1+0x7d8] ;  /* 0x0007d80001127983 */ /* 0x000f220000300a00 */
[C---:B---3--:R-:W-:Y:S06]  /*621d0*/  HMMA.16816.F32 R24, R12.reuse, R10, R24 ;  /* 0x0000000a0c18723c */ /* 0x048fec0000001818 */
[C---:B--2---:R-:W-:Y:S01]  /*621e0*/  HMMA.16816.F32 R4, R12.reuse, R8, R4 ;  /* 0x000000080c04723c */ /* 0x044fe20000001804 */
[----:B----4-:R-:W-:Y:S04]  /*621f0*/  STL.64 [R1+0x7278], R18 ;  /* 0x0072781201007387 */ /* 0x010fe80000100a00 */
[----:B------:R0:W-:Y:S04]  /*62200*/  STL.64 [R1+0x7270], R16 ;  /* 0x0072701001007387 */ /* 0x0001e80000100a00 */
[----:B0-----:R-:W2:Y:S04]  /*62210*/  LDL.LU.64 R16, [R1+0x7e0] ;  /* 0x0007e00001107983 */ /* 0x001ea80000300a00 */
[----:B------:R-:W2:Y:S04]  /*62220*/  LDL.LU.64 R18, [R1+0x7e8] ;  /* 0x0007e80001127983 */ /* 0x000ea80000300a00 */
[----:B------:R-:W3:Y:S04]  /*62230*/  LDL.LU R29, [R1+0xdec] ;  /* 0x000dec00011d7983 */ /* 0x000ee80000300800 */
[----:B------:R-:W4:Y:S04]  /*62240*/  LDL.LU R28, [R1+0xdf8] ;  /* 0x000df800011c7983 */ /* 0x000f280000300800 */
[----:B------:R-:W4:Y:S04]  /*62250*/  LDL.LU R0, [R1+0xdf4] ;  /* 0x000df40001007983 */ /* 0x000f280000300800 */
        /* <DEDUP_REMOVED lines=22> */
[C---:B---3--:R-:W-:Y:S06]  /*623c0*/  HMMA.16816.F32 R16, R12.reuse, R4, R16 ;  /* 0x000000040c10723c */ /* 0x048fec0000001810 */
[----:B------:R-:W-:-:S15]  /*623d0*/  HMMA.16816.F32 R12, R12, R2, R20 ;  /* 0x000000020c0c723c */ /* 0x000fde0000001814 */
[----:B------:R-:W-:-:S02]  /*623e0*/  NOP ;  /* 0x0000000000007918 */ /* 0x000fc40000000000 */
[----:B------:R-:W-:Y:S04]  /*623f0*/  STL.64 [R1+0x7c0], R16 ;  /* 0x0007c01001007387 */ /* 0x000fe80000100a00 */
[----:B------:R0:W-:Y:S04]  /*62400*/  STL.64 [R1+0x7c8], R18 ;  /* 0x0007c81201007387 */ /* 0x0001e80000100a00 */
[----:B0-----:R-:W2:Y:S04]  /*62410*/  LDL.LU.64 R18, [R1+0x7268] ;  /* 0x0072680001127983 */ /* 0x001ea80000300a00 */
[----:B------:R-:W3:Y:S04]  /*62420*/  LDL.LU.64 R16, [R1+0x7260] ;  /* 0x0072600001107983 */ /* 0x000ee80000300a00 */
[----:B------:R0:W-:Y:S04]  /*62430*/  STL.64 [R1+0x7238], R6 ;  /* 0x0072380601007387 */ /* 0x0001e80000100a00 */
[----:B0-----:R-:W2:Y:S04]  /*62440*/  LDL.LU R6, [R1+0xdbc] ;  /* 0x000dbc0001067983 */ /* 0x001ea80000300800 */
[----:B------:R-:W2:Y:S04]  /*62450*/  LDL.LU R7, [R1+0xdb8] ;  /* 0x000db80001077983 */ /* 0x000ea80000300800 */
[----:B------:R0:W-:Y:S04]  /*62460*/  STL.64 [R1+0x7230], R4 ;  /* 0x0072300401007387 */ /* 0x0001e80000100a00 */
[----:B0-----:R-:W3:Y:S04]  /*62470*/  LDL.LU R4, [R1+0xdb4] ;  /* 0x000db40001047983 */ /* 0x001ee80000300800 */
[----:B------:R-:W3:Y:S04]  /*62480*/  LDL.LU R5, [R1+0xdb0] ;  /* 0x000db00001057983 */ /* 0x000ee80000300800 */
[----:B------:R-:W3:Y:S04]  /*62490*/  LDL.LU.64 R22, [R1+0x7258] ;  /* 0x0072580001167983 */ /* 0x000ee80000300a00 */
[----:B------:R-:W3:Y:S04]  /*624a0*/  LDL.LU.64 R20, [R1+0x7250] ;  /* 0x0072500001147983 */ /* 0x000ee80000300a00 */
[----:B------:R-:W-:Y:S04]  /*624b0*/  STL.64 [R1+0x7b0], R12 ;  /* 0x0007b00c01007387 */ /* 0x000fe80000100a00 */
[----:B------:R4:W-:Y:S02]  /*624c0*/  STL.64 [R1+0x7b8], R14 ;  /* 0x0007b80e01007387 */ /* 0x0009e40000100a00 */
[----:B----4-:R-:W-:-:S02]  /*624d0*/  IMAD R14, R9, 0x100, R8 ;  /* 0x00000100090e7824 */ /* 0x010fc400078e0208 */
[----:B------:R-:W-:Y:S01]  /*624e0*/  IMAD R15, R11, 0x100, R10 ;  /* 0x000001000b0f7824 */ /* 0x000fe200078e020a */
[----:B------:R-:W4:Y:S04]  /*624f0*/  LDL.LU.64 R8, [R1+0x890] ;  /* 0x0008900001087983 */ /* 0x000f280000300a00 */
[----:B------:R-:W4:Y:S01]  /*62500*/  LDL.LU.64 R10, [R1+0x898] ;  /* 0x00089800010a7983 */ /* 0x000f220000300a00 */
[----:B------:R-:W-:Y:S02]  /*62510*/  F2FP.F16.E4M3.UNPACK_B R14, R14 ;  /* 0x0000000eff0e723e */ /* 0x000fe400020006ff */
[----:B------:R-:W-:Y:S01]  /*62520*/  F2FP.F16.E4M3.UNPACK_B R15, R15 ;  /* 0x0000000fff0f723e */ /* 0x000fe200020006ff */
[----:B--2---:R-:W-:-:S05]  /*62530*/  IMAD R13, R7, 0x100, R6 ;  /* 0x00000100070d7824 */ /* 0x004fca00078e0206 */
[----:B------:R-:W-:Y:S01]  /*62540*/  F2FP.F16.E4M3.UNPACK_B R13, R13 ;  /* 0x0000000dff0d723e */ /* 0x000fe200020006ff */
[----:B---3--:R-:W-:-:S05]  /*62550*/  IMAD R12, R5, 0x100, R4 ;  /* 0x00000100050c7824 */ /* 0x008fca00078e0204 */
[----:B------:R-:W-:-:S07]  /*62560*/  F2FP.F16.E4M3.UNPACK_B R12, R12 ;  /* 0x0000000cff0c723e */ /* 0x000fce00020006ff */
[----:B------:R-:W-:-:S15]  /*62570*/  HMMA.16816.F32 R4, R12, R20, R24 ;  /* 0x000000140c04723c */ /* 0x000fde0000001818 */
[----:B------:R-:W-:-:S08]  /*62580*/  NOP ;  /* 0x0000000000007918 */ /* 0x000fd00000000000 */
[----:B------:R0:W-:Y:S04]  /*62590*/  STL.64 [R1+0x7d0], R4 ;  /* 0x0007d00401007387 */ /* 0x0001e80000100a00 */
[----:B------:R1:W-:Y:S04]  /*625a0*/  STL.64 [R1+0x7d8], R6 ;  /* 0x0007d80601007387 */ /* 0x0003e80000100a00 */
[----:B------:R-:W2:Y:S04]  /*625b0*/  LDL.LU.64 R24, [R1+0x880] ;  /* 0x0008800001187983 */ /* 0x000ea80000300a00 */
[----:B------:R-:W2:Y:S04]  /*625c0*/  LDL.LU.64 R26, [R1+0x888] ;  /* 0x00088800011a7983 */ /* 0x000ea80000300a00 */
[----:B0-----:R-:W3:Y:S04]  /*625d0*/  LDL.LU.64 R4, [R1+0x820] ;  /* 0x0008200001047983 */ /* 0x001ee80000300a00 */
[----:B-1----:R-:W3:Y:S04]  /*625e0*/  LDL.LU.64 R6, [R1+0x828] ;  /* 0x0008280001067983 */ /* 0x002ee80000300a00 */
[----:B------:R-:W-:Y:S04]  /*625f0*/  STL.64 [R1+0x7208], R22 ;  /* 0x0072081601007387 */ /* 0x000fe80000100a00 */
[----:B------:R0:W-:Y:S04]  /*62600*/  STL.64 [R1+0x7200], R20 ;  /* 0x0072001401007387 */ /* 0x0001e80000100a00 */
[----:B0-----:R-:W4:Y:S04]  /*62610*/  LDL.LU.64 R20, [R1+0x8a0] ;  /* 0x0008a00001147983 */ /* 0x001f280000300a00 */
[----:B------:R-:W4:Y:S02]  /*62620*/  LDL.LU.64 R22, [R1+0x8a8] ;  /* 0x0008a80001167983 */ /* 0x000f240000300a00 */
[----:B----4-:R-:W-:-:S15]  /*62630*/  HMMA.16816.F32 R20, R12, R18, R20 ;  /* 0x000000120c14723c */ /* 0x010fde0000001814 */
[----:B------:R-:W-:-:S08]  /*62640*/  NOP ;  /* 0x0000000000007918 */ /* 0x000fd00000000000 */
[----:B------:R0:W-:Y:S04]  /*62650*/  STL.64 [R1+0x7e0], R20 ;  /* 0x0007e01401007387 */ /* 0x0001e80000100a00 */
[----:B------:R1:W-:Y:S04]  /*62660*/  STL.64 [R1+0x7e8], R22 ;  /* 0x0007e81601007387 */ /* 0x0003e80000100a00 */
[----:B0-----:R-:W4:Y:S04]  /*62670*/  LDL.LU.64 R20, [R1+0x5a0] ;  /* 0x0005a00001147983 */ /* 0x001f280000300a00 */
[----:B-1----:R-:W2:Y:S01]  /*62680*/  LDL.LU.64 R22, [R1+0x5a8] ;  /* 0x0005a80001167983 */ /* 0x002ea20000300a00 */
[C---:B------:R-:W-:Y:S03]  /*62690*/  HMMA.16816.F32 R8, R12.reuse, R16, R8 ;  /* 0x000000100c08723c */ /* 0x040fe60000001808 */
[----:B--2---:R-:W-:Y:S04]  /*626a0*/  STL.64 [R1+0x7218], R22 ;  /* 0x0072181601007387 */ /* 0x004fe80000100a00 */
[----:B----4-:R0:W-:Y:S04]  /*626b0*/  STL.64 [R1+0x7210], R20 ;  /* 0x0072101401007387 */ /* 0x0101e80000100a00 */
[----:B0-----:R-:W2:Y:S04]  /*626c0*/  LDL.LU.64 R20, [R1+0x800] ;  /* 0x0008000001147983 */ /* 0x001ea80000300a00 */
[----:B------:R-:W4:Y:S04]  /*626d0*/  LDL.LU.64 R22, [R1+0x808] ;  /* 0x0008080001167983 */ /* 0x000f280000300a00 */
[----:B----4-:R-:W-:Y:S04]  /*626e0*/  STL.64 [R1+0x7228], R22 ;  /* 0x0072281601007387 */ /* 0x010fe80000100a00 */
[----:B--2---:R0:W-:Y:S04]  /*626f0*/  STL.64 [R1+0x7220], R20 ;  /* 0x0072201401007387 */ /* 0x0041e80000100a00 */
[----:B0-----:R-:W2:Y:S04]  /*62700*/  LDL.LU.64 R20, [R1+0x840] ;  /* 0x0008400001147983 */ /* 0x001ea80000300a00 */
[----:B------:R-:W2:Y:S04]  /*62710*/  LDL.LU.64 R22, [R1+0x848] ;  /* 0x0008480001167983 */ /* 0x000ea80000300a00 */
[----:B------:R-:W-:Y:S04]  /*62720*/  STL.64 [R1+0x7f0], R8 ;  /* 0x0007f00801007387 */ /* 0x000fe80000100a00 */
[----:B------:R0:W-:Y:S04]  /*62730*/  STL.64 [R1+0x7f8], R10 ;  /* 0x0007f80a01007387 */ /* 0x0001e80000100a00 */
[----:B0-----:R-:W4:Y:S04]  /*62740*/  LDL.LU.64 R10, [R1+0x7248] ;  /* 0x00724800010a7983 */ /* 0x001f280000300a00 */
[----:B------:R-:W3:Y:S01]  /*62750*/  LDL.LU.64 R8, [R1+0x7240] ;  /* 0x0072400001087983 */ /* 0x000ee20000300a00 */
[C---:B----4-:R-:W-:Y:S06]  /*62760*/  HMMA.16816.F32 R24, R12.reuse, R10, R24 ;  /* 0x0000000a0c18723c */ /* 0x050fec0000001818 */
[----:B---3--:R-:W-:-:S15]  /*62770*/  HMMA.16816.F32 R4, R12, R8, R4 ;  /* 0x000000080c04723c */ /* 0x008fde0000001804 */
        /* <DEDUP_REMOVED lines=8> */
[----:B------:R-:W4:Y:S04]  /*62800*/  LDL.LU.64 R4, [R1+0x7230] ;  /* 0x0072300001047983 */ /* 0x000f280000300a00 */
[----:B------:R0:W-:Y:S04]  /*62810*/  STL.64 [R1+0x71e8], R10 ;  /* 0x0071e80a01007387 */ /* 0x0001e80000100a00 */
[----:B0-----:R-:W3:Y:S04]  /*62820*/  LDL.LU R10, [R1+0xde4] ;  /* 0x000de400010a7983 */ /* 0x001ee80000300800 */
[----:B------:R-:W3:Y:S04]  /*62830*/  LDL.LU R11, [R1+0xdf0] ;  /* 0x000df000010b7983 */ /* 0x000ee80000300800 */
[----:B------:R0:W-:Y:S04]  /*62840*/  STL.64 [R1+0x71e0], R8 ;  /* 0x0071e00801007387 */ /* 0x0001e80000100a00 */
[----:B0-----:R-:W3:Y:S04]  /*62850*/  LDL.LU R8, [R1+0xddc] ;  /* 0x000ddc0001087983 */ /* 0x001ee80000300800 */
[----:B------:R-:W3:Y:S01]  /*62860*/  LDL.LU R9, [R1+0xde8] ;  /* 0x000de80001097983 */ /* 0x000ee20000300800 */
        /* <DEDUP_REMOVED lines=12> */
[----:B------:R0:W-:Y:S04]  /*62930*/  STL.64 [R1+0x71c8], R6 ;  /* 0x0071c80601007387 */ /* 0x0001e80000100a00 */
[----:B0-----:R-:W3:Y:S04]  /*62940*/  LDL.LU R7, [R1+0xde0] ;  /* 0x000de00001077983 */ /* 0x001ee80000300800 */
[----:B------:R-:W-:Y:S01]  /*62950*/  STL.64 [R1+0x71c0], R4 ;  /* 0x0071c00401007387 */ /* 0x000fe20000100a00 */
[----:B--2---:R-:W-:Y:S03]  /*62960*/  HMMA.16816.F32 R12, R12, R2, R20 ;  /* 0x000000020c0c723c */ /* 0x004fe60000001814 */
[----:B------:R-:W2:Y:S04]  /*62970*/  LDL.LU.64 R22, [R1+0x7208] ;  /* 0x0072080001167983 */ /* 0x000ea80000300a00 */
[----:B------:R-:W4:-:S15]  /*62980*/  LDL.LU.64 R20, [R1+0x7200] ;  /* 0x0072000001147983 */ /* 0x000f1e0000300a00 */
[----:B------:R-:W-:-:S01]  /*62990*/  NOP ;  /* 0x0000000000007918 */ /* 0x000fc20000000000 */
[----:B------:R3:W-:Y:S04]  /*629a0*/  STL.64 [R1+0x8f0], R12 ;  /* 0x0008f00c01007387 */ /* 0x0007e80000100a00 */
[----:B------:R0:W-:Y:S01]  /*629b0*/  STL.64 [R1+0x8f8], R14 ;  /* 0x0008f80e01007387 */ /* 0x0001e20000100a00 */
[----:B---3--:R-:W-:Y:S02]  /*629c0*/  IMAD R12, R8, 0x100, R7 ;  /* 0x00000100080c7824 */ /* 0x008fe400078e0207 */
[----:B------:R-:W-:Y:S02]  /*629d0*/  IMAD R13, R10, 0x100, R9 ;  /* 0x000001000a0d7824 */ /* 0x000fe400078e0209 */
[----:B0-----:R-:W-:Y:S02]  /*629e0*/  IMAD R14, R29, 0x100, R11 ;  /* 0x000001001d0e7824 */ /* 0x001fe400078e020b */
[----:B------:R-:W-:Y:S01]  /*629f0*/  IMAD R15, R0, 0x100, R28 ;  /* 0x00000100000f7824 */ /* 0x000fe200078e021c */
[----:B------:R-:W-:-:S02]  /*62a00*/  F2FP.F16.E4M3.UNPACK_B R12, R12 ;  /* 0x0000000cff0c723e */ /* 0x000fc400020006ff */
[----:B------:R-:W-:Y:S02]  /*62a10*/  F2FP.F16.E4M3.UNPACK_B R13, R13 ;  /* 0x0000000dff0d723e */ /* 0x000fe400020006ff */
[----:B------:R-:W-:Y:S02]  /*62a20*/  F2FP.F16.E4M3.UNPACK_B R14, R14 ;  /* 0x0000000eff0e723e */ /* 0x000fe400020006ff */
[----:B------:R-:W-:-:S07]  /*62a30*/  F2FP.F16.E4M3.UNPACK_B R15, R15 ;  /* 0x0000000fff0f723e */ /* 0x000fce00020006ff */
[----:B----4-:R-:W-:-:S15]  /*62a40*/  HMMA.16816.F32 R4, R12, R20, R24 ;  /* 0x000000140c04723c */ /* 0x010fde0000001818 */
[----:B------:R-:W-:-:S08]  /*62a50*/  NOP ;  /* 0x0000000000007918 */ /* 0x000fd00000000000 */
[----:B------:R-:W-:Y:S04]  /*62a60*/  STL [R1+0x8e0], R4 ;  /* 0x0008e00401007387 */ /* 0x000fe80000100800 */
[----:B------:R-:W3:Y:S04]  /*62a70*/  LDL.LU.64 R8, [R1+0x830] ;  /* 0x0008300001087983 */ /* 0x000ee80000300a00 */
[----:B------:R-:W4:Y:S01]  /*62a80*/  LDL.LU.64 R10, [R1+0x838] ;  /* 0x00083800010a7983 */ /* 0x000f220000300a00 */
[----:B------:R-:W-:Y:S02]  /*62a90*/  IMAD.MOV.U32 R29, RZ, RZ, R5 ;  /* 0x000000ffff1d7224 */ /* 0x000fe400078e0005 */
[----:B------:R-:W-:-:S02]  /*62aa0*/  IMAD.MOV.U32 R28, RZ, RZ, R6 ;  /* 0x000000ffff1c7224 */ /* 0x000fc400078e0006 */
[----:B------:R-:W-:Y:S01]  /*62ab0*/  IMAD.MOV.U32 R0, RZ, RZ, R7 ;  /* 0x000000ffff007224 */ /* 0x000fe200078e0007 */
[----:B----4-:R-:W-:Y:S04]  /*62ac0*/  STL.64 [R1+0x71f8], R10 ;  /* 0x0071f80a01007387 */ /* 0x010fe80000100a00 */
[----:B---3--:R0:W-:Y:S04]  /*62ad0*/  STL.64 [R1+0x71f0], R8 ;  /* 0x0071f00801007387 */ /* 0x0081e80000100a00 */
[----:B0-----:R-:W3:Y:S04]  /*62ae0*/  LDL.LU.64 R8, [R1+0x850] ;  /* 0x0008500001087983 */ /* 0x001ee80000300a00 */
[----:B------:R-:W3:Y:S04]  /*62af0*/  LDL.LU.64 R10, [R1+0x858] ;  /* 0x00085800010a7983 */ /* 0x000ee80000300a00 */
[----:B------:R-:W4:Y:S04]  /*62b00*/  LDL.LU.64 R4, [R1+0x3a0] ;  /* 0x0003a00001047983 */ /* 0x000f280000300a00 */
[----:B------:R-:W2:Y:S04]  /*62b10*/  LDL.LU.64 R6, [R1+0x3a8] ;  /* 0x0003a80001067983 */ /* 0x000ea80000300a00 */
[----:B--2---:R-:W-:Y:S04]  /*62b20*/  STL.64 [R1+0x71d8], R6 ;  /* 0x0071d80601007387 */ /* 0x004fe80000100a00 */
[----:B----4-:R0:W-:Y:S04]  /*62b30*/  STL.64 [R1+0x71d0], R4 ;  /* 0x0071d00401007387 */ /* 0x0101e80000100a00 */
[----:B0-----:R-:W2:Y:S04]  /*62b40*/  LDL.LU.64 R4, [R1+0x650] ;  /* 0x0006500001047983 */ /* 0x001ea80000300a00 */
[----:B------:R-:W2:Y:S04]  /*62b50*/  LDL.LU.64 R6, [R1+0x658] ;  /* 0x0006580001067983 */ /* 0x000ea80000300a00 */
[----:B------:R-:W4:Y:S04]  /*62b60*/  LDL.LU.64 R24, [R1+0x2e0] ;  /* 0x0002e00001187983 */ /* 0x000f280000300a00 */
[----:B------:R-:W2:Y:S01]  /*62b70*/  LDL.LU.64 R26, [R1+0x2e8] ;  /* 0x0002e800011a7983 */ /* 0x000ea20000300a00 */
[C---:B---3--:R-:W-:Y:S03]  /*62b80*/  HMMA.16816.F32 R8, R12.reuse, R18, R8 ;  /* 0x000000120c08723c */ /* 0x048fe60000001808 */
[----:B--2---:R-:W-:Y:S04]  /*62b90*/  STL.64 [R1+0x71b8], R26 ;  /* 0x0071b81a01007387 */ /* 0x004fe80000100a00 */
[----:B----4-:R0:W-:Y:S04]  /*62ba0*/  STL.64 [R1+0x71b0], R24 ;  /* 0x0071b01801007387 */ /* 0x0101e80000100a00 */
[----:B0-----:R-:W2:Y:S04]  /*62bb0*/  LDL.LU.64 R24, [R1+0x300] ;  /* 0x0003000001187983 */ /* 0x001ea80000300a00 */
[----:B------:R-:W2:Y:S04]  /*62bc0*/  LDL.LU.64 R26, [R1+0x308] ;  /* 0x00030800011a7983 */ /* 0x000ea80000300a00 */
[----:B------:R-:W3:Y:S04]  /*62bd0*/  LDL.LU R20, [R1+0xe00] ;  /* 0x000e000001147983 */ /* 0x000ee80000300800 */
[----:B------:R-:W3:Y:S04]  /*62be0*/  LDL.LU R21, [R1+0xdfc] ;  /* 0x000dfc0001157983 */ /* 0x000ee80000300800 */
[----:B------:R0:W-:Y:S04]  /*62bf0*/  STL [R1+0x6ac8], R0 ;  /* 0x006ac80001007387 */ /* 0x0001e80000100800 */
[----:B0-----:R-:W4:Y:S04]  /*62c00*/  LDL.LU R0, [R1+0xe0c] ;  /* 0x000e0c0001007983 */ /* 0x001f280000300800 */
[----:B------:R0:W-:Y:S04]  /*62c10*/  STL [R1+0x6ab4], R28 ;  /* 0x006ab41c01007387 */ /* 0x0001e80000100800 */
[----:B0-----:R-:W4:Y:S04]  /*62c20*/  LDL.LU R28, [R1+0xe10] ;  /* 0x000e1000011c7983 */ /* 0x001f280000300800 */
[----:B------:R0:W-:Y:S04]  /*62c30*/  STL [R1+0x6ab0], R29 ;  /* 0x006ab01d01007387 */ /* 0x0001e80000100800 */
[----:B0-----:R-:W4:Y:S04]  /*62c40*/  LDL.LU R29, [R1+0xe04] ;  /* 0x000e0400011d7983 */ /* 0x001f280000300800 */
[----:B------:R-:W-:Y:S04]  /*62c50*/  STL.64 [R1+0x8d0], R8 ;  /* 0x0008d00801007387 */ /* 0x000fe80000100a00 */
[----:B------:R0:W-:Y:S04]  /*62c60*/  STL.64 [R1+0x8d8], R10 ;  /* 0x0008d80a01007387 */ /* 0x0001e80000100a00 */
[----:B0-----:R-:W2:Y:S04]  /*62c70*/  LDL.LU.64 R10, [R1+0x71f8] ;  /* 0x0071f800010a7983 */ /* 0x001ea80000300a00 */
[----:B------:R-:W2:Y:S02]  /*62c80*/  LDL.LU.64 R8, [R1+0x71f0] ;  /* 0x0071f00001087983 */ /* 0x000ea40000300a00 */
[----:B--2---:R-:W-:Y:S02]  /*62c90*/  HMMA.16816.F32 R16, R12, R16, R8 ;  /* 0x000000100c10723c */ /* 0x004fe40000001808 */
[----:B------:R-:W2:Y:S04]  /*62ca0*/  LDL.LU.64 R10, [R1+0x71e8] ;  /* 0x0071e800010a7983 */ /* 0x000ea80000300a00 */
[----:B------:R-:W3:-:S15]  /*62cb0*/  LDL.LU.64 R8, [R1+0x71e0] ;  /* 0x0071e00001087983 */ /* 0x000ede0000300a00 */
[----:B------:R-:W-:-:S02]  /*62cc0*/  NOP ;  /* 0x0000000000007918 */ /* 0x000fc40000000000 */
[----:B------:R0:W-:Y:S04]  /*62cd0*/  STL.64 [R1+0x8c0], R16 ;  /* 0x0008c01001007387 */ /* 0x0001e80000100a00 */
[----:B------:R1:W-:Y:S04]  /*62ce0*/  STL.64 [R1+0x8c8], R18 ;  /* 0x0008c81201007387 */ /* 0x0003e80000100a00 */
[----:B0-----:R-:W4:Y:S04]  /*62cf0*/  LDL.LU.64 R16, [R1+0x2d0] ;  /* 0x0002d00001107983 */ /* 0x001f280000300a00 */
[----:B-1----:R-:W4:Y:S01]  /*62d00*/  LDL.LU.64 R18, [R1+0x2d8] ;  /* 0x0002d80001127983 */ /* 0x002f220000300a00 */
[----:B--2---:R-:W-:-:S15]  /*62d10*/  HMMA.16816.F32 R4, R12, R10, R4 ;  /* 0x0000000a0c04723c */ /* 0x004fde0000001804 */
[----:B------:R-:W-:-:S08]  /*62d20*/  NOP ;  /* 0x0000000000007918 */ /* 0x000fd00000000000 */
        /* <DEDUP_REMOVED lines=11> */
[----:B------:R-:W4:Y:S01]  /*62de0*/  LDL.LU.64 R4, [R1+0x71c0] ;  /* 0x0071c00001047983 */ /* 0x000f220000300a00 */
[----:B---3--:R-:W-:-:S15]  /*62df0*/  HMMA.16816.F32 R24, R12, R6, R24 ;  /* 0x000000060c18723c */ /* 0x008fde0000001818 */
[----:B------:R-:W-:-:S08]  /*62e00*/  NOP ;  /* 0x0000000000007918 */ /* 0x000fd00000000000 */
[----:B------:R-:W-:Y:S04]  /*62e10*/  STL.64 [R1+0x890], R24 ;  /* 0x0008901801007387 */ /* 0x000fe80000100a00 */
[----:B------:R0:W-:Y:S04]  /*62e20*/  STL.64 [R1+0x898], R26 ;  /* 0x0008981a01007387 */ /* 0x0001e80000100a00 */
[----:B0-----:R-:W4:Y:S04]  /*62e30*/  LDL.LU.64 R26, [R1+0x71b8] ;  /* 0x0071b800011a7983 */ /* 0x001f280000300a00 */
[----:B------:R-:W4:Y:S01]  /*62e40*/  LDL.LU.64 R24, [R1+0x71b0] ;  /* 0x0071b00001187983 */ /* 0x000f220000300a00 */
[----:B------:R-:W-:Y:S01]  /*62e50*/  IMAD R8, R21, 0x100, R20 ;  /* 0x0000010015087824 */ /* 0x000fe200078e0214 */
[C---:B----4-:R-:W-:Y:S02]  /*62e60*/  HMMA.16816.F32 R4, R12.reuse, R4, R24 ;  /* 0x000000040c04723c */ /* 0x050fe40000001818 */
[----:B------:R-:W3:Y:S04]  /*62e70*/  LDL.LU.64 R26, [R1+0x71a8] ;  /* 0x0071a800011a7983 */ /* 0x000ee80000300a00 */
[----:B------:R-:W-:Y:S01]  /*62e80*/  HMMA.16816.F32 R12, R12, R2, R16 ;  /* 0x000000020c0c723c */ /* 0x000fe20000001810 */
[----:B------:R-:W4:-:S15]  /*62e90*/  LDL.LU.64 R24, [R1+0x71a0] ;  /* 0x0071a00001187983 */ /* 0x000f1e0000300a00 */
[----:B------:R-:W-:-:S01]  /*62ea0*/  NOP ;  /* 0x0000000000007918 */ /* 0x000fc20000000000 */
[----:B------:R0:W-:Y:S04]  /*62eb0*/  STL.64 [R1+0x880], R4 ;  /* 0x0008800401007387 */ /* 0x0001e80000100a00 */
[----:B------:R1:W-:Y:S04]  /*62ec0*/  STL.64 [R1+0x888], R6 ;  /* 0x0008880601007387 */ /* 0x0003e80000100a00 */
[----:B0-----:R-:W2:Y:S04]  /*62ed0*/  LDL.LU R4, [R1+0xe18] ;  /* 0x000e180001047983 */ /* 0x001ea80000300800 */
[----:B------:R-:W2:Y:S04]  /*62ee0*/  LDL.LU R20, [R1+0xa40] ;  /* 0x000a400001147983 */ /* 0x000ea80000300800 */
[----:B------:R0:W-:Y:S04]  /*62ef0*/  STL.64 [R1+0x910], R12 ;  /* 0x0009100c01007387 */ /* 0x0001e80000100a00 */
[----:B------:R4:W-:Y:S04]  /*62f00*/  STL.64 [R1+0x918], R14 ;  /* 0x0009180e01007387 */ /* 0x0009e80000100a00 */
[----:B------:R-:W2:Y:S04]  /*62f10*/  LDL.LU R21, [R1+0xa44] ;  /* 0x000a440001157983 */ /* 0x000ea80000300800 */
[----:B------:R-:W2:Y:S04]  /*62f20*/  LDL.LU R18, [R1+0xa20] ;  /* 0x000a200001127983 */ /* 0x000ea80000300800 */
[----:B------:R-:W2:Y:S04]  /*62f30*/  LDL.LU R19, [R1+0xa24] ;  /* 0x000a240001137983 */ /* 0x000ea80000300800 */
[----:B-1----:R-:W2:Y:S04]  /*62f40*/  LDL.LU R6, [R1+0xa60] ;  /* 0x000a600001067983 */ /* 0x002ea80000300800 */
[----:B------:R-:W2:Y:S01]  /*62f50*/  LDL.LU R7, [R1+0xa64] ;  /* 0x000a640001077983 */ /* 0x000ea20000300800 */
[----:B0-----:R-:W-:-:S02]  /*62f60*/  IMAD.MOV.U32 R13, RZ, RZ, R23 ;  /* 0x000000ffff0d7224 */ /* 0x001fc400078e0017 */
[----:B---3--:R-:W-:Y:S02]  /*62f70*/  IMAD.MOV.U32 R12, RZ, RZ, R27 ;  /* 0x000000ffff0c7224 */ /* 0x008fe400078e001b */
[----:B------:R-:W3:Y:S04]  /*62f80*/  LDL.LU R27, [R1+0x719c] ;  /* 0x00719c00011b7983 */ /* 0x000ee80000300800 */
[----:B------:R-:W2:Y:S01]  /*62f90*/  LDL.LU R23, [R1+0x7198] ;  /* 0x0071980001177983 */ /* 0x000ea20000300800 */
[----:B----4-:R-:W-:Y:S02]  /*62fa0*/  IMAD.MOV.U32 R14, RZ, RZ, R24 ;  /* 0x000000ffff0e7224 */ /* 0x010fe400078e0018 */
[----:B------:R-:W-:Y:S01]  /*62fb0*/  IMAD.MOV.U32 R15, RZ, RZ, R25 ;  /* 0x000000ffff0f7224 */ /* 0x000fe200078e0019 */
[----:B------:R-:W4:Y:S04]  /*62fc0*/  LDL.LU R24, [R1+0x7194] ;  /* 0x0071940001187983 */ /* 0x000f280000300800 */
[----:B------:R-:W4:Y:S04]  /*62fd0*/  LDL.LU R25, [R1+0x7190] ;  /* 0x0071900001197983 */ /* 0x000f280000300800 */
[----:B------:R-:W-:Y:S04]  /*62fe0*/  STL.64 [R1+0x7178], R14 ;  /* 0x0071780e01007387 */ /* 0x000fe80000100a00 */
[----:B------:R0:W-:Y:S02]  /*62ff0*/  STL.64 [R1+0x7170], R12 ;  /* 0x0071700c01007387 */ /* 0x0001e40000100a00 */
[----:B0-----:R-:W-:-:S02]  /*63000*/  IMAD.MOV.U32 R12, RZ, RZ, R26 ;  /* 0x000000ffff0c7224 */ /* 0x001fc400078e001a */
[----:B------:R-:W4:Y:S01]  /*63010*/  LDL.LU R26, [R1+0x718c] ;  /* 0x00718c00011a7983 */ /* 0x000f220000300800 */
[----:B------:R-:W-:Y:S02]  /*63020*/  IMAD.MOV.U32 R15, RZ, RZ, R22 ;  /* 0x000000ffff0f7224 */ /* 0x000fe400078e0016 */
[----:B---3--:R-:W-:Y:S02]  /*63030*/  IMAD.MOV.U32 R13, RZ, RZ, R27 ;  /* 0x000000ffff0d7224 */ /* 0x008fe400078e001b */
[----:B--2---:R-:W-:Y:S01]  /*63040*/  IMAD.MOV.U32 R14, RZ, RZ, R23 ;  /* 0x000000ffff0e7224 */ /* 0x004fe200078e0017 */
[----:B------:R-:W4:Y:S04]  /*63050*/  LDL.LU R27, [R1+0x7188] ;  /* 0x00718800011b7983 */ /* 0x000f280000300800 */
[----:B------:R-:W2:Y:S04]  /*63060*/  LDL.LU R23, [R1+0x7184] ;  /* 0x0071840001177983 */ /* 0x000ea80000300800 */
[----:B------:R-:W3:Y:S01]  /*63070*/  LDL.LU R22, [R1+0x7180] ;  /* 0x0071800001167983 */ /* 0x000ee20000300800 */
[----:B------:R-:W-:-:S02]  /*63080*/  IMAD R9, R29, 0x100, R10 ;  /* 0x000001001d097824 */ /* 0x000fc400078e020a */
[----:B------:R-:W-:Y:S02]  /*63090*/  IMAD R10, R0, 0x100, R28 ;  /* 0x00000100000a7824 */ /* 0x000fe400078e021c */
[----:B------:R-:W-:Y:S01]  /*630a0*/  IMAD R11, R11, 0x100, R4 ;  /* 0x000001000b0b7824 */ /* 0x000fe200078e0204 */
[----:B------:R-:W-:Y:S02]  /*630b0*/  F2FP.F16.E4M3.UNPACK_B R8, R8 ;  /* 0x00000008ff08723e */ /* 0x000fe400020006ff */
[----:B------:R-:W-:Y:S02]  /*630c0*/  F2FP.F16.E4M3.UNPACK_B R20, R20.H1 ;  /* 0x00000014ff14723e */ /* 0x000fe400030006ff */
[----:B------:R-:W-:Y:S02]  /*630d0*/  F2FP.F16.E4M3.UNPACK_B R9, R9 ;  /* 0x00000009ff09723e */ /* 0x000fe400020006ff */
[----:B------:R-:W-:Y:S02]  /*630e0*/  F2FP.F16.E4M3.UNPACK_B R10, R10 ;  /* 0x0000000aff0a723e */ /* 0x000fe400020006ff */
[----:B------:R-:W-:-:S02]  /*630f0*/  F2FP.F16.E4M3.UNPACK_B R11, R11 ;  /* 0x0000000bff0b723e */ /* 0x000fc400020006ff */
[----:B------:R-:W-:Y:S01]  /*63100*/  F2FP.F16.E4M3.UNPACK_B R21, R21.H1 ;  /* 0x00000015ff15723e */ /* 0x000fe200030006ff */
[----:B------:R-:W4:Y:S04]  /*63110*/  LDL.LU R16, [R1+0xa30] ;  /* 0x000a300001107983 */ /* 0x000f280000300800 */
[----:B------:R-:W4:Y:S04]  /*63120*/  LDL.LU R17, [R1+0xa34] ;  /* 0x000a340001117983 */ /* 0x000f280000300800 */
[----:B------:R-:W4:Y:S04]  /*63130*/  LDL.LU R5, [R1+0xa70] ;  /* 0x000a700001057983 */ /* 0x000f280000300800 */
[----:B------:R-:W4:Y:S04]  /*63140*/  LDL.LU R29, [R1+0xa74] ;  /* 0x000a7400011d7983 */ /* 0x000f280000300800 */
[----:B------:R-:W4:Y:S04]  /*63150*/  LDL.LU R28, [R1+0xa80] ;  /* 0x000a8000011c7983 */ /* 0x000f280000300800 */
[----:B------:R-:W4:Y:S01]  /*63160*/  LDL.LU R0, [R1+0xa84] ;  /* 0x000a840001007983 */ /* 0x000f220000300800 */
[----:B------:R-:W-:Y:S01]  /*63170*/  HMMA.16816.F32 R12, R8, R20, R12 ;  /* 0x00000014080c723c */ /* 0x000fe2000000180c */
[----:B--2---:R-:W-:-:S02]  /*63180*/  F2FP.F16.E4M3.UNPACK_B R23, R23.H1 ;  /* 0x00000017ff17723e */ /* 0x004fc400030006ff */
[----:B---3--:R-:W-:-:S07]  /*63190*/  F2FP.F16.E4M3.UNPACK_B R22, R22.H1 ;  /* 0x00000016ff16723e */ /* 0x008fce00030006ff */
[----:B----4-:R-:W-:Y:S06]  /*631a0*/  HMMA.16816.F32 R24, R8, R22, R24 ;  /* 0x000000160818723c */ /* 0x010fec0000001818 */
[----:B------:R-:W-:Y:S04]  /*631b0*/  STL [R1+0x7124], R22 ;  /* 0x0071241601007387 */ /* 0x000fe80000100800 */
[----:B------:R-:W-:-:S13]  /*631c0*/  STL [R1+0x7120], R23 ;  /* 0x0071201701007387 */ /* 0x000fda0000100800 */
[----:B------:R-:W-:Y:S04]  /*631d0*/  STL.64 [R1+0x940], R24 ;  /* 0x0009401801007387 */ /* 0x000fe80000100a00 */
[----:B------:R0:W-:Y:S04]  /*631e0*/  STL.64 [R1+0x948], R26 ;  /* 0x0009481a01007387 */ /* 0x0001e80000100a00 */
[----:B------:R1:W-:Y:S01]  /*631f0*/  STL.64 [R1+0x950], R12 ;  /* 0x0009500c01007387 */ /* 0x0003e20000100a00 */
[----:B0-----:R-:W-:Y:S02]  /*63200*/  IMAD.MOV.U32 R27, RZ, RZ, R14 ;  /* 0x000000ffff1b7224 */ /* 0x001fe400078e000e */
[----:B------:R-:W-:-:S02]  /*63210*/  IMAD.MOV.U32 R26, RZ, RZ, R15 ;  /* 0x000000ffff1a7224 */ /* 0x000fc400078e000f */
[----:B------:R-:W2:Y:S04]  /*63220*/  LDL.LU.64 R14, [R1+0x7178] ;  /* 0x00717800010e7983 */ /* 0x000ea80000300a00 */
[----:B-1----:R-:W2:Y:S04]  /*63230*/  LDL.LU.64 R12, [R1+0x7170] ;  /* 0x00717000010c7983 */ /* 0x002ea80000300a00 */
[----:B------:R0:W-:Y:S04]  /*63240*/  STL [R1+0x712c], R20 ;  /* 0x00712c1401007387 */ /* 0x0001e80000100800 */
[----:B------:R1:W-:Y:S04]  /*63250*/  STL [R1+0x7128], R21 ;  /* 0x0071281501007387 */ /* 0x0003e80000100800 */
[----:B0-----:R-:W3:Y:S04]  /*63260*/  LDL.LU R20, [R1+0x10] ;  /* 0x0000100001147983 */ /* 0x001ee80000300800 */
[----:B-1----:R-:W3:Y:S04]  /*63270*/  LDL.LU R21, [R1+0x14] ;  /* 0x0000140001157983 */ /* 0x002ee80000300800 */
[----:B------:R-:W3:Y:S04]  /*63280*/  LDL.LU R22, [R1+0x18] ;  /* 0x0000180001167983 */ /* 0x000ee80000300800 */
[----:B------:R-:W3:Y:S01]  /*63290*/  LDL.LU R23, [R1+0x1c] ;  /* 0x00001c0001177983 */ /* 0x000ee20000300800 */
[----:B------:R-:W-:-:S02]  /*632a0*/  F2FP.F16.E4M3.UNPACK_B R18, R18.H1 ;  /* 0x00000012ff12723e */ /* 0x000fc400030006ff */
[----:B------:R-:W-:Y:S02]  /*632b0*/  F2FP.F16.E4M3.UNPACK_B R19, R19.H1 ;  /* 0x00000013ff13723e */ /* 0x000fe400030006ff */
[----:B------:R-:W-:Y:S02]  /*632c0*/  F2FP.F16.E4M3.UNPACK_B R16, R16.H1 ;  /* 0x00000010ff10723e */ /* 0x000fe400030006ff */
[----:B------:R-:W-:-:S07]  /*632d0*/  F2FP.F16.E4M3.UNPACK_B R17, R17.H1 ;  /* 0x00000011ff11723e */ /* 0x000fce00030006ff */
[C---:B--2---:R-:W-:Y:S06]  /*632e0*/  HMMA.16816.F32 R12, R8.reuse, R16, R12 ;  /* 0x00000010080c723c */ /* 0x044fec000000180c */
[----:B---3--:R-:W-:-:S15]  /*632f0*/  HMMA.16816.F32 R20, R8, R18, R20 ;  /* 0x000000120814723c */ /* 0x008fde0000001814 */
[----:B------:R-:W-:-:S08]  /*63300*/  NOP ;  /* 0x0000000000007918 */ /* 0x000fd00000000000 */
[----:B------:R-:W-:Y:S04]  /*63310*/  STL.64 [R1+0x970], R20 ;  /* 0x0009701401007387 */ /* 0x000fe80000100a00 */
[----:B------:R-:W-:Y:S04]  /*63320*/  STL.64 [R1+0x978], R22 ;  /* 0x0009781601007387 */ /* 0x000fe80000100a00 */
[----:B------:R-:W-:Y:S04]  /*63330*/  STL.64 [R1+0x7108], R18 ;  /* 0x0071081201007387 */ /* 0x000fe80000100a00 */
[----:B------:R-:W-:Y:S04]  /*63340*/  STL.64 [R1+0x7100], R16 ;  /* 0x0071001001007387 */ /* 0x000fe80000100a00 */
[----:B------:R-:W-:Y:S04]  /*63350*/  STL.64 [R1+0x980], R12 ;  /* 0x0009800c01007387 */ /* 0x000fe80000100a00 */
[----:B------:R0:W-:Y:S04]  /*63360*/  STL.64 [R1+0x988], R14 ;  /* 0x0009880e01007387 */ /* 0x0001e80000100a00 */
[----:B0-----:R-:W2:Y:S04]  /*63370*/  LDL.LU R15, [R1+0xe40] ;  /* 0x000e4000010f7983 */ /* 0x001ea80000300800 */
[----:B--2---:R0:W-:Y:S04]  /*63380*/  STL [R1+0x70b8], R15 ;  /* 0x0070b80f01007387 */ /* 0x0041e80000100800 */
[----:B------:R-:W2:Y:S04]  /*63390*/  LDL.LU R12, [R1+0x130] ;  /* 0x00013000010c7983 */ /* 0x000ea80000300800 */
[----:B------:R-:W2:Y:S04]  /*633a0*/  LDL.LU R13, [R1+0x134] ;  /* 0x00013400010d7983 */ /* 0x000ea80000300800 */
[----:B------:R-:W3:Y:S04]  /*633b0*/  LDL.LU R14, [R1+0x138] ;  /* 0x00013800010e7983 */ /* 0x000ee80000300800 */
[----:B0-----:R-:W3:Y:S04]  /*633c0*/  LDL.LU R15, [R1+0x13c] ;  /* 0x00013c00010f7983 */ /* 0x001ee80000300800 */
[----:B---3--:R-:W-:Y:S04]  /*633d0*/  STL.64 [R1+0x70c8], R14 ;  /* 0x0070c80e01007387 */ /* 0x008fe80000100a00 */
[----:B--2---:R0:W-:Y:S04]  /*633e0*/  STL.64 [R1+0x70c0], R12 ;  /* 0x0070c00c01007387 */ /* 0x0041e80000100a00 */
[----:B0-----:R-:W2:Y:S04]  /*633f0*/  LDL.LU R12, [R1+0x140] ;  /* 0x00014000010c7983 */ /* 0x001ea80000300800 */
[----:B------:R-:W2:Y:S04]  /*63400*/  LDL.LU R13, [R1+0x144] ;  /* 0x00014400010d7983 */ /* 0x000ea80000300800 */
[----:B------:R-:W3:Y:S04]  /*63410*/  LDL.LU R14, [R1+0x148] ;  /* 0x00014800010e7983 */ /* 0x000ee80000300800 */
[----:B------:R-:W3:Y:S04]  /*63420*/  LDL.LU R15, [R1+0x14c] ;  /* 0x00014c00010f7983 */ /* 0x000ee80000300800 */
[----:B---3--:R-:W-:Y:S04]  /*63430*/  STL.64 [R1+0x70d8], R14 ;  /* 0x0070d80e01007387 */ /* 0x008fe80000100a00 */
[----:B--2---:R0:W-:Y:S04]  /*63440*/  STL.64 [R1+0x70d0], R12 ;  /* 0x0070d00c01007387 */ /* 0x0041e80000100a00 */
[----:B0-----:R-:W2:Y:S04]  /*63450*/  LDL.LU R12, [R1+0x150] ;  /* 0x00015000010c7983 */ /* 0x001ea80000300800 */
[----:B------:R-:W2:Y:S04]  /*63460*/  LDL.LU R13, [R1+0x154] ;  /* 0x00015400010d7983 */ /* 0x000ea80000300800 */
[----:B------:R-:W3:Y:S04]  /*63470*/  LDL.LU R14, [R1+0x158] ;  /* 0x00015800010e7983 */ /* 0x000ee80000300800 */
[----:B------:R-:W3:Y:S04]  /*63480*/  LDL.LU R15, [R1+0x15c] ;  /* 0x00015c00010f7983 */ /* 0x000ee80000300800 */
[----:B------:R-:W4:Y:S04]  /*63490*/  LDL.LU R16, [R1+0x180] ;  /* 0x0001800001107983 */ /* 0x000f280000300800 */
[----:B------:R-:W4:Y:S04]  /*634a0*/  LDL.LU R17, [R1+0x184] ;  /* 0x0001840001117983 */ /* 0x000f280000300800 */
[----:B------:R-:W2:Y:S04]  /*634b0*/  LDL.LU R18, [R1+0x188] ;  /* 0x0001880001127983 */ /* 0x000ea80000300800 */
[----:B------:R-:W2:Y:S04]  /*634c0*/  LDL.LU R19, [R1+0x18c] ;  /* 0x00018c0001137983 */ /* 0x000ea80000300800 */
[----:B------:R-:W3:Y:S04]  /*634d0*/  LDL.LU R20, [R1+0xe20] ;  /* 0x000e200001147983 */ /* 0x000ee80000300800 */
[----:B------:R-:W3:Y:S04]  /*634e0*/  LDL.LU R21, [R1+0xe28] ;  /* 0x000e280001157983 */ /* 0x000ee80000300800 */
[----:B------:R-:W4:Y:S04]  /*634f0*/  LDL.LU R22, [R1+0xe30] ;  /* 0x000e300001167983 */ /* 0x000f280000300800 */
[----:B------:R-:W4:Y:S04]  /*63500*/  LDL.LU R23, [R1+0xe38] ;  /* 0x000e380001177983 */ /* 0x000f280000300800 */
[----:B----4-:R-:W-:Y:S04]  /*63510*/  STL.64 [R1+0x7138], R22 ;  /* 0x0071381601007387 */ /* 0x010fe80000100a00 */
[----:B---3--:R0:W-:Y:S04]  /*63520*/  STL.64 [R1+0x7130], R20 ;  /* 0x0071301401007387 */ /* 0x0081e80000100a00 */
[----:B0-----:R-:W3:Y:S04]  /*63530*/  LDL.LU R20, [R1+0x40] ;  /* 0x0000400001147983 */ /* 0x001ee80000300800 */
[----:B------:R-:W3:Y:S04]  /*63540*/  LDL.LU R21, [R1+0x44] ;  /* 0x0000440001157983 */ /* 0x000ee80000300800 */
[----:B------:R-:W4:Y:S04]  /*63550*/  LDL.LU R22, [R1+0x48] ;  /* 0x0000480001167983 */ /* 0x000f280000300800 */
[----:B------:R-:W4:Y:S04]  /*63560*/  LDL.LU R23, [R1+0x4c] ;  /* 0x00004c0001177983 */ /* 0x000f280000300800 */
[----:B------:R-:W2:Y:S04]  /*63570*/  LDL.LU R25, [R1+0xa94] ;  /* 0x000a940001197983 */ /* 0x000ea80000300800 */
        /* <DEDUP_REMOVED lines=12> */
[----:B------:R-:W4:Y:S01]  /*63640*/  LDL.LU R23, [R1+0x1bc] ;  /* 0x0001bc0001177983 */ /* 0x000f220000300800 */
[----:B------:R-:W-:-:S02]  /*63650*/  F2FP.F16.E4M3.UNPACK_B R6, R6.H1 ;  /* 0x00000006ff06723e */ /* 0x000fc400030006ff */
[----:B------:R-:W-:Y:S01]  /*63660*/  F2FP.F16.E4M3.UNPACK_B R7, R7.H1 ;  /* 0x00000007ff07723e */ /* 0x000fe200030006ff */
[----:B----4-:R-:W-:Y:S04]  /*63670*/  STL.64 [R1+0x7168], R22 ;  /* 0x0071681601007387 */ /* 0x010fe80000100a00 */
[----:B---3--:R0:W-:Y:S04]  /*63680*/  STL.64 [R1+0x7160], R20 ;  /* 0x0071601401007387 */ /* 0x0081e80000100a00 */
[----:B0-----:R-:W3:Y:S04]  /*63690*/  LDL.LU R20, [R1+0x1c0] ;  /* 0x0001c00001147983 */ /* 0x001ee80000300800 */
[----:B------:R-:W3:Y:S04]  /*636a0*/  LDL.LU R21, [R1+0x1c4] ;  /* 0x0001c40001157983 */ /* 0x000ee80000300800 */
[----:B------:R-:W3:Y:S04]  /*636b0*/  LDL.LU R22, [R1+0x1c8] ;  /* 0x0001c80001167983 */ /* 0x000ee80000300800 */
[----:B------:R-:W3:Y:S04]  /*636c0*/  LDL.LU R23, [R1+0x1cc] ;  /* 0x0001cc0001177983 */ /* 0x000ee80000300800 */
[----:B--2---:R-:W-:Y:S04]  /*636d0*/  STL.64 [R1+0x7118], R18 ;  /* 0x0071181201007387 */ /* 0x004fe80000100a00 */
[----:B------:R0:W-:Y:S04]  /*636e0*/  STL.64 [R1+0x7110], R16 ;  /* 0x0071101001007387 */ /* 0x0001e80000100a00 */
[----:B0-----:R-:W2:Y:S04]  /*636f0*/  LDL.LU R16, [R1+0x190] ;  /* 0x0001900001107983 */ /* 0x001ea80000300800 */
[----:B------:R-:W2:Y:S04]  /*63700*/  LDL.LU R17, [R1+0x194] ;  /* 0x0001940001117983 */ /* 0x000ea80000300800 */
[----:B------:R-:W2:Y:S04]  /*63710*/  LDL.LU R18, [R1+0x198] ;  /* 0x0001980001127983 */ /* 0x000ea80000300800 */
[----:B------:R-:W2:Y:S04]  /*63720*/  LDL.LU R19, [R1+0x19c] ;  /* 0x00019c0001137983 */ /* 0x000ea80000300800 */
[----:B------:R-:W-:Y:S04]  /*63730*/  STL.64 [R1+0x70e8], R14 ;  /* 0x0070e80e01007387 */ /* 0x000fe80000100a00 */
[----:B------:R0:W-:Y:S04]  /*63740*/  STL.64 [R1+0x70e0], R12 ;  /* 0x0070e00c01007387 */ /* 0x0001e80000100a00 */
[----:B0-----:R-:W4:Y:S04]  /*63750*/  LDL.LU R12, [R1+0x160] ;  /* 0x00016000010c7983 */ /* 0x001f280000300800 */
[----:B------:R-:W4:Y:S04]  /*63760*/  LDL.LU R13, [R1+0x164] ;  /* 0x00016400010d7983 */ /* 0x000f280000300800 */
[----:B------:R-:W2:Y:S04]  /*63770*/  LDL.LU R14, [R1+0x168] ;  /* 0x00016800010e7983 */ /* 0x000ea80000300800 */
[----:B------:R-:W2:Y:S01]  /*63780*/  LDL.LU R15, [R1+0x16c] ;  /* 0x00016c00010f7983 */ /* 0x000ea20000300800 */
[----:B------:R-:W-:-:S02]  /*63790*/  F2FP.F16.E4M3.UNPACK_B R4, R5.H1 ;  /* 0x00000005ff04723e */ /* 0x000fc400030006ff */
[----:B------:R-:W-:Y:S02]  /*637a0*/  F2FP.F16.E4M3.UNPACK_B R5, R29.H1 ;  /* 0x0000001dff05723e */ /* 0x000fe400030006ff */
[----:B------:R-:W-:Y:S02]  /*637b0*/  F2FP.F16.E4M3.UNPACK_B R2, R28.H1 ;  /* 0x0000001cff02723e */ /* 0x000fe400030006ff */
[----:B------:R-:W-:Y:S01]  /*637c0*/  F2FP.F16.E4M3.UNPACK_B R3, R0.H1 ;  /* 0x00000000ff03723e */ /* 0x000fe200030006ff */
[C---:B---3--:R-:W-:Y:S01]  /*637d0*/  HMMA.16816.F32 R20, R8.reuse, R6, R20 ;  /* 0x000000060814723c */ /* 0x048fe20000001814 */
[----:B--2---:R-:W-:Y:S04]  /*637e0*/  STL.64 [R1+0x70f8], R14 ;  /* 0x0070f80e01007387 */ /* 0x004fe80000100a00 */
[----:B----4-:R0:W-:Y:S04]  /*637f0*/  STL.64 [R1+0x70f0], R12 ;  /* 0x0070f00c01007387 */ /* 0x0101e80000100a00 */
[----:B0-----:R-:W2:Y:S04]  /*63800*/  LDL.LU R12, [R1+0x170] ;  /* 0x00017000010c7983 */ /* 0x001ea80000300800 */
[----:B------:R-:W2:Y:S04]  /*63810*/  LDL.LU R13, [R1+0x174] ;  /* 0x00017400010d7983 */ /* 0x000ea80000300800 */
[----:B------:R-:W2:Y:S04]  /*63820*/  LDL.LU R14, [R1+0x178] ;  /* 0x00017800010e7983 */ /* 0x000ea80000300800 */
[----:B------:R-:W2:Y:S04]  /*63830*/  LDL.LU R15, [R1+0x17c] ;  /* 0x00017c00010f7983 */ /* 0x000ea80000300800 */
[----:B------:R-:W3:Y:S04]  /*63840*/  LDL.LU R29, [R1+0xe3c] ;  /* 0x000e3c00011d7983 */ /* 0x000ee80000300800 */
        /* <DEDUP_REMOVED lines=17> */
[----:B------:R-:W2:Y:S01]  /*63960*/  LDL.LU.64 R20, [R1+0x7140] ;  /* 0x0071400001147983 */ /* 0x000ea20000300a00 */
[----:B------:R-:W-:-:S02]  /*63970*/  F2FP.F16.E4M3.UNPACK_B R24, R24.H1 ;  /* 0x00000018ff18723e */ /* 0x000fc400030006ff */
[----:B------:R-:W-:-:S07]  /*63980*/  F2FP.F16.E4M3.UNPACK_B R25, R25.H1 ;  /* 0x00000019ff19723e */ /* 0x000fce00030006ff */
[----:B--2---:R-:W-:Y:S01]  /*63990*/  HMMA.16816.F32 R8, R8, R24, R20 ;  /* 0x000000180808723c */ /* 0x004fe20000001814 */
[----:B------:R-:W2:Y:S04]  /*639a0*/  LDL.LU.64 R22, [R1+0x7138] ;  /* 0x0071380001167983 */ /* 0x000ea80000300a00 */
[----:B------:R-:W3:-:S15]  /*639b0*/  LDL.LU.64 R20, [R1+0x7130] ;  /* 0x0071300001147983 */ /* 0x000ede0000300a00 */
[----:B------:R-:W-:-:S03]  /*639c0*/  NOP ;  /* 0x0000000000007918 */ /* 0x000fc60000000000 */
[----:B------:R0:W-:Y:S04]  /*639d0*/  STL.64 [R1+0x9b0], R8 ;  /* 0x0009b00801007387 */ /* 0x0001e80000100a00 */
[----:B------:R1:W-:Y:S04]  /*639e0*/  STL.64 [R1+0x9b8], R10 ;  /* 0x0009b80a01007387 */ /* 0x0003e80000100a00 */
[----:B0-----:R-:W3:Y:S04]  /*639f0*/  LDL.LU R8, [R1+0xe1c] ;  /* 0x000e1c0001087983 */ /* 0x001ee80000300800 */
[----:B------:R-:W4:Y:S04]  /*63a00*/  LDL.LU R9, [R1+0xe24] ;  /* 0x000e240001097983 */ /* 0x000f280000300800 */
[----:B-1----:R-:W2:Y:S04]  /*63a10*/  LDL.LU R10, [R1+0xe2c] ;  /* 0x000e2c00010a7983 */ /* 0x002ea80000300800 */
[----:B------:R-:W2:Y:S01]  /*63a20*/  LDL.LU R11, [R1+0xe34] ;  /* 0x000e3400010b7983 */ /* 0x000ea20000300800 */
[----:B---3--:R-:W-:-:S02]  /*63a30*/  IMAD R8, R8, 0x100, R20 ;  /* 0x0000010008087824 */ /* 0x008fc400078e0214 */
[----:B----4-:R-:W-:Y:S01]  /*63a40*/  IMAD R9, R9, 0x100, R21 ;  /* 0x0000010009097824 */ /* 0x010fe200078e0215 */
[----:B------:R-:W3:Y:S04]  /*63a50*/  LDL.LU R20, [R1+0x712c] ;  /* 0x00712c0001147983 */ /* 0x000ee80000300800 */
[----:B------:R-:W3:Y:S01]  /*63a60*/  LDL.LU R21, [R1+0x7128] ;  /* 0x0071280001157983 */ /* 0x000ee20000300800 */
[----:B--2---:R-:W-:Y:S02]  /*63a70*/  IMAD R10, R10, 0x100, R22 ;  /* 0x000001000a0a7824 */ /* 0x004fe400078e0216 */
[----:B------:R-:W-:Y:S01]  /*63a80*/  IMAD R11, R11, 0x100, R23 ;  /* 0x000001000b0b7824 */ /* 0x000fe200078e0217 */
[----:B------:R-:W2:Y:S04]  /*63a90*/  LDL.LU R22, [R1+0x7124] ;  /* 0x0071240001167983 */ /* 0x000ea80000300800 */
[----:B------:R-:W2:Y:S01]  /*63aa0*/  LDL.LU R23, [R1+0x7120] ;  /* 0x0071200001177983 */ /* 0x000ea20000300800 */
[----:B------:R-:W-:-:S02]  /*63ab0*/  F2FP.F16.E4M3.UNPACK_B R8, R8 ;  /* 0x00000008ff08723e */ /* 0x000fc400020006ff */
[----:B------:R-:W-:Y:S02]  /*63ac0*/  F2FP.F16.E4M3.UNPACK_B R9, R9 ;  /* 0x00000009ff09723e */ /* 0x000fe400020006ff */
[----:B------:R-:W-:Y:S02]  /*63ad0*/  F2FP.F16.E4M3.UNPACK_B R10, R10 ;  /* 0x0000000aff0a723e */ /* 0x000fe400020006ff */
[----:B------:R-:W-:-:S07]  /*63ae0*/  F2FP.F16.E4M3.UNPACK_B R11, R11 ;  /* 0x0000000bff0b723e */ /* 0x000fce00020006ff */
[----:B--2---:R-:W-:-:S15]  /*63af0*/  HMMA.16816.F32 R16, R8, R22, R16 ;  /* 0x000000160810723c */ /* 0x004fde0000001810 */
[----:B------:R-:W-:-:S08]  /*63b00*/  NOP ;  /* 0x0000000000007918 */ /* 0x000fd00000000000 */
[----:B------:R-:W-:Y:S04]  /*63b10*/  STL.64 [R1+0x9a0], R16 ;  /* 0x0009a01001007387 */ /* 0x000fe80000100a00 */
[----:B------:R0:W-:Y:S04]  /*63b20*/  STL.64 [R1+0x9a8], R18 ;  /* 0x0009a81201007387 */ /* 0x0001e80000100a00 */
[----:B0-----:R-:W3:Y:S04]  /*63b30*/  LDL.LU.64 R18, [R1+0x7118] ;  /* 0x0071180001127983 */ /* 0x001ee80000300a00 */
[----:B------:R-:W3:Y:S04]  /*63b40*/  LDL.LU.64 R16, [R1+0x7110] ;  /* 0x0071100001107983 */ /* 0x000ee80000300a00 */
[----:B------:R-:W-:Y:S04]  /*63b50*/  STL [R1+0x70b4], R22 ;  /* 0x0070b41601007387 */ /* 0x000fe80000100800 */
[----:B------:R-:W-:Y:S01]  /*63b60*/  STL [R1+0x70b0], R23 ;  /* 0x0070b01701007387 */ /* 0x000fe20000100800 */
        /* <DEDUP_REMOVED lines=18> */
[----:B------:R-:W-:Y:S04]  /*63c90*/  STL.64 [R1+0x7098], R18 ;  /* 0x0070981201007387 */ /* 0x000fe80000100a00 */
[----:B------:R0:W-:Y:S04]  /*63ca0*/  STL.64 [R1+0x7090], R16 ;  /* 0x0070901001007387 */ /* 0x0001e80000100a00 */
[----:B0-----:R-:W3:Y:S04]  /*63cb0*/  LDL.LU R16, [R1+0x30] ;  /* 0x0000300001107983 */ /* 0x001ee80000300800 */
[----:B------:R-:W3:Y:S04]  /*63cc0*/  LDL.LU R17, [R1+0x34] ;  /* 0x0000340001117983 */ /* 0x000ee80000300800 */
[----:B------:R-:W3:Y:S04]  /*63cd0*/  LDL.LU R18, [R1+0x38] ;  /* 0x0000380001127983 */ /* 0x000ee80000300800 */
[----:B------:R-:W3:Y:S01]  /*63ce0*/  LDL.LU R19, [R1+0x3c] ;  /* 0x00003c0001137983 */ /* 0x000ee20000300800 */
[----:B--2---:R-:W-:-:S15]  /*63cf0*/  HMMA.16816.F32 R12, R8, R6, R12 ;  /* 0x00000006080c723c */ /* 0x004fde000000180c */
[----:B------:R-:W-:-:S08]  /*63d00*/  NOP ;  /* 0x0000000000007918 */ /* 0x000fd00000000000 */
[----:B------:R-:W-:Y:S04]  /*63d10*/  STL.64 [R1+0x920], R12 ;  /* 0x0009200c01007387 */ /* 0x000fe80000100a00 */
[----:B------:R0:W-:Y:S04]  /*63d20*/  STL.64 [R1+0x928], R14 ;  /* 0x0009280e01007387 */ /* 0x0001e80000100a00 */
[----:B0-----:R-:W2:Y:S04]  /*63d30*/  LDL.LU.64 R14, [R1+0x70d8] ;  /* 0x0070d800010e7983 */ /* 0x001ea80000300a00 */
[----:B------:R-:W2:Y:S04]  /*63d40*/  LDL.LU.64 R12, [R1+0x70d0] ;  /* 0x0070d000010c7983 */ /* 0x000ea80000300a00 */
[----:B------:R-:W-:Y:S01]  /*63d50*/  STL [R1+0x7068], R7 ;  /* 0x0070680701007387 */ /* 0x000fe20000100800 */
[----:B--2---:R-:W-:-:S15]  /*63d60*/  HMMA.16816.F32 R12, R8, R4, R12 ;  /* 0x00000004080c723c */ /* 0x004fde000000180c */
[----:B------:R-:W-:-:S08]  /*63d70*/  NOP ;  /* 0x0000000000007918 */ /* 0x000fd00000000000 */
[----:B------:R-:W-:Y:S04]  /*63d80*/  STL.64 [R1+0x9e0], R12 ;  /* 0x0009e00c01007387 */ /* 0x000fe80000100a00 */
[----:B------:R0:W-:Y:S04]  /*63d90*/  STL.64 [R1+0x9e8], R14 ;  /* 0x0009e80e01007387 */ /* 0x0001e80000100a00 */
[----:B0-----:R-:W2:Y:S04]  /*63da0*/  LDL.LU.64 R14, [R1+0x70c8] ;  /* 0x0070c800010e7983 */ /* 0x001ea80000300a00 */
[----:B------:R-:W2:Y:S02]  /*63db0*/  LDL.LU.64 R12, [R1+0x70c0] ;  /* 0x0070c000010c7983 */ /* 0x000ea40000300a00 */
[C---:B--2---:R-:W-:Y:S06]  /*63dc0*/  HMMA.16816.F32 R12, R8.reuse, R2, R12 ;  /* 0x00000002080c723c */ /* 0x044fec000000180c */
[----:B---3--:R-:W-:-:S15]  /*63dd0*/  HMMA.16816.F32 R8, R8, R24, R16 ;  /* 0x000000180808723c */ /* 0x008fde0000001810 */
[----:B------:R-:W-:-:S02]  /*63de0*/  NOP ;  /* 0x0000000000007918 */ /* 0x000fc40000000000 */
[----:B------:R-:W-:Y:S04]  /*63df0*/  STL.64 [R1+0x860], R12 ;  /* 0x0008600c01007387 */ /* 0x000fe80000100a00 */
[----:B------:R0:W-:Y:S04]  /*63e00*/  STL.64 [R1+0x868], R14 ;  /* 0x0008680e01007387 */ /* 0x0001e80000100a00 */
[----:B0-----:R-:W2:Y:S04]  /*63e10*/  LDL.LU R15, [R1+0x70b8] ;  /* 0x0070b800010f7983 */ /* 0x001ea80000300800 */
[----:B------:R-:W-:Y:S04]  /*63e20*/  STL.64 [R1+0x7040], R26 ;  /* 0x0070401a01007387 */ /* 0x000fe80000100a00 */
[----:B------:R-:W-:Y:S04]  /*63e30*/  STL.64 [R1+0x7038], R24 ;  /* 0x0070381801007387 */ /* 0x000fe80000100a00 */
[----:B------:R-:W-:Y:S04]  /*63e40*/  STL.64 [R1+0x850], R8 ;  /* 0x0008500801007387 */ /* 0x000fe80000100a00 */
[----:B------:R-:W-:Y:S04]  /*63e50*/  STL.64 [R1+0x858], R10 ;  /* 0x0008580a01007387 */ /* 0x000fe80000100a00 */
[----:B------:R-:W3:Y:S04]  /*63e60*/  LDL.LU R7, [R1+0xe60] ;  /* 0x000e600001077983 */ /* 0x000ee80000300800 */
[----:B---3--:R-:W-:Y:S04]  /*63e70*/  STL.64 [R1+0x7078], R6 ;  /* 0x0070780601007387 */ /* 0x008fe80000100a00 */
[----:B------:R0:W-:Y:S04]  /*63e80*/  STL.64 [R1+0x7070], R4 ;  /* 0x0070700401007387 */ /* 0x0001e80000100a00 */
[----:B0-----:R-:W3:Y:S04]  /*63e90*/  LDL.LU R4, [R1+0xf0] ;  /* 0x0000f00001047983 */ /* 0x001ee80000300800 */
        /* <DEDUP_REMOVED lines=9> */
[----:B------:R-:W3:Y:S04]  /*63f30*/  LDL.LU R22, [R1+0xe50] ;  /* 0x000e500001167983 */ /* 0x000ee80000300800 */
[----:B------:R-:W3:Y:S04]  /*63f40*/  LDL.LU R10, [R1+0xe4c] ;  /* 0x000e4c00010a7983 */ /* 0x000ee80000300800 */
[----:B------:R-:W3:Y:S04]  /*63f50*/  LDL.LU R23, [R1+0xe58] ;  /* 0x000e580001177983 */ /* 0x000ee80000300800 */
[----:B------:R-:W3:Y:S01]  /*63f60*/  LDL.LU R11, [R1+0xe54] ;  /* 0x000e5400010b7983 */ /* 0x000ee20000300800 */
[----:B--2---:R-:W-:-:S02]  /*63f70*/  IMAD R8, R29, 0x100, R15 ;  /* 0x000001001d087824 */ /* 0x004fc400078e020f */
[----:B------:R-:W-:Y:S01]  /*63f80*/  IMAD R9, R0, 0x100, R28 ;  /* 0x0000010000097824 */ /* 0x000fe200078e021c */
[----:B----4-:R-:W-:Y:S04]  /*63f90*/  STL.64 [R1+0x70a8], R6 ;  /* 0x0070a80601007387 */ /* 0x010fe80000100a00 */
[----:B---3--:R0:W-:Y:S04]  /*63fa0*/  STL.64 [R1+0x70a0], R4 ;  /* 0x0070a00401007387 */ /* 0x0081e80000100a00 */
[----:B0-----:R-:W2:Y:S04]  /*63fb0*/  LDL.LU R4, [R1+0x120] ;  /* 0x0001200001047983 */ /* 0x001ea80000300800 */
[----:B------:R-:W2:Y:S04]  /*63fc0*/  LDL.LU R5, [R1+0x124] ;  /* 0x0001240001057983 */ /* 0x000ea80000300800 */
[----:B------:R-:W2:Y:S04]  /*63fd0*/  LDL.LU R6, [R1+0x128] ;  /* 0x0001280001067983 */ /* 0x000ea80000300800 */
[----:B------:R-:W2:Y:S04]  /*63fe0*/  LDL.LU R7, [R1+0x12c] ;  /* 0x00012c0001077983 */ /* 0x000ea80000300800 */
[----:B------:R-:W3:Y:S04]  /*63ff0*/  LDL.LU R16, [R1+0x110] ;  /* 0x0001100001107983 */ /* 0x000ee80000300800 */
[----:B------:R-:W3:Y:S04]  /*64000*/  LDL.LU R17, [R1+0x114] ;  /* 0x0001140001117983 */ /* 0x000ee80000300800 */
        /* <DEDUP_REMOVED lines=9> */
[----:B------:R-:W2:Y:S04]  /*640a0*/  LDL.LU R24, [R1+0x1f0] ;  /* 0x0001f00001187983 */ /* 0x000ea80000300800 */
        /* <DEDUP_REMOVED lines=8> */
[----:B------:R-:W3:Y:S01]  /*64130*/  LDL.LU R27, [R1+0x20c] ;  /* 0x00020c00011b7983 */ /* 0x000ee20000300800 */
[----:B------:R-:W-:-:S02]  /*64140*/  IMAD R10, R10, 0x100, R22 ;  /* 0x000001000a0a7824 */ /* 0x000fc400078e0216 */
[----:B------:R-:W-:Y:S01]  /*64150*/  IMAD R11, R11, 0x100, R23 ;  /* 0x000001000b0b7824 */ /* 0x000fe200078e0217 */
[----:B---3--:R-:W-:Y:S04]  /*64160*/  STL.64 [R1+0x7060], R26 ;  /* 0x0070601a01007387 */ /* 0x008fe80000100a00 */
[----:B--2---:R0:W-:Y:S04]  /*64170*/  STL.64 [R1+0x7058], R24 ;  /* 0x0070581801007387 */ /* 0x0041e80000100a00 */
[----:B0-----:R-:W2:Y:S04]  /*64180*/  LDL.LU R24, [R1+0xe0] ;  /* 0x0000e00001187983 */ /* 0x001ea80000300800 */
[----:B------:R-:W2:Y:S04]  /*64190*/  LDL.LU R25, [R1+0xe4] ;  /* 0x0000e40001197983 */ /* 0x000ea80000300800 */
[----:B------:R-:W2:Y:S04]  /*641a0*/  LDL.LU R26, [R1+0xe8] ;  /* 0x0000e800011a7983 */ /* 0x000ea80000300800 */
[----:B------:R-:W2:Y:S04]  /*641b0*/  LDL.LU R27, [R1+0xec] ;  /* 0x0000ec00011b7983 */ /* 0x000ea80000300800 */
[----:B------:R-:W3:Y:S04]  /*641c0*/  LDL.LU R22, [R1+0x70b4] ;  /* 0x0070b40001167983 */ /* 0x000ee80000300800 */
[----:B------:R-:W3:Y:S01]  /*641d0*/  LDL.LU R23, [R1+0x70b0] ;  /* 0x0070b00001177983 */ /* 0x000ee20000300800 */
[----:B------:R-:W-:-:S02]  /*641e0*/  F2FP.F16.E4M3.UNPACK_B R8, R8 ;  /* 0x00000008ff08723e */ /* 0x000fc400020006ff */
[----:B------:R-:W-:Y:S02]  /*641f0*/  F2FP.F16.E4M3.UNPACK_B R9, R9 ;  /* 0x00000009ff09723e */ /* 0x000fe400020006ff */
[----:B------:R-:W-:Y:S02]  /*64200*/  F2FP.F16.E4M3.UNPACK_B R10, R10 ;  /* 0x0000000aff0a723e */ /* 0x000fe400020006ff */
[----:B------:R-:W-:-:S07]  /*64210*/  F2FP.F16.E4M3.UNPACK_B R11, R11 ;  /* 0x0000000bff0b723e */ /* 0x000fce00020006ff */
[C---:B------:R-:W-:Y:S06]  /*64220*/  HMMA.16816.F32 R16, R8.reuse, R20, R16 ;  /* 0x000000140810723c */ /* 0x040fec0000001810 */
[----:B---3--:R-:W-:-:S15]  /*64230*/  HMMA.16816.F32 R4, R8, R22, R4 ;  /* 0x000000160804723c */ /* 0x008fde0000001804 */
[----:B------:R-:W-:-:S08]  /*64240*/  NOP ;  /* 0x0000000000007918 */ /* 0x000fd00000000000 */
[----:B------:R-:W-:Y:S04]  /*64250*/  STL.64 [R1+0x840], R4 ;  /* 0x0008400401007387 */ /* 0x000fe80000100a00 */
[----:B------:R0:W-:Y:S04]  /*64260*/  STL.64 [R1+0x848], R6 ;  /* 0x0008480601007387 */ /* 0x0001e80000100a00 */
[----:B0-----:R-:W3:Y:S04]  /*64270*/  LDL.LU.64 R6, [R1+0x70a8] ;  /* 0x0070a80001067983 */ /* 0x001ee80000300a00 */
[----:B------:R-:W3:Y:S04]  /*64280*/  LDL.LU.64 R4, [R1+0x70a0] ;  /* 0x0070a00001047983 */ /* 0x000ee80000300a00 */
        /* <DEDUP_REMOVED lines=15> */
[----:B------:R-:W4:Y:S04]  /*64380*/  LDL.LU.64 R4, [R1+0x7070] ;  /* 0x0070700001047983 */ /* 0x000f280000300a00 */
[----:B------:R-:W-:Y:S04]  /*64390*/  STL.64 [R1+0x7020], R18 ;  /* 0x0070201201007387 */ /* 0x000fe80000100a00 */
[----:B------:R0:W-:Y:S04]  /*643a0*/  STL.64 [R1+0x7018], R16 ;  /* 0x0070181001007387 */ /* 0x0001e80000100a00 */
[----:B0-----:R-:W4:Y:S04]  /*643b0*/  LDL.LU R16, [R1+0xd0] ;  /* 0x0000d00001107983 */ /* 0x001f280000300800 */
[----:B------:R-:W4:Y:S04]  /*643c0*/  LDL.LU R17, [R1+0xd4] ;  /* 0x0000d40001117983 */ /* 0x000f280000300800 */
[----:B------:R-:W4:Y:S04]  /*643d0*/  LDL.LU R18, [R1+0xd8] ;  /* 0x0000d80001127983 */ /* 0x000f280000300800 */
[----:B------:R-:W4:Y:S01]  /*643e0*/  LDL.LU R19, [R1+0xdc] ;  /* 0x0000dc0001137983 */ /* 0x000f220000300800 */
[----:B---3--:R-:W-:-:S03]  /*643f0*/  IMAD R12, R12, 0x100, R7 ;  /* 0x000001000c0c7824 */ /* 0x008fc600078e0207 */
[----:B------:R-:W2:Y:S02]  /*64400*/  LDL.LU R7, [R1+0x7068] ;  /* 0x0070680001077983 */ /* 0x000ea40000300800 */
[----:B--2---:R-:W-:-:S15]  /*64410*/  HMMA.16816.F32 R24, R8, R6, R24 ;  /* 0x000000060818723c */ /* 0x004fde0000001818 */
[----:B------:R-:W-:-:S08]  /*64420*/  NOP ;  /* 0x0000000000007918 */ /* 0x000fd00000000000 */
[----:B------:R-:W-:Y:S04]  /*64430*/  STL.64 [R1+0x600], R24 ;  /* 0x0006001801007387 */ /* 0x000fe80000100a00 */
[----:B------:R0:W-:Y:S04]  /*64440*/  STL.64 [R1+0x608], R26 ;  /* 0x0006081a01007387 */ /* 0x0001e80000100a00 */
[----:B0-----:R-:W4:Y:S04]  /*64450*/  LDL.LU.64 R26, [R1+0x7060] ;  /* 0x00706000011a7983 */ /* 0x001f280000300a00 */
[----:B------:R-:W4:Y:S04]  /*64460*/  LDL.LU.64 R24, [R1+0x7058] ;  /* 0x0070580001187983 */ /* 0x000f280000300a00 */
[----:B------:R-:W-:Y:S01]  /*64470*/  STL [R1+0x6ff0], R7 ;  /* 0x006ff00701007387 */ /* 0x000fe20000100800 */
[----:B----4-:R-:W-:-:S15]  /*64480*/  HMMA.16816.F32 R24, R8, R4, R24 ;  /* 0x000000040818723c */ /* 0x010fde0000001818 */
[----:B------:R-:W-:-:S08]  /*64490*/  NOP ;  /* 0x0000000000007918 */ /* 0x000fd00000000000 */
[----:B------:R-:W-:Y:S04]  /*644a0*/  STL.64 [R1+0x5f0], R24 ;  /* 0x0005f01801007387 */ /* 0x000fe80000100a00 */
[----:B------:R0:W-:Y:S04]  /*644b0*/  STL.64 [R1+0x5f8], R26 ;  /* 0x0005f81a01007387 */ /* 0x0001e80000100a00 */
[----:B0-----:R-:W2:Y:S04]  /*644c0*/  LDL.LU.64 R26, [R1+0x7050] ;  /* 0x00705000011a7983 */ /* 0x001ea80000300a00 */
[----:B------:R-:W2:Y:S01]  /*644d0*/  LDL.LU.64 R24, [R1+0x7048] ;  /* 0x0070480001187983 */ /* 0x000ea20000300a00 */
[----:B------:R-:W-:-:S02]  /*644e0*/  IMAD R13, R14, 0x100, R13 ;  /* 0x000001000e0d7824 */ /* 0x000fc400078e020d */
[----:B------:R-:W-:Y:S02]  /*644f0*/  IMAD R14, R29, 0x100, R15 ;  /* 0x000001001d0e7824 */ /* 0x000fe400078e020f */
[----:B------:R-:W-:Y:S01]  /*64500*/  IMAD R15, R0, 0x100, R28 ;  /* 0x00000100000f7824 */ /* 0x000fe200078e021c */
[----:B------:R-:W3:Y:S04]  /*64510*/  LDL.LU R29, [R1+0xe8c] ;  /* 0x000e8c00011d7983 */ /* 0x000ee80000300800 */
[----:B------:R-:W4:Y:S04]  /*64520*/  LDL.LU R28, [R1+0xe98] ;  /* 0x000e9800011c7983 */ /* 0x000f280000300800 */
[----:B------:R-:W4:Y:S01]  /*64530*/  LDL.LU R0, [R1+0xe94] ;  /* 0x000e940001007983 */ /* 0x000f220000300800 */
[----:B--2---:R-:W-:-:S15]  /*64540*/  HMMA.16816.F32 R24, R8, R2, R24 ;  /* 0x000000020818723c */ /* 0x004fde0000001818 */
[----:B------:R-:W-:-:S08]  /*64550*/  NOP ;  /* 0x0000000000007918 */ /* 0x000fd00000000000 */
[----:B------:R-:W-:Y:S04]  /*64560*/  STL.64 [R1+0x5d0], R24 ;  /* 0x0005d01801007387 */ /* 0x000fe80000100a00 */
[----:B------:R0:W-:Y:S04]  /*64570*/  STL.64 [R1+0x5d8], R26 ;  /* 0x0005d81a01007387 */ /* 0x0001e80000100a00 */
[----:B0-----:R-:W2:Y:S04]  /*64580*/  LDL.LU.64 R26, [R1+0x7040] ;  /* 0x00704000011a7983 */ /* 0x001ea80000300a00 */
[----:B------:R-:W3:Y:S02]  /*64590*/  LDL.LU.64 R24, [R1+0x7038] ;  /* 0x0070380001187983 */ /* 0x000ee40000300a00 */
[----:B---3--:R-:W-:Y:S02]  /*645a0*/  HMMA.16816.F32 R8, R8, R24, R16 ;  /* 0x000000180808723c */ /* 0x008fe40000001810 */
[----:B------:R-:W3:-:S15]  /*645b0*/  LDL.LU R16, [R1+0xb0] ;  /* 0x0000b00001107983 */ /* 0x000ede0000300800 */
[----:B------:R-:W-:-:S06]  /*645c0*/  NOP ;  /* 0x0000000000007918 */ /* 0x000fcc0000000000 */
[----:B------:R-:W-:Y:S04]  /*645d0*/  STL.64 [R1+0x5a0], R8 ;  /* 0x0005a00801007387 */ /* 0x000fe80000100a00 */
[----:B------:R-:W-:Y:S04]  /*645e0*/  STL.64 [R1+0x5a8], R10 ;  /* 0x0005a80a01007387 */ /* 0x000fe80000100a00 */
[----:B------:R-:W3:Y:S04]  /*645f0*/  LDL.LU R17, [R1+0xb4] ;  /* 0x0000b40001117983 */ /* 0x000ee80000300800 */
[----:B------:R-:W4:Y:S04]  /*64600*/  LDL.LU R18, [R1+0xb8] ;  /* 0x0000b80001127983 */ /* 0x000f280000300800 */
[----:B------:R-:W4:Y:S04]  /*64610*/  LDL.LU R19, [R1+0xbc] ;  /* 0x0000bc0001137983 */ /* 0x000f280000300800 */
[----:B----4-:R-:W-:Y:S04]  /*64620*/  STL.64 [R1+0x7030], R18 ;  /* 0x0070301201007387 */ /* 0x010fe80000100a00 */
[----:B---3--:R0:W-:Y:S04]  /*64630*/  STL.64 [R1+0x7028], R16 ;  /* 0x0070281001007387 */ /* 0x0081e80000100a00 */
[----:B0-----:R-:W3:Y:S04]  /*64640*/  LDL.LU R16, [R1+0xc0] ;  /* 0x0000c00001107983 */ /* 0x001ee80000300800 */
[----:B------:R-:W3:Y:S04]  /*64650*/  LDL.LU R17, [R1+0xc4] ;  /* 0x0000c40001117983 */ /* 0x000ee80000300800 */
[----:B------:R-:W3:Y:S04]  /*64660*/  LDL.LU R18, [R1+0xc8] ;  /* 0x0000c80001127983 */ /* 0x000ee80000300800 */
[----:B------:R-:W3:Y:S04]  /*64670*/  LDL.LU R19, [R1+0xcc] ;  /* 0x0000cc0001137983 */ /* 0x000ee80000300800 */
[----:B------:R-:W4:Y:S04]  /*64680*/  LDL.LU R7, [R1+0xe80] ;  /* 0x000e800001077983 */ /* 0x000f280000300800 */
[----:B----4-:R-:W-:Y:S04]  /*64690*/  STL.64 [R1+0x7000], R6 ;  /* 0x0070000601007387 */ /* 0x010fe80000100a00 */
[----:B------:R0:W-:Y:S04]  /*646a0*/  STL.64 [R1+0x6ff8], R4 ;  /* 0x006ff80401007387 */ /* 0x0001e80000100a00 */
[----:B0-----:R-:W4:Y:S04]  /*646b0*/  LDL.LU R4, [R1+0x90] ;  /* 0x0000900001047983 */ /* 0x001f280000300800 */
[----:B------:R-:W4:Y:S04]  /*646c0*/  LDL.LU R5, [R1+0x94] ;  /* 0x0000940001057983 */ /* 0x000f280000300800 */
[----:B------:R-:W2:Y:S04]  /*646d0*/  LDL.LU R6, [R1+0x98] ;  /* 0x0000980001067983 */ /* 0x000ea80000300800 */
[----:B------:R-:W2:Y:S04]  /*646e0*/  LDL.LU R7, [R1+0x9c] ;  /* 0x00009c0001077983 */ /* 0x000ea80000300800 */
[----:B--2---:R-:W-:Y:S04]  /*646f0*/  STL.64 [R1+0x7010], R6 ;  /* 0x0070100601007387 */ /* 0x004fe80000100a00 */
[----:B----4-:R0:W-:Y:S04]  /*64700*/  STL.64 [R1+0x7008], R4 ;  /* 0x0070080401007387 */ /* 0x0101e80000100a00 */
[----:B0-----:R-:W2:Y:S04]  /*64710*/  LDL.LU R4, [R1+0xa0] ;  /* 0x0000a00001047983 */ /* 0x001ea80000300800 */
[----:B------:R-:W2:Y:S04]  /*64720*/  LDL.LU R5, [R1+0xa4] ;  /* 0x0000a40001057983 */ /* 0x000ea80000300800 */
[----:B------:R-:W2:Y:S04]  /*64730*/  LDL.LU R6, [R1+0xa8] ;  /* 0x0000a80001067983 */ /* 0x000ea80000300800 */
[----:B------:R-:W2:Y:S04]  /*64740*/  LDL.LU R7, [R1+0xac] ;  /* 0x0000ac0001077983 */ /* 0x000ea80000300800 */
[----:B------:R-:W4:Y:S04]  /*64750*/  LDL.LU R8, [R1+0xe7c] ;  /* 0x000e7c0001087983 */ /* 0x000f280000300800 */
[----:B------:R-:W4:Y:S04]  /*64760*/  LDL.LU R9, [R1+0xe88] ;  /* 0x000e880001097983 */ /* 0x000f280000300800 */
[----:B------:R-:W4:Y:S04]  /*64770*/  LDL.LU R10, [R1+0xe84] ;  /* 0x000e8400010a7983 */ /* 0x000f280000300800 */
[----:B------:R-:W4:Y:S04]  /*64780*/  LDL.LU R11, [R1+0xe90] ;  /* 0x000e9000010b7983 */ /* 0x000f280000300800 */
[----:B------:R-:W-:Y:S04]  /*64790*/  STL.64 [R1+0x6fc8], R26 ;  /* 0x006fc81a01007387 */ /* 0x000fe80000100a00 */
[----:B------:R0:W-:Y:S04]  /*647a0*/  STL.64 [R1+0x6fc0], R24 ;  /* 0x006fc01801007387 */ /* 0x0001e80000100a00 */
[----:B0-----:R-:W2:Y:S04]  /*647b0*/  LDL.LU R24, [R1+0x1d0] ;  /* 0x0001d00001187983 */ /* 0x001ea80000300800 */
[----:B------:R-:W2:Y:S04]  /*647c0*/  LDL.LU R25, [R1+0x1d4] ;  /* 0x0001d40001197983 */ /* 0x000ea80000300800 */
[----:B------:R-:W4:Y:S04]  /*647d0*/  LDL.LU R26, [R1+0x1d8] ;  /* 0x0001d800011a7983 */ /* 0x000f280000300800 */
[----:B------:R-:W4:Y:S01]  /*647e0*/  LDL.LU R27, [R1+0x1dc] ;  /* 0x0001dc00011b7983 */ /* 0x000f220000300800 */
[----:B------:R-:W-:-:S02]  /*647f0*/  F2FP.F16.E4M3.UNPACK_B R12, R12 ;  /* 0x0000000cff0c723e */ /* 0x000fc400020006ff */
[----:B------:R-:W-:Y:S02]  /*64800*/  F2FP.F16.E4M3.UNPACK_B R13, R13 ;  /* 0x0000000dff0d723e */ /* 0x000fe400020006ff */
[----:B------:R-:W-:Y:S02]  /*64810*/  F2FP.F16.E4M3.UNPACK_B R14, R14 ;  /* 0x0000000eff0e723e */ /* 0x000fe400020006ff */
[----:B------:R-:W-:-:S07]  /*64820*/  F2FP.F16.E4M3.UNPACK_B R15, R15 ;  /* 0x0000000fff0f723e */ /* 0x000fce00020006ff */
[C---:B---3--:R-:W-:Y:S01]  /*64830*/  HMMA.16816.F32 R16, R12.reuse, R22, R16 ;  /* 0x000000160c10723c */ /* 0x048fe20000001810 */
[----:B----4-:R-:W-:Y:S04]  /*64840*/  STL.64 [R1+0x6fd8], R26 ;  /* 0x006fd81a01007387 */ /* 0x010fe80000100a00 */
        /* <DEDUP_REMOVED lines=9> */
[----:B------:R-:W2:Y:S04]  /*648e0*/  LDL.LU R26, [R1+0x88] ;  /* 0x00008800011a7983 */ /* 0x000ea80000300800 */
[----:B------:R-:W2:Y:S04]  /*648f0*/  LDL.LU R27, [R1+0x8c] ;  /* 0x00008c00011b7983 */ /* 0x000ea80000300800 */
        /* <DEDUP_REMOVED lines=551> */
[----:B------:R-:W-:Y:S04]  /*66b70*/  STL.64 [R1], R16 ;  /* 0x0000001001007387 */ /* 0x000fe80000100a00 */
        /* <DEDUP_REMOVED lines=583> */
[----:B------:R-:W-:Y:S02]  /*68ff0*/  IMAD R11, R0, 0x100, R28 ;  /* 0x00000100000b7824 */ /* 0x000fe400078e021c */
[----:B------:R-:W3:Y:S04]  /*69000*/  LDL.LU R28, [R1+0x1004] ;  /* 0x00100400011c7983 */ /* 0x000ee80000300800 */
[----:B------:R-:W4:Y:S01]  /*69010*/  LDL.LU R29, [R1+0x100c] ;  /* 0x00100c00011d7983 */ /* 0x000f220000300800 */
[----:B--2---:R-:W-:-:S15]  /*69020*/  HMMA.16816.F32 R24, R12, R2, R24 ;  /* 0x000000020c18723c */ /* 0x004fde0000001818 */
[----:B------:R-:W-:-:S08]  /*69030*/  NOP ;  /* 0x0000000000007918 */ /* 0x000fd00000000000 */
[----:B------:R-:W-:Y:S04]  /*69040*/  STL.64 [R1+0x6b0], R24 ;  /* 0x0006b01801007387 */ /* 0x000fe80000100a00 */
[----:B------:R0:W-:Y:S04]  /*69050*/  STL.64 [R1+0x6b8], R26 ;  /* 0x0006b81a01007387 */ /* 0x0001e80000100a00 */
[----:B0-----:R-:W2:Y:S04]  /*69060*/  LDL.LU.64 R26, [R1+0x6b18] ;  /* 0x006b1800011a7983 */ /* 0x001ea80000300a00 */
[----:B------:R-:W3:Y:S04]  /*69070*/  LDL.LU.64 R24, [R1+0x6b10] ;  /* 0x006b100001187983 */ /* 0x000ee80000300a00 */
[----:B------:R-:W4:Y:S01]  /*69080*/  LDL.LU R7, [R1+0xff4] ;  /* 0x000ff40001077983 */ /* 0x000f220000300800 */
[----:B---3--:R-:W-:Y:S03]  /*69090*/  HMMA.16816.F32 R12, R12, R24, R16 ;  /* 0x000000180c0c723c */ /* 0x008fe60000001810 */
[----:B----4-:R-:W-:-:S15]  /*690a0*/  STL.64 [R1+0x6ad8], R6 ;  /* 0x006ad80601007387 */ /* 0x010fde0000100a00 */
[----:B------:R-:W-:-:S05]  /*690b0*/  NOP ;  /* 0x0000000000007918 */ /* 0x000fca0000000000 */
[----:B------:R-:W-:Y:S04]  /*690c0*/  STL.64 [R1+0x6a0], R12 ;  /* 0x0006a00c01007387 */ /* 0x000fe80000100a00 */
[----:B------:R-:W-:Y:S04]  /*690d0*/  STL.64 [R1+0x6a8], R14 ;  /* 0x0006a80e01007387 */ /* 0x000fe80000100a00 */
[----:B------:R0:W-:Y:S04]  /*690e0*/  STL.64 [R1+0x6ad0], R4 ;  /* 0x006ad00401007387 */ /* 0x0001e80000100a00 */
[----:B0-----:R-:W3:Y:S04]  /*690f0*/  LDL.LU R4, [R1+0x810] ;  /* 0x0008100001047983 */ /* 0x001ee80000300800 */
[----:B------:R-:W3:Y:S04]  /*69100*/  LDL.LU R5, [R1+0x814] ;  /* 0x0008140001057983 */ /* 0x000ee80000300800 */
        /* <DEDUP_REMOVED lines=12> */
[----:B----4-:R-:W-:Y:S04]  /*691d0*/  STL.64 [R1+0x6ae8], R6 ;  /* 0x006ae80601007387 */ /* 0x010fe80000100a00 */
[----:B------:R0:W-:Y:S04]  /*691e0*/  STL.64 [R1+0x6ae0], R4 ;  /* 0x006ae00401007387 */ /* 0x0001e80000100a00 */
[----:B0-----:R-:W3:Y:S04]  /*691f0*/  LDL.LU R4, [R1+0x7f0] ;  /* 0x0007f00001047983 */ /* 0x001ee80000300800 */
        /* <DEDUP_REMOVED lines=12> */
[----:B------:R-:W3:Y:S04]  /*692c0*/  LDL.LU R26, [R1+0x908] ;  /* 0x00090800011a7983 */ /* 0x000ee80000300800 */
[----:B------:R-:W3:Y:S01]  /*692d0*/  LDL.LU R27, [R1+0x90c] ;  /* 0x00090c00011b7983 */ /* 0x000ee20000300800 */
[----:B------:R-:W-:-:S02]  /*692e0*/  F2FP.F16.E4M3.UNPACK_B R8, R8 ;  /* 0x00000008ff08723e */ /* 0x000fc400020006ff */
[----:B------:R-:W-:Y:S02]  /*692f0*/  F2FP.F16.E4M3.UNPACK_B R9, R9 ;  /* 0x00000009ff09723e */ /* 0x000fe400020006ff */
[----:B------:R-:W-:Y:S02]  /*69300*/  F2FP.F16.E4M3.UNPACK_B R10, R10 ;  /* 0x0000000aff0a723e */ /* 0x000fe400020006ff */
[----:B------:R-:W-:Y:S01]  /*69310*/  F2FP.F16.E4M3.UNPACK_B R11, R11 ;  /* 0x0000000bff0b723e */ /* 0x000fe200020006ff */
[----:B---3--:R-:W-:Y:S04]  /*69320*/  STL.64 [R1+0x6aa8], R26 ;  /* 0x006aa81a01007387 */ /* 0x008fe80000100a00 */
[----:B--2---:R0:W-:Y:S04]  /*69330*/  STL.64 [R1+0x6aa0], R24 ;  /* 0x006aa01801007387 */ /* 0x0041e80000100a00 */
[----:B0-----:R-:W2:Y:S04]  /*69340*/  LDL.LU R24, [R1+0x870] ;  /* 0x0008700001187983 */ /* 0x001ea80000300800 */
[----:B------:R-:W2:Y:S04]  /*69350*/  LDL.LU R25, [R1+0x874] ;  /* 0x0008740001197983 */ /* 0x000ea80000300800 */
[----:B------:R-:W3:Y:S04]  /*69360*/  LDL.LU R26, [R1+0x878] ;  /* 0x00087800011a7983 */ /* 0x000ee80000300800 */
[----:B------:R-:W3:Y:S01]  /*69370*/  LDL.LU R27, [R1+0x87c] ;  /* 0x00087c00011b7983 */ /* 0x000ee20000300800 */
[C---:B------:R-:W-:Y:S03]  /*69380*/  HMMA.16816.F32 R16, R8.reuse, R22, R16 ;  /* 0x000000160810723c */ /* 0x040fe60000001810 */
        /* <DEDUP_REMOVED lines=18> */
[----:B0-----:R-:W2:Y:S04]  /*694b0*/  LDL.LU R20, [R1+0x8f0] ;  /* 0x0008f00001147983 */ /* 0x001ea80000300800 */
[----:B------:R-:W2:Y:S04]  /*694c0*/  LDL.LU R21, [R1+0x8f4] ;  /* 0x0008f40001157983 */ /* 0x000ea80000300800 */
[----:B------:R-:W2:Y:S04]  /*694d0*/  LDL.LU R22, [R1+0x8f8] ;  /* 0x0008f80001167983 */ /* 0x000ea80000300800 */
[----:B------:R-:W2:Y:S01]  /*694e0*/  LDL.LU R23, [R1+0x8fc] ;  /* 0x0008fc0001177983 */ /* 0x000ea20000300800 */
        /* <DEDUP_REMOVED lines=11> */
[----:B------:R-:W4:Y:S01]  /*695a0*/  LDL.LU.64 R4, [R1+0x6ad0] ;  /* 0x006ad00001047983 */ /* 0x000f220000300a00 */
[----:B---3--:R-:W-:-:S03]  /*695b0*/  IMAD R12, R12, 0x100, R7 ;  /* 0x000001000c0c7824 */ /* 0x008fc600078e0207 */
[----:B------:R-:W2:Y:S01]  /*695c0*/  LDL.LU R7, [R1+0x6acc] ;  /* 0x006acc0001077983 */ /* 0x000ea20000300800 */
[----:B------:R-:W-:-:S03]  /*695d0*/  IMAD R13, R13, 0x100, R0 ;  /* 0x000001000d0d7824 */ /* 0x000fc600078e0200 */
[----:B------:R-:W3:Y:S01]  /*695e0*/  LDL.LU R0, [R1+0x6ac8] ;  /* 0x006ac80001007983 */ /* 0x000ee20000300800 */
[----:B--2---:R-:W-:-:S15]  /*695f0*/  HMMA.16816.F32 R24, R8, R6, R24 ;  /* 0x000000060818723c */ /* 0x004fde0000001818 */
[----:B------:R-:W-:-:S08]  /*69600*/  NOP ;  /* 0x0000000000007918 */ /* 0x000fd00000000000 */
[----:B------:R-:W-:Y:S04]  /*69610*/  STL.64 [R1+0x750], R24 ;  /* 0x0007501801007387 */ /* 0x000fe80000100a00 */
[----:B------:R0:W-:Y:S04]  /*69620*/  STL.64 [R1+0x758], R26 ;  /* 0x0007581a01007387 */ /* 0x0001e80000100a00 */
[----:B0-----:R-:W4:Y:S04]  /*69630*/  LDL.LU.64 R26, [R1+0x6ac0] ;  /* 0x006ac000011a7983 */ /* 0x001f280000300a00 */
[----:B------:R-:W4:Y:S01]  /*69640*/  LDL.LU.64 R24, [R1+0x6ab8] ;  /* 0x006ab80001187983 */ /* 0x000f220000300a00 */
[----:B------:R-:W-:-:S02]  /*69650*/  IMAD R14, R14, 0x100, R28 ;  /* 0x000001000e0e7824 */ /* 0x000fc400078e021c */
[----:B------:R-:W-:Y:S01]  /*69660*/  IMAD R15, R15, 0x100, R29 ;  /* 0x000001000f0f7824 */ /* 0x000fe200078e021d */
[----:B------:R-:W2:Y:S04]  /*69670*/  LDL.LU R28, [R1+0x6ab4] ;  /* 0x006ab400011c7983 */ /* 0x000ea80000300800 */
[----:B------:R-:W3:Y:S01]  /*69680*/  LDL.LU R29, [R1+0x6ab0] ;  /* 0x006ab000011d7983 */ /* 0x000ee20000300800 */
[----:B----4-:R-:W-:-:S15]  /*69690*/  HMMA.16816.F32 R24, R8, R4, R24 ;  /* 0x000000040818723c */ /* 0x010fde0000001818 */
[----:B------:R-:W-:-:S08]  /*696a0*/  NOP ;  /* 0x0000000000007918 */ /* 0x000fd00000000000 */
[----:B------:R-:W-:Y:S04]  /*696b0*/  STL.64 [R1+0x770], R24 ;  /* 0x0007701801007387 */ /* 0x000fe80000100a00 */
[----:B------:R0:W-:Y:S04]  /*696c0*/  STL.64 [R1+0x778], R26 ;  /* 0x0007781a01007387 */ /* 0x0001e80000100a00 */
[----:B0-----:R-:W4:Y:S04]  /*696d0*/  LDL.LU.64 R26, [R1+0x6aa8] ;  /* 0x006aa800011a7983 */ /* 0x001f280000300a00 */
[----:B------:R-:W4:Y:S04]  /*696e0*/  LDL.LU.64 R24, [R1+0x6aa0] ;  /* 0x006aa00001187983 */ /* 0x000f280000300a00 */
[----:B------:R-:W-:Y:S04]  /*696f0*/  STL.64 [R1+0x6a68], R6 ;  /* 0x006a680601007387 */ /* 0x000fe80000100a00 */
[----:B------:R0:W-:Y:S04]  /*69700*/  STL.64 [R1+0x6a60], R4 ;  /* 0x006a600401007387 */ /* 0x0001e80000100a00 */
[----:B0-----:R-:W2:Y:S04]  /*69710*/  LDL.LU R4, [R1+0x8d0] ;  /* 0x0008d00001047983 */ /* 0x001ea80000300800 */
[----:B------:R-:W2:Y:S04]  /*69720*/  LDL.LU R5, [R1+0x8d4] ;  /* 0x0008d40001057983 */ /* 0x000ea80000300800 */
[----:B------:R-:W2:Y:S04]  /*69730*/  LDL.LU R6, [R1+0x8d8] ;  /* 0x0008d80001067983 */ /* 0x000ea80000300800 */
[----:B------:R-:W2:Y:S01]  /*69740*/  LDL.LU R7, [R1+0x8dc] ;  /* 0x0008dc0001077983 */ /* 0x000ea20000300800 */
[----:B----4-:R-:W-:-:S15]  /*69750*/  HMMA.16816.F32 R24, R8, R2, R24 ;  /* 0x000000020818723c */ /* 0x010fde0000001818 */
[----:B------:R-:W-:-:S08]  /*69760*/  NOP ;  /* 0x0000000000007918 */ /* 0x000fd00000000000 */
[----:B------:R-:W-:Y:S04]  /*69770*/  STL.64 [R1+0x7f0], R24 ;  /* 0x0007f01801007387 */ /* 0x000fe80000100a00 */
[----:B------:R0:W-:Y:S04]  /*69780*/  STL.64 [R1+0x7f8], R26 ;  /* 0x0007f81a01007387 */ /* 0x0001e80000100a00 */
[----:B0-----:R-:W4:Y:S04]  /*69790*/  LDL.LU.64 R26, [R1+0x6a98] ;  /* 0x006a9800011a7983 */ /* 0x001f280000300a00 */
[----:B------:R-:W3:Y:S04]  /*697a0*/  LDL.LU.64 R24, [R1+0x6a90] ;  /* 0x006a900001187983 */ /* 0x000ee80000300a00 */
[----:B------:R-:W-:Y:S01]  /*697b0*/  STL [R1+0x6a38], R3 ;  /* 0x006a380301007387 */ /* 0x000fe20000100800 */
[----:B---3--:R-:W-:Y:S03]  /*697c0*/  HMMA.16816.F32 R8, R8, R24, R20 ;  /* 0x000000180808723c */ /* 0x008fe60000001814 */
[----:B------:R-:W3:Y:S04]  /*697d0*/  LDL.LU.64 R22, [R1+0x6a88] ;  /* 0x006a880001167983 */ /* 0x000ee80000300a00 */
[----:B------:R-:W4:-:S15]  /*697e0*/  LDL.LU.64 R20, [R1+0x6a80] ;  /* 0x006a800001147983 */ /* 0x000f1e0000300a00 */
[----:B------:R-:W-:-:S01]  /*697f0*/  NOP ;  /* 0x0000000000007918 */ /* 0x000fc20000000000 */
[----:B------:R0:W-:Y:S04]  /*69800*/  STL.64 [R1+0x7e0], R8 ;  /* 0x0007e00801007387 */ /* 0x0001e80000100a00 */
[----:B------:R2:W-:Y:S04]  /*69810*/  STL.64 [R1+0x7e8], R10 ;  /* 0x0007e80a01007387 */ /* 0x0005e80000100a00 */
[----:B0-----:R-:W3:Y:S01]  /*69820*/  LDL.LU R8, [R1+0x8e0] ;  /* 0x0008e00001087983 */ /* 0x001ee20000300800 */
[----:B------:R-:W-:Y:S02]  /*69830*/  F2FP.F16.E4M3.UNPACK_B R12, R12 ;  /* 0x0000000cff0c723e */ /* 0x000fe400020006ff */
[----:B------:R-:W-:-:S02]  /*69840*/  F2FP.F16.E4M3.UNPACK_B R13, R13 ;  /* 0x0000000dff0d723e */ /* 0x000fc400020006ff */
[----:B------:R-:W-:Y:S02]  /*69850*/  F2FP.F16.E4M3.UNPACK_B R14, R14 ;  /* 0x0000000eff0e723e */ /* 0x000fe400020006ff */
[----:B------:R-:W-:Y:S01]  /*69860*/  F2FP.F16.E4M3.UNPACK_B R15, R15 ;  /* 0x0000000fff0f723e */ /* 0x000fe200020006ff */
[----:B------:R-:W-:Y:S02]  /*69870*/  IMAD.MOV.U32 R9, RZ, RZ, R29 ;  /* 0x000000ffff097224 */ /* 0x000fe400078e001d */
[----:B--2---:R-:W-:Y:S02]  /*69880*/  IMAD.MOV.U32 R10, RZ, RZ, R28 ;  /* 0x000000ffff0a7224 */ /* 0x004fe400078e001c */
[----:B------:R-:W-:Y:S02]  /*69890*/  IMAD.MOV.U32 R11, RZ, RZ, R0 ;  /* 0x000000ffff0b7224 */ /* 0x000fe400078e0000 */
[C---:B----4-:R-:W-:Y:S06]  /*698a0*/  HMMA.16816.F32 R4, R12.reuse, R20, R4 ;  /* 0x000000140c04723c */ /* 0x050fec0000001804 */
[----:B---3--:R-:W-:-:S15]  /*698b0*/  HMMA.16816.F32 R8, R12, R22, R8 ;  /* 0x000000160c08723c */ /* 0x008fde0000001808 */
[----:B------:R-:W-:-:S03]  /*698c0*/  NOP ;  /* 0x0000000000007918 */ /* 0x000fc60000000000 */
[----:B------:R-:W-:Y:S02]  /*698d0*/  IMAD.MOV.U32 R29, RZ, RZ, R5 ;  /* 0x000000ffff1d7224 */ /* 0x000fe400078e0005 */
[----:B------:R-:W-:Y:S02]  /*698e0*/  IMAD.MOV.U32 R28, RZ, RZ, R6 ;  /* 0x000000ffff1c7224 */ /* 0x000fe400078e0006 */
[----:B------:R-:W-:Y:S01]  /*698f0*/  IMAD.MOV.U32 R0, RZ, RZ, R7 ;  /* 0x000000ffff007224 */ /* 0x000fe200078e0007 */
[----:B------:R0:W-:Y:S04]  /*69900*/  STL.64 [R1+0x7d0], R8 ;  /* 0x0007d00801007387 */ /* 0x0001e80000100a00 */
[----:B------:R-:W-:Y:S04]  /*69910*/  STL.64 [R1+0x7d8], R10 ;  /* 0x0007d80a01007387 */ /* 0x000fe80000100a00 */
[----:B------:R1:W-:Y:S04]  /*69920*/  STL [R1+0x7c0], R4 ;  /* 0x0007c00401007387 */ /* 0x0003e80000100800 */
[----:B0-----:R-:W2:Y:S04]  /*69930*/  LDL.LU R8, [R1+0x950] ;  /* 0x0009500001087983 */ /* 0x001ea80000300800 */
[----:B------:R-:W2:Y:S04]  /*69940*/  LDL.LU R9, [R1+0x954] ;  /* 0x0009540001097983 */ /* 0x000ea80000300800 */
[----:B-1----:R-:W3:Y:S04]  /*69950*/  LDL.LU R4, [R1+0x8b0] ;  /* 0x0008b00001047983 */ /* 0x002ee80000300800 */
[----:B------:R-:W3:Y:S04]  /*69960*/  LDL.LU R5, [R1+0x8b4] ;  /* 0x0008b40001057983 */ /* 0x000ee80000300800 */
[----:B------:R-:W4:Y:S04]  /*69970*/  LDL.LU R6, [R1+0x8b8] ;  /* 0x0008b80001067983 */ /* 0x000f280000300800 */
[----:B------:R-:W4:Y:S01]  /*69980*/  LDL.LU R7, [R1+0x8bc] ;  /* 0x0008bc0001077983 */ /* 0x000f220000300800 */
[----:B------:R-:W-:-:S02]  /*69990*/  IMAD.MOV.U32 R10, RZ, RZ, R27 ;  /* 0x000000ffff0a7224 */ /* 0x000fc400078e001b */
[----:B------:R-:W-:Y:S01]  /*699a0*/  IMAD.MOV.U32 R11, RZ, RZ, R26 ;  /* 0x000000ffff0b7224 */ /* 0x000fe200078e001a */
[----:B----4-:R-:W-:Y:S04]  /*699b0*/  STL.64 [R1+0x6a78], R6 ;  /* 0x006a780601007387 */ /* 0x010fe80000100a00 */
[----:B---3--:R0:W-:Y:S04]  /*699c0*/  STL.64 [R1+0x6a70], R4 ;  /* 0x006a700401007387 */ /* 0x0081e80000100a00 */
[----:B0-----:R-:W3:Y:S04]  /*699d0*/  LDL.LU R4, [R1+0x8c0] ;  /* 0x0008c00001047983 */ /* 0x001ee80000300800 */
[----:B------:R-:W3:Y:S04]  /*699e0*/  LDL.LU R5, [R1+0x8c4] ;  /* 0x0008c40001057983 */ /* 0x000ee80000300800 */
[----:B------:R-:W3:Y:S04]  /*699f0*/  LDL.LU R6, [R1+0x8c8] ;  /* 0x0008c80001067983 */ /* 0x000ee80000300800 */
[----:B------:R-:W3:Y:S04]  /*69a00*/  LDL.LU R7, [R1+0x8cc] ;  /* 0x0008cc0001077983 */ /* 0x000ee80000300800 */
[----:B------:R-:W-:Y:S04]  /*69a10*/  STL.64 [R1+0x6a20], R10 ;  /* 0x006a200a01007387 */ /* 0x000fe80000100a00 */
[----:B--2---:R0:W-:Y:S04]  /*69a20*/  STL.64 [R1+0x6a18], R8 ;  /* 0x006a180801007387 */ /* 0x0041e80000100a00 */
[----:B0-----:R-:W2:Y:S04]  /*69a30*/  LDL.LU R8, [R1+0x910] ;  /* 0x0009100001087983 */ /* 0x001ea80000300800 */
[----:B------:R-:W2:Y:S04]  /*69a40*/  LDL.LU R9, [R1+0x914] ;  /* 0x0009140001097983 */ /* 0x000ea80000300800 */
[----:B------:R-:W4:Y:S04]  /*69a50*/  LDL.LU R10, [R1+0x918] ;  /* 0x00091800010a7983 */ /* 0x000f280000300800 */
[----:B------:R-:W4:Y:S04]  /*69a60*/  LDL.LU R11, [R1+0x91c] ;  /* 0x00091c00010b7983 */ /* 0x000f280000300800 */
[----:B----4-:R-:W-:Y:S04]  /*69a70*/  STL.64 [R1+0x6a30], R10 ;  /* 0x006a300a01007387 */ /* 0x010fe80000100a00 */
[----:B--2---:R0:W-:Y:S04]  /*69a80*/  STL.64 [R1+0x6a28], R8 ;  /* 0x006a280801007387 */ /* 0x0041e80000100a00 */
[----:B0-----:R-:W2:Y:S04]  /*69a90*/  LDL.LU R8, [R1+0x880] ;  /* 0x0008800001087983 */ /* 0x001ea80000300800 */
[----:B------:R-:W2:Y:S04]  /*69aa0*/  LDL.LU R9, [R1+0x884] ;  /* 0x0008840001097983 */ /* 0x000ea80000300800 */
[----:B------:R-:W4:Y:S04]  /*69ab0*/  LDL.LU R10, [R1+0x888] ;  /* 0x00088800010a7983 */ /* 0x000f280000300800 */
[----:B------:R-:W4:Y:S01]  /*69ac0*/  LDL.LU R11, [R1+0x88c] ;  /* 0x00088c00010b7983 */ /* 0x000f220000300800 */
[C---:B---3--:R-:W-:Y:S03]  /*69ad0*/  HMMA.16816.F32 R4, R12.reuse, R18, R4 ;  /* 0x000000120c04723c */ /* 0x048fe60000001804 */
        /* <DEDUP_REMOVED lines=12> */
[----:B------:R-:W3:Y:S04]  /*69ba0*/  LDL.LU R3, [R1+0x1014] ;  /* 0x0010140001037983 */ /* 0x000ee80000300800 */
[----:B------:R-:W4:Y:S04]  /*69bb0*/  LDL R26, [R1+0xa58] ;  /* 0x000a5800011a7983 */ /* 0x000f280000100800 */
[----:B------:R-:W4:Y:S04]  /*69bc0*/  LDL R27, [R1+0xa5c] ;  /* 0x000a5c00011b7983 */ /* 0x000f280000100800 */
[----:B------:R-:W4:Y:S04]  /*69bd0*/  LDL R20, [R1+0xa48] ;  /* 0x000a480001147983 */ /* 0x000f280000100800 */
[----:B------:R-:W4:Y:S04]  /*69be0*/  LDL R21, [R1+0xa4c] ;  /* 0x000a4c0001157983 */ /* 0x000f280000100800 */
[----:B------:R-:W4:Y:S04]  /*69bf0*/  LDL R22, [R1+0xa28] ;  /* 0x000a280001167983 */ /* 0x000f280000100800 */
[----:B------:R-:W4:Y:S04]  /*69c00*/  LDL R23, [R1+0xa2c] ;  /* 0x000a2c0001177983 */ /* 0x000f280000100800 */
[----:B------:R-:W-:Y:S04]  /*69c10*/  STL [R1+0x63b8], R0 ;  /* 0x0063b80001007387 */ /* 0x000fe80000100800 */
[----:B------:R-:W-:Y:S04]  /*69c20*/  STL [R1+0x63b4], R28 ;  /* 0x0063b41c01007387 */ /* 0x000fe80000100800 */
[----:B------:R-:W-:Y:S04]  /*69c30*/  STL [R1+0x63b0], R29 ;  /* 0x0063b01d01007387 */ /* 0x000fe80000100800 */
        /* <DEDUP_REMOVED lines=8> */
[----:B------:R0:W-:Y:S01]  /*69cc0*/  STL [R1+0x7a0], R16 ;  /* 0x0007a01001007387 */ /* 0x0001e20000100800 */
[----:B------:R-:W-:Y:S02]  /*69cd0*/  IMAD.MOV.U32 R29, RZ, RZ, R19 ;  /* 0x000000ffff1d7224 */ /* 0x000fe400078e0013 */
[----:B------:R-:W-:Y:S02]  /*69ce0*/  IMAD.MOV.U32 R0, RZ, RZ, R17 ;  /* 0x000000ffff007224 */ /* 0x000fe400078e0011 */
[----:B------:R-:W-:Y:S01]  /*69cf0*/  IMAD.MOV.U32 R28, RZ, RZ, R18 ;  /* 0x000000ffff1c7224 */ /* 0x000fe200078e0012 */
[----:B0-----:R-:W4:Y:S04]  /*69d00*/  LDL.LU R16, [R1+0x940] ;  /* 0x0009400001107983 */ /* 0x001f280000300800 */
[----:B------:R-:W4:Y:S04]  /*69d10*/  LDL.LU R17, [R1+0x944] ;  /* 0x0009440001117983 */ /* 0x000f280000300800 */
[----:B------:R-:W4:Y:S04]  /*69d20*/  LDL.LU R18, [R1+0x948] ;  /* 0x0009480001127983 */ /* 0x000f280000300800 */
[----:B------:R-:W4:Y:S04]  /*69d30*/  LDL.LU R19, [R1+0x94c] ;  /* 0x00094c0001137983 */ /* 0x000f280000300800 */
[----:B------:R0:W-:Y:S04]  /*69d40*/  STL [R1+0x6438], R29 ;  /* 0x0064381d01007387 */ /* 0x0001e80000100800 */
[----:B0-----:R-:W4:Y:S04]  /*69d50*/  LDL.LU R29, [R1+0x1028] ;  /* 0x00102800011d7983 */ /* 0x001f280000300800 */
[----:B------:R0:W-:Y:S04]  /*69d60*/  STL [R1+0x63c0], R28 ;  /* 0x0063c01c01007387 */ /* 0x0001e80000100800 */
[----:B0-----:R-:W4:Y:S04]  /*69d70*/  LDL.LU R28, [R1+0x102c] ;  /* 0x00102c00011c7983 */ /* 0x001f280000300800 */
[----:B------:R0:W-:Y:S04]  /*69d80*/  STL [R1+0x63bc], R0 ;  /* 0x0063bc0001007387 */ /* 0x0001e80000100800 */
[----:B0-----:R-:W4:Y:S01]  /*69d90*/  LDL.LU R0, [R1+0x1020] ;  /* 0x0010200001007983 */ /* 0x001f220000300800 */
[----:B--2---:R-:W-:-:S15]  /*69da0*/  HMMA.16816.F32 R8, R12, R6, R8 ;  /* 0x000000060c08723c */ /* 0x004fde0000001808 */
[----:B------:R-:W-:-:S08]  /*69db0*/  NOP ;  /* 0x0000000000007918 */ /* 0x000fd00000000000 */
[----:B------:R-:W-:Y:S04]  /*69dc0*/  STL.64 [R1+0x790], R8 ;  /* 0x0007900801007387 */ /* 0x000fe80000100a00 */
[----:B------:R0:W-:Y:S04]  /*69dd0*/  STL.64 [R1+0x798], R10 ;  /* 0x0007980a01007387 */ /* 0x0001e80000100a00 */
[----:B0-----:R-:W3:Y:S04]  /*69de0*/  LDL.LU.64 R10, [R1+0x6a58] ;  /* 0x006a5800010a7983 */ /* 0x001ee80000300a00 */
[----:B------:R-:W3:Y:S04]  /*69df0*/  LDL.LU.64 R8, [R1+0x6a50] ;  /* 0x006a500001087983 */ /* 0x000ee80000300a00 */
[----:B------:R-:W2:Y:S04]  /*69e00*/  LDL.LU R6, [R1+0x1018] ;  /* 0x0010180001067983 */ /* 0x000ea80000300800 */
[----:B------:R-:W4:Y:S01]  /*69e10*/  LDL.LU R7, [R1+0x1024] ;  /* 0x0010240001077983 */ /* 0x000f220000300800 */
[----:B---3--:R-:W-:-:S15]  /*69e20*/  HMMA.16816.F32 R8, R12, R4, R8 ;  /* 0x000000040c08723c */ /* 0x008fde0000001808 */
[----:B------:R-:W-:-:S08]  /*69e30*/  NOP ;  /* 0x0000000000007918 */ /* 0x000fd00000000000 */
[----:B------:R-:W-:Y:S04]  /*69e40*/  STL.64 [R1+0x780], R8 ;  /* 0x0007800801007387 */ /* 0x000fe80000100a00 */
[----:B------:R0:W-:Y:S04]  /*69e50*/  STL.64 [R1+0x788], R10 ;  /* 0x0007880a01007387 */ /* 0x0001e80000100a00 */
[----:B0-----:R-:W3:Y:S04]  /*69e60*/  LDL.LU.64 R10, [R1+0x6a48] ;  /* 0x006a4800010a7983 */ /* 0x001ee80000300a00 */
[----:B------:R-:W3:Y:S04]  /*69e70*/  LDL.LU.64 R8, [R1+0x6a40] ;  /* 0x006a400001087983 */ /* 0x000ee80000300a00 */
[----:B------:R-:W2:Y:S04]  /*69e80*/  LDL.LU R4, [R1+0x1010] ;  /* 0x0010100001047983 */ /* 0x000ea80000300800 */
[----:B------:R-:W4:Y:S01]  /*69e90*/  LDL.LU R5, [R1+0x101c] ;  /* 0x00101c0001057983 */ /* 0x000f220000300800 */
[----:B--2---:R-:W-:-:S03]  /*69ea0*/  IMAD R4, R4, 0x100, R3 ;  /* 0x0000010004047824 */ /* 0x004fc600078e0203 */
[----:B------:R-:W3:Y:S02]  /*69eb0*/  LDL.LU R3, [R1+0x6a38] ;  /* 0x006a380001037983 */ /* 0x000ee40000300800 */
[----:B---3--:R-:W-:-:S15]  /*69ec0*/  HMMA.16816.F32 R8, R12, R2, R8 ;  /* 0x000000020c08723c */ /* 0x008fde0000001808 */
[----:B------:R-:W-:-:S08]  /*69ed0*/  NOP ;  /* 0x0000000000007918 */ /* 0x000fd00000000000 */
[----:B------:R-:W-:Y:S04]  /*69ee0*/  STL.64 [R1+0x820], R8 ;  /* 0x0008200801007387 */ /* 0x000fe80000100a00 */
[----:B------:R0:W-:Y:S04]  /*69ef0*/  STL.64 [R1+0x828], R10 ;  /* 0x0008280a01007387 */ /* 0x0001e80000100a00 */
[----:B0-----:R-:W2:Y:S04]  /*69f00*/  LDL.LU.64 R10, [R1+0x6a30] ;  /* 0x006a3000010a7983 */ /* 0x001ea80000300a00 */
[----:B------:R-:W2:Y:S01]  /*69f10*/  LDL.LU.64 R8, [R1+0x6a28] ;  /* 0x006a280001087983 */ /* 0x000ea20000300a00 */
[----:B----4-:R-:W-:-:S02]  /*69f20*/  IMAD R5, R6, 0x100, R5 ;  /* 0x0000010006057824 */ /* 0x010fc400078e0205 */
[----:B------:R-:W-:Y:S02]  /*69f30*/  IMAD R6, R0, 0x100, R7 ;  /* 0x0000010000067824 */ /* 0x000fe400078e0207 */
[----:B------:R-:W-:Y:S01]  /*69f40*/  IMAD R7, R29, 0x100, R28 ;  /* 0x000001001d077824 */ /* 0x000fe200078e021c */
[----:B------:R-:W-:Y:S02]  /*69f50*/  F2FP.F16.E4M3.UNPACK_B R4, R4 ;  /* 0x00000004ff04723e */ /* 0x000fe400020006ff */
[----:B------:R-:W-:Y:S02]  /*69f60*/  F2FP.F16.E4M3.UNPACK_B R26, R26 ;  /* 0x0000001aff1a723e */ /* 0x000fe400020006ff */
[----:B------:R-:W-:Y:S02]  /*69f70*/  F2FP.F16.E4M3.UNPACK_B R5, R5 ;  /* 0x00000005ff05723e */ /* 0x000fe400020006ff */
[----:B------:R-:W-:Y:S02]  /*69f80*/  F2FP.F16.E4M3.UNPACK_B R6, R6 ;  /* 0x00000006ff06723e */ /* 0x000fe400020006ff */
[----:B------:R-:W-:Y:S01]  /*69f90*/  F2FP.F16.E4M3.UNPACK_B R7, R7 ;  /* 0x00000007ff07723e */ /* 0x000fe200020006ff */
[----:B--2---:R-:W-:Y:S01]  /*69fa0*/  HMMA.16816.F32 R12, R12, R24, R8 ;  /* 0x000000180c0c723c */ /* 0x004fe20000001808 */
[----:B------:R-:W2:Y:S04]  /*69fb0*/  LDL.LU.64 R10, [R1+0x6a20] ;  /* 0x006a2000010a7983 */ /* 0x000ea80000300a00 */
[----:B------:R-:W2:Y:S01]  /*69fc0*/  LDL.LU.64 R8, [R1+0x6a18] ;  /* 0x006a180001087983 */ /* 0x000ea20000300a00 */
[----:B------:R-:W-:-:S02]  /*69fd0*/  F2FP.F16.E4M3.UNPACK_B R27, R27 ;  /* 0x0000001bff1b723e */ /* 0x000fc400020006ff */
[----:B------:R-:W-:Y:S02]  /*69fe0*/  F2FP.F16.E4M3.UNPACK_B R20, R20 ;  /* 0x00000014ff14723e */ /* 0x000fe400020006ff */
[----:B------:R-:W-:-:S13]  /*69ff0*/  F2FP.F16.E4M3.UNPACK_B R21, R21 ;  /* 0x00000015ff15723e */ /* 0x000fda00020006ff */
[----:B------:R-:W-:Y:S04]  /*6a000*/  STL.64 [R1+0x810], R12 ;  /* 0x0008100c01007387 */ /* 0x000fe80000100a00 */
[----:B------:R0:W-:Y:S02]  /*6a010*/  STL.64 [R1+0x818], R14 ;  /* 0x0008180e01007387 */ /* 0x0001e40000100a00 */
[----:B0-----:R-:W-:Y:S06]  /*6a020*/  HMMA.16816.F32 R12, R4, R26, R16 ;  /* 0x0000001a040c723c */ /* 0x001fec0000001810 */
[----:B------:R0:W-:-:S15]  /*6a030*/  STL.64 [R1+0x69b8], R26 ;  /* 0x0069b81a01007387 */ /* 0x0001de0000100a00 */
[----:B------:R-:W-:-:S02]  /*6a040*/  NOP ;  /* 0x0000000000007918 */ /* 0x000fc40000000000 */
[----:B------:R-:W-:Y:S04]  /*6a050*/  STL.64 [R1+0x880], R12 ;  /* 0x0008800c01007387 */ /* 0x000fe80000100a00 */
[----:B------:R-:W-:Y:S04]  /*6a060*/  STL.64 [R1+0x888], R14 ;  /* 0x0008880e01007387 */ /* 0x000fe80000100a00 */
[----:B------:R-:W3:Y:S01]  /*6a070*/  LDL.LU R24, [R1+0x9b0] ;  /* 0x0009b00001187983 */ /* 0x000ee20000300800 */
[----:B--2---:R-:W-:-:S15]  /*6a080*/  HMMA.16816.F32 R8, R4, R20, R8 ;  /* 0x000000140408723c */ /* 0x004fde0000001808 */
[----:B------:R-:W-:-:S08]  /*6a090*/  NOP ;  /* 0x0000000000007918 */ /* 0x000fd00000000000 */
[----:B------:R-:W-:Y:S04]  /*6a0a0*/  STL.64 [R1+0x8b0], R8 ;  /* 0x0008b00801007387 */ /* 0x000fe80000100a00 */
[----:B------:R-:W-:Y:S04]  /*6a0b0*/  STL.64 [R1+0x8b8], R10 ;  /* 0x0008b80a01007387 */ /* 0x000fe80000100a00 */
[----:B------:R-:W3:Y:S04]  /*6a0c0*/  LDL.LU R25, [R1+0x9b4] ;  /* 0x0009b40001197983 */ /* 0x000ee80000300800 */
[----:B0-----:R-:W2:Y:S04]  /*6a0d0*/  LDL.LU R26, [R1+0x9b8] ;  /* 0x0009b800011a7983 */ /* 0x001ea80000300800 */
[----:B------:R-:W2:Y:S04]  /*6a0e0*/  LDL.LU R27, [R1+0x9bc] ;  /* 0x0009bc00011b7983 */ /* 0x000ea80000300800 */
[----:B--2---:R-:W-:Y:S04]  /*6a0f0*/  STL.64 [R1+0x69c8], R26 ;  /* 0x0069c81a01007387 */ /* 0x004fe80000100a00 */
[----:B---3--:R0:W-:Y:S04]  /*6a100*/  STL.64 [R1+0x69c0], R24 ;  /* 0x0069c01801007387 */ /* 0x0081e80000100a00 */
[----:B0-----:R-:W2:Y:S04]  /*6a110*/  LDL.LU R24, [R1+0x9d0] ;  /* 0x0009d00001187983 */ /* 0x001ea80000300800 */
[----:B------:R-:W2:Y:S04]  /*6a120*/  LDL.LU R25, [R1+0x9d4] ;  /* 0x0009d40001197983 */ /* 0x000ea80000300800 */
[----:B------:R-:W3:Y:S04]  /*6a130*/  LDL.LU R26, [R1+0x9d8] ;  /* 0x0009d800011a7983 */ /* 0x000ee80000300800 */
[----:B------:R-:W3:Y:S04]  /*6a140*/  LDL.LU R27, [R1+0x9dc] ;  /* 0x0009dc00011b7983 */ /* 0x000ee80000300800 */
[----:B------:R-:W4:Y:S04]  /*6a150*/  LDL.LU R12, [R1+0x1030] ;  /* 0x00103000010c7983 */ /* 0x000f280000300800 */
[----:B------:R-:W2:Y:S04]  /*6a160*/  LDL.LU R13, [R1+0x103c] ;  /* 0x00103c00010d7983 */ /* 0x000ea80000300800 */
[----:B--2---:R0:W-:Y:S04]  /*6a170*/  STL [R1+0x6a00], R13 ;  /* 0x006a000d01007387 */ /* 0x0041e80000100800 */
[----:B0-----:R-:W4:Y:S04]  /*6a180*/  LDL.LU R13, [R1+0x1034] ;  /* 0x00103400010d7983 */ /* 0x001f280000300800 */
[----:B------:R-:W2:Y:S04]  /*6a190*/  LDL.LU R14, [R1+0x1038] ;  /* 0x00103800010e7983 */ /* 0x000ea80000300800 */
[----:B------:R-:W2:Y:S01]  /*6a1a0*/  LDL.LU R15, [R1+0x1044] ;  /* 0x00104400010f7983 */ /* 0x000ea20000300800 */
[----:B------:R-:W-:-:S02]  /*6a1b0*/  F2FP.F16.E4M3.UNPACK_B R18, R22 ;  /* 0x00000016ff12723e */ /* 0x000fc400020006ff */
[----:B------:R-:W-:Y:S01]  /*6a1c0*/  F2FP.F16.E4M3.UNPACK_B R19, R23 ;  /* 0x00000017ff13723e */ /* 0x000fe200020006ff */
[----:B--2---:R-:W-:Y:S04]  /*6a1d0*/  STL.64 [R1+0x6a10], R14 ;  /* 0x006a100e01007387 */ /* 0x004fe80000100a00 */
[----:B----4-:R0:W-:Y:S04]  /*6a1e0*/  STL.64 [R1+0x6a08], R12 ;  /* 0x006a080c01007387 */ /* 0x0101e80000100a00 */
[----:B0-----:R-:W2:Y:S04]  /*6a1f0*/  LDL.LU R12, [R1+0x970] ;  /* 0x00097000010c7983 */ /* 0x001ea80000300800 */
[----:B------:R-:W2:Y:S04]  /*6a200*/  LDL.LU R13, [R1+0x974] ;  /* 0x00097400010d7983 */ /* 0x000ea80000300800 */
[----:B------:R-:W2:Y:S04]  /*6a210*/  LDL.LU R14, [R1+0x978] ;  /* 0x00097800010e7983 */ /* 0x000ea80000300800 */
[----:B------:R-:W2:Y:S04]  /*6a220*/  LDL.LU R15, [R1+0x97c] ;  /* 0x00097c00010f7983 */ /* 0x000ea80000300800 */
[----:B------:R-:W4:Y:S04]  /*6a230*/  LDL R16, [R1+0xa38] ;  /* 0x000a380001107983 */ /* 0x000f280000100800 */
[----:B------:R-:W3:Y:S04]  /*6a240*/  LDL R17, [R1+0xa3c] ;  /* 0x000a3c0001117983 */ /* 0x000ee80000100800 */
[----:B------:R-:W3:Y:S04]  /*6a250*/  LDL.LU R2, [R1+0x1040] ;  /* 0x0010400001027983 */ /* 0x000ee80000300800 */
[----:B------:R-:W3:Y:S04]  /*6a260*/  LDL R10, [R1+0xa68] ;  /* 0x000a6800010a7983 */ /* 0x000ee80000100800 */
[----:B------:R-:W3:Y:S04]  /*6a270*/  LDL R11, [R1+0xa6c] ;  /* 0x000a6c00010b7983 */ /* 0x000ee80000100800 */
[----:B------:R-:W3:Y:S04]  /*6a280*/  LDL.LU R3, [R1+0x104c] ;  /* 0x00104c0001037983 */ /* 0x000ee80000300800 */
[----:B------:R-:W3:Y:S04]  /*6a290*/  LDL.LU R0, [R1+0x1048] ;  /* 0x0010480001007983 */ /* 0x000ee80000300800 */
[----:B------:R-:W2:Y:S04]  /*6a2a0*/  LDL R22, [R1+0xa98] ;  /* 0x000a980001167983 */ /* 0x000ea80000100800 */
[----:B------:R-:W2:Y:S04]  /*6a2b0*/  LDL R23, [R1+0xa9c] ;  /* 0x000a9c0001177983 */ /* 0x000ea80000100800 */
[----:B------:R-:W3:Y:S04]  /*6a2c0*/  LDL R8, [R1+0xa78] ;  /* 0x000a780001087983 */ /* 0x000ee80000100800 */
[----:B------:R-:W3:Y:S04]  /*6a2d0*/  LDL R9, [R1+0xa7c] ;  /* 0x000a7c0001097983 */ /* 0x000ee80000100800 */
[----:B------:R-:W3:Y:S04]  /*6a2e0*/  LDL R28, [R1+0xa88] ;  /* 0x000a8800011c7983 */ /* 0x000ee80000100800 */
[----:B------:R-:W3:Y:S04]  /*6a2f0*/  LDL R29, [R1+0xa8c] ;  /* 0x000a8c00011d7983 */ /* 0x000ee80000100800 */
[----:B--2---:R-:W-:Y:S04]  /*6a300*/  STL.64 [R1+0x69e8], R22 ;  /* 0x0069e81601007387 */ /* 0x004fe80000100a00 */
[----:B------:R0:W-:Y:S04]  /*6a310*/  STL.64 [R1+0x69e0], R20 ;  /* 0x0069e01401007387 */ /* 0x0001e80000100a00 */
[----:B0-----:R-:W2:Y:S04]  /*6a320*/  LDL.LU R20, [R1+0x9c0] ;  /* 0x0009c00001147983 */ /* 0x001ea80000300800 */
[----:B------:R-:W2:Y:S04]  /*6a330*/  LDL.LU R21, [R1+0x9c4] ;  /* 0x0009c40001157983 */ /* 0x000ea80000300800 */
[----:B------:R-:W3:Y:S04]  /*6a340*/  LDL.LU R22, [R1+0x9c8] ;  /* 0x0009c80001167983 */ /* 0x000ee80000300800 */
[----:B------:R-:W3:Y:S01]  /*6a350*/  LDL.LU R23, [R1+0x9cc] ;  /* 0x0009cc0001177983 */ /* 0x000ee20000300800 */
[----:B------:R-:W-:Y:S01]  /*6a360*/  HMMA.16816.F32 R12, R4, R18, R12 ;  /* 0x00000012040c723c */ /* 0x000fe2000000180c */
[----:B----4-:R-:W-:-:S02]  /*6a370*/  F2FP.F16.E4M3.UNPACK_B R16, R16 ;  /* 0x00000010ff10723e */ /* 0x010fc400020006ff */
        /* <DEDUP_REMOVED lines=8> */
[----:B0-----:R-:W3:Y:S04]  /*6a400*/  LDL.LU R24, [R1+0x9f0] ;  /* 0x0009f00001187983 */ /* 0x001ee80000300800 */
[----:B------:R-:W3:Y:S04]  /*6a410*/  LDL.LU R25, [R1+0x9f4] ;  /* 0x0009f40001197983 */ /* 0x000ee80000300800 */
[----:B------:R-:W3:Y:S04]  /*6a420*/  LDL.LU R26, [R1+0x9f8] ;  /* 0x0009f800011a7983 */ /* 0x000ee80000300800 */
[----:B------:R-:W3:Y:S04]  /*6a430*/  LDL.LU R27, [R1+0x9fc] ;  /* 0x0009fc00011b7983 */ /* 0x000ee80000300800 */
[----:B------:R-:W-:Y:S04]  /*6a440*/  STL.64 [R1+0x8e0], R12 ;  /* 0x0008e00c01007387 */ /* 0x000fe80000100a00 */
[----:B------:R0:W-:Y:S04]  /*6a450*/  STL.64 [R1+0x8e8], R14 ;  /* 0x0008e80e01007387 */ /* 0x0001e80000100a00 */
[----:B0-----:R-:W4:Y:S04]  /*6a460*/  LDL.LU.64 R14, [R1+0x6a10] ;  /* 0x006a1000010e7983 */ /* 0x001f280000300a00 */
[----:B------:R-:W3:Y:S01]  /*6a470*/  LDL.LU.64 R12, [R1+0x6a08] ;  /* 0x006a0800010c7983 */ /* 0x000ee20000300a00 */
[----:B------:R-:W-:-:S07]  /*6a480*/  F2FP.F16.E4M3.UNPACK_B R17, R17 ;  /* 0x00000011ff11723e */ /* 0x000fce00020006ff */
[----:B--2---:R-:W-:Y:S01]  /*6a490*/  HMMA.16816.F32 R20, R4, R16, R20 ;  /* 0x000000100414723c */ /* 0x004fe20000001814 */
[----:B---3--:R-:W-:Y:S02]  /*6a4a0*/  IMAD R12, R12, 0x100, R13 ;  /* 0x000001000c0c7824 */ /* 0x008fe400078e020d */
[----:B------:R-:W4:-:S15]  /*6a4b0*/  LDL.LU R13, [R1+0x6a00] ;  /* 0x006a0000010d7983 */ /* 0x000f1e0000300800 */
[----:B------:R-:W-:-:S05]  /*6a4c0*/  NOP ;  /* 0x0000000000007918 */ /* 0x000fca0000000000 */
[----:B------:R-:W-:Y:S04]  /*6a4d0*/  STL.64 [R1+0x910], R20 ;  /* 0x0009101401007387 */ /* 0x000fe80000100a00 */
[----:B------:R0:W-:Y:S04]  /*6a4e0*/  STL.64 [R1+0x918], R22 ;  /* 0x0009181601007387 */ /* 0x0001e80000100a00 */
[----:B0-----:R-:W2:Y:S04]  /*6a4f0*/  LDL.LU.64 R22, [R1+0x69f8] ;  /* 0x0069f80001167983 */ /* 0x001ea80000300a00 */
[----:B------:R-:W2:Y:S01]  /*6a500*/  LDL.LU.64 R20, [R1+0x69f0] ;  /* 0x0069f00001147983 */ /* 0x000ea20000300a00 */
[----:B------:R-:W-:-:S02]  /*6a510*/  F2FP.F16.E4M3.UNPACK_B R10, R10 ;  /* 0x0000000aff0a723e */ /* 0x000fc400020006ff */
[----:B------:R-:W-:Y:S02]  /*6a520*/  F2FP.F16.E4M3.UNPACK_B R11, R11 ;  /* 0x0000000bff0b723e */ /* 0x000fe400020006ff */
[----:B------:R-:W-:Y:S02]  /*6a530*/  F2FP.F16.E4M3.UNPACK_B R8, R8 ;  /* 0x00000008ff08723e */ /* 0x000fe400020006ff */
[----:B------:R-:W-:-:S07]  /*6a540*/  F2FP.F16.E4M3.UNPACK_B R9, R9 ;  /* 0x00000009ff09723e */ /* 0x000fce00020006ff */
[C---:B------:R-:W-:Y:S01]  /*6a550*/  HMMA.16816.F32 R24, R4.reuse, R8, R24 ;  /* 0x000000080418723c */ /* 0x040fe20000001818 */
        /* <DEDUP_REMOVED lines=11> */
[----:B------:R-:W3:Y:S04]  /*6a610*/  LDL.LU.64 R20, [R1+0x69e0] ;  /* 0x0069e00001147983 */ /* 0x000ee80000300a00 */
[----:B------:R-:W-:Y:S04]  /*6a620*/  STL [R1+0x6980], R11 ;  /* 0x0069800b01007387 */ /* 0x000fe80000100800 */
        /* <DEDUP_REMOVED lines=8> */
[----:B------:R-:W-:-:S07]  /*6a6b0*/  F2FP.F16.E4M3.UNPACK_B R3, R29 ;  /* 0x0000001dff03723e */ /* 0x000fce00020006ff */
[----:B--2---:R-:W-:-:S15]  /*6a6c0*/  HMMA.16816.F32 R24, R4, R2, R24 ;  /* 0x000000020418723c */ /* 0x004fde0000001818 */
[----:B------:R-:W-:-:S08]  /*6a6d0*/  NOP ;  /* 0x0000000000007918 */ /* 0x000fd00000000000 */
[----:B------:R-:W-:Y:S04]  /*6a6e0*/  STL.64 [R1+0xa00], R24 ;  /* 0x000a001801007387 */ /* 0x000fe80000100a00 */
[----:B------:R0:W-:Y:S04]  /*6a6f0*/  STL.64 [R1+0xa08], R26 ;  /* 0x000a081a01007387 */ /* 0x0001e80000100a00 */
[----:B0-----:R-:W2:Y:S04]  /*6a700*/  LDL.LU.64 R26, [R1+0x69c8] ;  /* 0x0069c800011a7983 */ /* 0x001ea80000300a00 */
[----:B------:R-:W2:Y:S01]  /*6a710*/  LDL.LU.64 R24, [R1+0x69c0] ;  /* 0x0069c00001187983 */ /* 0x000ea20000300a00 */
[----:B------:R-:W-:-:S02]  /*6a720*/  F2FP.F16.E4M3.UNPACK_B R22, R22 ;  /* 0x00000016ff16723e */ /* 0x000fc400020006ff */
[----:B------:R-:W-:Y:S02]  /*6a730*/  F2FP.F16.E4M3.UNPACK_B R23, R23 ;  /* 0x00000017ff17723e */ /* 0x000fe400020006ff */
[----:B------:R-:W-:Y:S02]  /*6a740*/  F2FP.F16.E4M3.UNPACK_B R12, R12 ;  /* 0x0000000cff0c723e */ /* 0x000fe400020006ff */
[----:B------:R-:W-:-:S03]  /*6a750*/  F2FP.F16.E4M3.UNPACK_B R13, R13 ;  /* 0x0000000dff0d723e */ /* 0x000fc600020006ff */
[----:B--2---:R-:W-:Y:S01]  /*6a760*/  HMMA.16816.F32 R4, R4, R22, R24 ;  /* 0x000000160404723c */ /* 0x004fe20000001818 */
[----:B------:R-:W3:-:S15]  /*6a770*/  LDL.LU.64 R26, [R1+0x69b8] ;  /* 0x0069b800011a7983 */ /* 0x000ede0000300a00 */
[----:B------:R-:W-:-:S07]  /*6a780*/  NOP ;  /* 0x0000000000007918 */ /* 0x000fce0000000000 */
[----:B------:R-:W-:Y:S04]  /*6a790*/  STL.64 [R1+0x980], R4 ;  /* 0x0009800401007387 */ /* 0x000fe80000100a00 */
[----:B------:R3:W-:Y:S04]  /*6a7a0*/  STL.64 [R1+0x988], R6 ;  /* 0x0009880601007387 */ /* 0x0007e80000100a00 */
[----:B------:R-:W2:Y:S01]  /*6a7b0*/  LDL.LU R11, [R1+0x1054] ;  /* 0x00105400010b7983 */ /* 0x000ea20000300800 */
[----:B------:R-:W-:Y:S02]  /*6a7c0*/  F2FP.F16.E4M3.UNPACK_B R14, R14 ;  /* 0x0000000eff0e723e */ /* 0x000fe400020006ff */
[----:B------:R-:W-:-:S07]  /*6a7d0*/  F2FP.F16.E4M3.UNPACK_B R15, R15 ;  /* 0x0000000fff0f723e */ /* 0x000fce00020006ff */
[----:B---3--:R-:W-:Y:S01]  /*6a7e0*/  HMMA.16816.F32 R4, R12, R26, R16 ;  /* 0x0000001a0c04723c */ /* 0x008fe20000001810 */
[----:B--2---:R-:W-:-:S15]  /*6a7f0*/  STL.64 [R1+0x6990], R10 ;  /* 0x0069900a01007387 */ /* 0x004fde0000100a00 */
[----:B------:R-:W-:-:S07]  /*6a800*/  NOP ;  /* 0x0000000000007918 */ /* 0x000fce0000000000 */
[----:B------:R-:W-:Y:S04]  /*6a810*/  STL.64 [R1+0x9d0], R4 ;  /* 0x0009d00401007387 */ /* 0x000fe80000100a00 */
[----:B------:R-:W-:Y:S04]  /*6a820*/  STL.64 [R1+0x9d8], R6 ;  /* 0x0009d80601007387 */ /* 0x000fe80000100a00 */
[----:B------:R0:W-:Y:S04]  /*6a830*/  STL.64 [R1+0x6988], R8 ;  /* 0x0069880801007387 */ /* 0x0001e80000100a00 */
        /* <DEDUP_REMOVED lines=21> */
[----:B------:R0:W-:Y:S04]  /*6a990*/  STL.64 [R1+0x6948], R26 ;  /* 0x0069481a01007387 */ /* 0x0001e80000100a00 */
[----:B------:R-:W2:Y:S04]  /*6a9a0*/  LDL.LU R24, [R1+0x850] ;  /* 0x0008500001187983 */ /* 0x000ea80000300800 */
[----:B------:R-:W2:Y:S04]  /*6a9b0*/  LDL.LU R25, [R1+0x854] ;  /* 0x0008540001197983 */ /* 0x000ea80000300800 */
[----:B0-----:R-:W3:Y:S04]  /*6a9c0*/  LDL.LU R26, [R1+0x858] ;  /* 0x00085800011a7983 */ /* 0x001ee80000300800 */
[----:B------:R-:W3:Y:S04]  /*6a9d0*/  LDL.LU R27, [R1+0x85c] ;  /* 0x00085c00011b7983 */ /* 0x000ee80000300800 */
        /* <DEDUP_REMOVED lines=65> */
[----:B------:R-:W-:Y:S01]  /*6adf0*/  F2FP.F16.E4M3.UNPACK_B R4, R4 ;  /* 0x00000004ff04723e */ /* 0x000fe200020006ff */
[----:B--2---:R-:W-:Y:S01]  /*6ae00*/  HMMA.16816.F32 R12, R12, R22, R24 ;  /* 0x000000160c0c723c */ /* 0x004fe20000001818 */
[----:B------:R-:W2:-:S15]  /*6ae10*/  LDL.LU.64 R26, [R1+0x6948] ;  /* 0x00694800011a7983 */ /* 0x000e9e0000300a00 */
[----:B------:R-:W-:-:S07]  /*6ae20*/  NOP ;  /* 0x0000000000007918 */ /* 0x000fce0000000000 */
[----:B------:R-:W-:Y:S04]  /*6ae30*/  STL.64 [R1+0x970], R12 ;  /* 0x0009700c01007387 */ /* 0x000fe80000100a00 */
[----:B------:R2:W-:Y:S04]  /*6ae40*/  STL.64 [R1+0x978], R14 ;  /* 0x0009780e01007387 */ /* 0x0005e80000100a00 */
[----:B------:R-:W3:Y:S01]  /*6ae50*/  LDL.LU R11, [R1+0x1074] ;  /* 0x00107400010b7983 */ /* 0x000ee20000300800 */
[----:B------:R-:W-:Y:S02]  /*6ae60*/  F2FP.F16.E4M3.UNPACK_B R5, R5 ;  /* 0x00000005ff05723e */ /* 0x000fe400020006ff */
[----:B------:R-:W-:-:S02]  /*6ae70*/  F2FP.F16.E4M3.UNPACK_B R6, R6 ;  /* 0x00000006ff06723e */ /* 0x000fc400020006ff */
[----:B------:R-:W-:-:S07]  /*6ae80*/  F2FP.F16.E4M3.UNPACK_B R7, R7 ;  /* 0x00000007ff07723e */ /* 0x000fce00020006ff */
[----:B--2---:R-:W-:Y:S01]  /*6ae90*/  HMMA.16816.F32 R12, R4, R26, R16 ;  /* 0x0000001a040c723c */ /* 0x004fe20000001810 */
[----:B---3--:R-:W-:-:S15]  /*6aea0*/  STL.64 [R1+0x6920], R10 ;  /* 0x0069200a01007387 */ /* 0x008fde0000100a00 */
        /* <DEDUP_REMOVED lines=656> */
[----:B------:R-:W3:Y:S04]  /*6d7b0*/  LDL.LU R16, [R1] ;  /* 0x0000000001107983 */ /* 0x000ee80000300800 */
        /* <DEDUP_REMOVED lines=385> */
[----:B------:R-:W-:Y:S04]  /*6efd0*/  STL [R1+0x64b4], R10 ;  /* 0x0064b40a01007387 */ /* 0x000fe80000100800 */
[----:B------:R-:W-:Y:S01]  /*6efe0*/  STL [R1+0x64b0], R11 ;  /* 0x0064b00b01007387 */ /* 0x000fe20000100800 */
[----:B----4-:R-:W-:-:S15]  /*6eff0*/  HMMA.16816.F32 R24, R12, R8, R24 ;  /* 0x000000080c18723c */ /* 0x010fde0000001818 */
        /* <DEDUP_REMOVED lines=15> */
[----:B------:R-:W-:Y:S02]  /*6f0f0*/  F2FP.F16.E4M3.UNPACK_B R4, R4 ;  /* 0x00000004ff04723e */ /* 0x000fe400020006ff */
[----:B------:R-:W-:Y:S01]  /*6f100*/  F2FP.F16.E4M3.UNPACK_B R5, R5 ;  /* 0x00000005ff05723e */ /* 0x000fe200020006ff */
[----:B--2---:R-:W-:Y:S01]  /*6f110*/  HMMA.16816.F32 R12, R12, R22, R24 ;  /* 0x000000160c0c723c */ /* 0x004fe20000001818 */
[----:B------:R-:W2:Y:S01]  /*6f120*/  LDL.LU.64 R26, [R1+0x64e8] ;  /* 0x0064e800011a7983 */ /* 0x000ea20000300a00 */
[----:B------:R-:W-:Y:S02]  /*6f130*/  F2FP.F16.E4M3.UNPACK_B R6, R6 ;  /* 0x00000006ff06723e */ /* 0x000fe400020006ff */
[----:B------:R-:W-:-:S15]  /*6f140*/  F2FP.F16.E4M3.UNPACK_B R7, R7 ;  /* 0x00000007ff07723e */ /* 0x000fde00020006ff */
[----:B------:R-:W-:-:S04]  /*6f150*/  NOP ;  /* 0x0000000000007918 */ /* 0x000fc80000000000 */
[----:B------:R-:W-:Y:S04]  /*6f160*/  STL.64 [R1+0x20], R12 ;  /* 0x0000200c01007387 */ /* 0x000fe80000100a00 */
[----:B------:R2:W-:Y:S02]  /*6f170*/  STL.64 [R1+0x28], R14 ;  /* 0x0000280e01007387 */ /* 0x0005e40000100a00 */
[----:B--2---:R-:W-:Y:S06]  /*6f180*/  HMMA.16816.F32 R12, R4, R26, R16 ;  /* 0x0000001a040c723c */ /* 0x004fec0000001810 */
[----:B------:R0:W-:Y:S04]  /*6f190*/  STL.64 [R1+0x6470], R26 ;  /* 0x0064701a01007387 */ /* 0x0001e80000100a00 */
[----:B------:R-:W2:-:S13]  /*6f1a0*/  LDL.LU R24, [R1+0x570] ;  /* 0x0005700001187983 */ /* 0x000e9a0000300800 */
[----:B------:R-:W-:Y:S04]  /*6f1b0*/  STL.64 [R1+0x10], R12 ;  /* 0x0000100c01007387 */ /* 0x000fe80000100a00 */
[----:B------:R1:W-:Y:S04]  /*6f1c0*/  STL.64 [R1+0x18], R14 ;  /* 0x0000180e01007387 */ /* 0x0003e80000100a00 */
[----:B------:R-:W2:Y:S04]  /*6f1d0*/  LDL.LU R25, [R1+0x574] ;  /* 0x0005740001197983 */ /* 0x000ea80000300800 */
[----:B0-----:R-:W3:Y:S04]  /*6f1e0*/  LDL.LU R26, [R1+0x578] ;  /* 0x00057800011a7983 */ /* 0x001ee80000300800 */
[----:B------:R-:W3:Y:S04]  /*6f1f0*/  LDL.LU R27, [R1+0x57c] ;  /* 0x00057c00011b7983 */ /* 0x000ee80000300800 */
[----:B------:R-:W4:Y:S04]  /*6f200*/  LDL.LU R16, [R1+0x520] ;  /* 0x0005200001107983 */ /* 0x000f280000300800 */
[----:B------:R-:W4:Y:S04]  /*6f210*/  LDL.LU R17, [R1+0x524] ;  /* 0x0005240001117983 */ /* 0x000f280000300800 */
[----:B------:R-:W4:Y:S04]  /*6f220*/  LDL.LU R18, [R1+0x528] ;  /* 0x0005280001127983 */ /* 0x000f280000300800 */
[----:B------:R-:W4:Y:S04]  /*6f230*/  LDL.LU R19, [R1+0x52c] ;  /* 0x00052c0001137983 */ /* 0x000f280000300800 */
[----:B------:R-:W4:Y:S04]  /*6f240*/  LDL.LU R9, [R1+0x1204] ;  /* 0x0012040001097983 */ /* 0x000f280000300800 */
[----:B-1----:R-:W4:Y:S04]  /*6f250*/  LDL.LU R14, [R1+0x1200] ;  /* 0x00120000010e7983 */ /* 0x002f280000300800 */
[----:B------:R-:W4:Y:S04]  /*6f260*/  LDL.LU R15, [R1+0x120c] ;  /* 0x00120c00010f7983 */ /* 0x000f280000300800 */
[----:B------:R-:W4:Y:S04]  /*6f270*/  LDL.LU R29, [R1+0x1208] ;  /* 0x00120800011d7983 */ /* 0x000f280000300800 */
[----:B---3--:R-:W-:Y:S04]  /*6f280*/  STL.64 [R1+0x6480], R26 ;  /* 0x0064801a01007387 */ /* 0x008fe80000100a00 */
[----:B--2---:R0:W-:Y:S04]  /*6f290*/  STL.64 [R1+0x6478], R24 ;  /* 0x0064781801007387 */ /* 0x0041e80000100a00 */
[----:B0-----:R-:W2:Y:S04]  /*6f2a0*/  LDL.LU R24, [R1+0x580] ;  /* 0x0005800001187983 */ /* 0x001ea80000300800 */
[----:B------:R-:W2:Y:S04]  /*6f2b0*/  LDL.LU R25, [R1+0x584] ;  /* 0x0005840001197983 */ /* 0x000ea80000300800 */
[----:B------:R-:W3:Y:S04]  /*6f2c0*/  LDL.LU R26, [R1+0x588] ;  /* 0x00058800011a7983 */ /* 0x000ee80000300800 */
[----:B------:R-:W3:Y:S04]  /*6f2d0*/  LDL.LU R27, [R1+0x58c] ;  /* 0x00058c00011b7983 */ /* 0x000ee80000300800 */
[----:B------:R-:W4:Y:S04]  /*6f2e0*/  LDL.LU R10, [R1+0x11f4] ;  /* 0x0011f400010a7983 */ /* 0x000f280000300800 */
[----:B------:R-:W2:Y:S04]  /*6f2f0*/  LDL.LU R12, [R1+0x11f0] ;  /* 0x0011f000010c7983 */ /* 0x000ea80000300800 */
[----:B------:R-:W4:Y:S04]  /*6f300*/  LDL.LU R11, [R1+0x11fc] ;  /* 0x0011fc00010b7983 */ /* 0x000f280000300800 */
[----:B----4-:R-:W-:Y:S04]  /*6f310*/  STL.64 [R1+0x64c0], R10 ;  /* 0x0064c00a01007387 */ /* 0x010fe80000100a00 */
[----:B------:R0:W-:Y:S04]  /*6f320*/  STL.64 [R1+0x64b8], R8 ;  /* 0x0064b80801007387 */ /* 0x0001e80000100a00 */
[----:B0-----:R-:W4:Y:S04]  /*6f330*/  LDL.LU R8, [R1+0x540] ;  /* 0x0005400001087983 */ /* 0x001f280000300800 */
[----:B------:R-:W4:Y:S04]  /*6f340*/  LDL.LU R9, [R1+0x544] ;  /* 0x0005440001097983 */ /* 0x000f280000300800 */
[----:B------:R-:W3:Y:S04]  /*6f350*/  LDL.LU R10, [R1+0x548] ;  /* 0x00054800010a7983 */ /* 0x000ee80000300800 */
[----:B------:R-:W3:Y:S01]  /*6f360*/  LDL.LU R11, [R1+0x54c] ;  /* 0x00054c00010b7983 */ /* 0x000ee20000300800 */
[C---:B------:R-:W-:Y:S03]  /*6f370*/  HMMA.16816.F32 R16, R4.reuse, R20, R16 ;  /* 0x000000140410723c */ /* 0x040fe60000001810 */
[----:B---3--:R-:W-:Y:S04]  /*6f380*/  STL.64 [R1+0x64d0], R10 ;  /* 0x0064d00a01007387 */ /* 0x008fe80000100a00 */
[----:B----4-:R0:W-:Y:S04]  /*6f390*/  STL.64 [R1+0x64c8], R8 ;  /* 0x0064c80801007387 */ /* 0x0101e80000100a00 */
[----:B0-----:R-:W3:Y:S04]  /*6f3a0*/  LDL.LU R8, [R1+0x530] ;  /* 0x0005300001087983 */ /* 0x001ee80000300800 */
[----:B------:R-:W3:Y:S04]  /*6f3b0*/  LDL.LU R9, [R1+0x534] ;  /* 0x0005340001097983 */ /* 0x000ee80000300800 */
[----:B------:R-:W3:Y:S04]  /*6f3c0*/  LDL.LU R10, [R1+0x538] ;  /* 0x00053800010a7983 */ /* 0x000ee80000300800 */
[----:B------:R-:W3:Y:S04]  /*6f3d0*/  LDL.LU R11, [R1+0x53c] ;  /* 0x00053c00010b7983 */ /* 0x000ee80000300800 */
[----:B------:R-:W4:Y:S04]  /*6f3e0*/  LDL.LU R13, [R1+0x11f8] ;  /* 0x0011f800010d7983 */ /* 0x000f280000300800 */
[----:B------:R-:W-:Y:S04]  /*6f3f0*/  STL.64 [R1+0x6490], R26 ;  /* 0x0064901a01007387 */ /* 0x000fe80000100a00 */
        /* <DEDUP_REMOVED lines=20> */
[----:B------:R-:W4:Y:S04]  /*6f540*/  LDL.LU.64 R8, [R1+0x64c8] ;  /* 0x0064c80001087983 */ /* 0x000f280000300a00 */
[----:B------:R-:W3:Y:S04]  /*6f550*/  LDL.LU R0, [R1+0x1214] ;  /* 0x0012140001007983 */ /* 0x000ee80000300800 */
[----:B------:R-:W3:Y:S01]  /*6f560*/  LDL.LU R28, [R1+0x1210] ;  /* 0x00121000011c7983 */ /* 0x000ee20000300800 */
[----:B----4-:R-:W-:-:S15]  /*6f570*/  HMMA.16816.F32 R8, R4, R16, R8 ;  /* 0x000000100408723c */ /* 0x010fde0000001808 */
[----:B------:R-:W-:-:S08]  /*6f580*/  NOP ;  /* 0x0000000000007918 */ /* 0x000fd00000000000 */
[----:B------:R-:W-:Y:S04]  /*6f590*/  STL.64 [R1+0x240], R8 ;  /* 0x0002400801007387 */ /* 0x000fe80000100a00 */
[----:B------:R0:W-:Y:S04]  /*6f5a0*/  STL.64 [R1+0x248], R10 ;  /* 0x0002480a01007387 */ /* 0x0001e80000100a00 */
[----:B0-----:R-:W4:Y:S04]  /*6f5b0*/  LDL.LU.64 R10, [R1+0x64c0] ;  /* 0x0064c000010a7983 */ /* 0x001f280000300a00 */
[----:B------:R-:W2:Y:S04]  /*6f5c0*/  LDL.LU.64 R8, [R1+0x64b8] ;  /* 0x0064b80001087983 */ /* 0x000ea80000300a00 */
[----:B------:R-:W-:Y:S04]  /*6f5d0*/  STL.64 [R1+0x6458], R18 ;  /* 0x0064581201007387 */ /* 0x000fe80000100a00 */
[----:B------:R0:W-:Y:S04]  /*6f5e0*/  STL.64 [R1+0x6450], R16 ;  /* 0x0064501001007387 */ /* 0x0001e80000100a00 */
[----:B0-----:R-:W3:Y:S04]  /*6f5f0*/  LDL.LU R16, [R1+0x5b0] ;  /* 0x0005b00001107983 */ /* 0x001ee80000300800 */
[----:B------:R-:W3:Y:S04]  /*6f600*/  LDL.LU R17, [R1+0x5b4] ;  /* 0x0005b40001117983 */ /* 0x000ee80000300800 */
[----:B------:R-:W2:Y:S04]  /*6f610*/  LDL.LU R18, [R1+0x5b8] ;  /* 0x0005b80001127983 */ /* 0x000ea80000300800 */
[----:B------:R-:W2:Y:S01]  /*6f620*/  LDL.LU R19, [R1+0x5bc] ;  /* 0x0005bc0001137983 */ /* 0x000ea20000300800 */
[----:B----4-:R-:W-:-:S02]  /*6f630*/  IMAD R12, R12, 0x100, R10 ;  /* 0x000001000c0c7824 */ /* 0x010fc400078e020a */
[----:B------:R-:W-:Y:S01]  /*6f640*/  IMAD R13, R13, 0x100, R11 ;  /* 0x000001000d0d7824 */ /* 0x000fe200078e020b */
[----:B--2---:R-:W-:Y:S04]  /*6f650*/  STL.64 [R1+0x6468], R18 ;  /* 0x0064681201007387 */ /* 0x004fe80000100a00 */
[----:B---3--:R0:W-:Y:S04]  /*6f660*/  STL.64 [R1+0x6460], R16 ;  /* 0x0064601001007387 */ /* 0x0081e80000100a00 */
[----:B0-----:R-:W2:Y:S04]  /*6f670*/  LDL.LU R16, [R1+0x590] ;  /* 0x0005900001107983 */ /* 0x001ea80000300800 */
[----:B------:R-:W2:Y:S04]  /*6f680*/  LDL.LU R17, [R1+0x594] ;  /* 0x0005940001117983 */ /* 0x000ea80000300800 */
[----:B------:R-:W2:Y:S04]  /*6f690*/  LDL.LU R18, [R1+0x598] ;  /* 0x0005980001127983 */ /* 0x000ea80000300800 */
[----:B------:R-:W2:Y:S04]  /*6f6a0*/  LDL.LU R19, [R1+0x59c] ;  /* 0x00059c0001137983 */ /* 0x000ea80000300800 */
[----:B------:R-:W3:Y:S04]  /*6f6b0*/  LDL.LU R10, [R1+0x64b4] ;  /* 0x0064b400010a7983 */ /* 0x000ee80000300800 */
[----:B------:R-:W3:Y:S01]  /*6f6c0*/  LDL.LU R11, [R1+0x64b0] ;  /* 0x0064b000010b7983 */ /* 0x000ee20000300800 */
[----:B------:R-:W-:Y:S01]  /*6f6d0*/  IMAD R14, R14, 0x100, R9 ;  /* 0x000001000e0e7824 */ /* 0x000fe200078e0209 */
[----:B---3--:R-:W-:-:S15]  /*6f6e0*/  HMMA.16816.F32 R24, R4, R10, R24 ;  /* 0x0000000a0418723c */ /* 0x008fde0000001818 */
[----:B------:R-:W-:-:S08]  /*6f6f0*/  NOP ;  /* 0x0000000000007918 */ /* 0x000fd00000000000 */
[----:B------:R-:W-:Y:S04]  /*6f700*/  STL.64 [R1+0x250], R24 ;  /* 0x0002501801007387 */ /* 0x000fe80000100a00 */
[----:B------:R0:W-:Y:S04]  /*6f710*/  STL.64 [R1+0x258], R26 ;  /* 0x0002581a01007387 */ /* 0x0001e80000100a00 */
[----:B0-----:R-:W3:Y:S04]  /*6f720*/  LDL.LU.64 R26, [R1+0x64a8] ;  /* 0x0064a800011a7983 */ /* 0x001ee80000300a00 */
[----:B------:R-:W3:Y:S04]  /*6f730*/  LDL.LU.64 R24, [R1+0x64a0] ;  /* 0x0064a00001187983 */ /* 0x000ee80000300a00 */
[----:B------:R-:W3:Y:S02]  /*6f740*/  LDL.LU R9, [R1+0x6498] ;  /* 0x0064980001097983 */ /* 0x000ee40000300800 */
[----:B---3--:R-:W-:-:S15]  /*6f750*/  HMMA.16816.F32 R24, R4, R8, R24 ;  /* 0x000000080418723c */ /* 0x008fde0000001818 */
[----:B------:R-:W-:-:S08]  /*6f760*/  NOP ;  /* 0x0000000000007918 */ /* 0x000fd00000000000 */
[----:B------:R-:W-:Y:S04]  /*6f770*/  STL.64 [R1+0x2f0], R24 ;  /* 0x0002f01801007387 */ /* 0x000fe80000100a00 */
[----:B------:R0:W-:Y:S04]  /*6f780*/  STL.64 [R1+0x2f8], R26 ;  /* 0x0002f81a01007387 */ /* 0x0001e80000100a00 */
[----:B0-----:R-:W3:Y:S04]  /*6f790*/  LDL.LU.64 R26, [R1+0x6490] ;  /* 0x00649000011a7983 */ /* 0x001ee80000300a00 */
[----:B------:R-:W3:Y:S04]  /*6f7a0*/  LDL.LU.64 R24, [R1+0x6488] ;  /* 0x0064880001187983 */ /* 0x000ee80000300a00 */
[----:B------:R-:W-:Y:S01]  /*6f7b0*/  STL [R1+0x643c], R9 ;  /* 0x00643c0901007387 */ /* 0x000fe20000100800 */
[----:B---3--:R-:W-:-:S15]  /*6f7c0*/  HMMA.16816.F32 R24, R4, R2, R24 ;  /* 0x000000020418723c */ /* 0x008fde0000001818 */
[----:B------:R-:W-:-:S08]  /*6f7d0*/  NOP ;  /* 0x0000000000007918 */ /* 0x000fd00000000000 */
[----:B------:R-:W-:Y:S04]  /*6f7e0*/  STL.64 [R1+0x330], R24 ;  /* 0x0003301801007387 */ /* 0x000fe80000100a00 */
[----:B------:R0:W-:Y:S04]  /*6f7f0*/  STL.64 [R1+0x338], R26 ;  /* 0x0003381a01007387 */ /* 0x0001e80000100a00 */
[----:B0-----:R-:W3:Y:S04]  /*6f800*/  LDL.LU.64 R26, [R1+0x6480] ;  /* 0x00648000011a7983 */ /* 0x001ee80000300a00 */
[----:B------:R-:W3:Y:S01]  /*6f810*/  LDL.LU.64 R24, [R1+0x6478] ;  /* 0x0064780001187983 */ /* 0x000ee20000300a00 */
[----:B------:R-:W-:Y:S01]  /*6f820*/  IMAD R15, R29, 0x100, R15 ;  /* 0x000001001d0f7824 */ /* 0x000fe200078e020f */
[----:B------:R-:W-:-:S02]  /*6f830*/  F2FP.F16.E4M3.UNPACK_B R12, R12 ;  /* 0x0000000cff0c723e */ /* 0x000fc400020006ff */
[----:B------:R-:W-:Y:S02]  /*6f840*/  F2FP.F16.E4M3.UNPACK_B R13, R13 ;  /* 0x0000000dff0d723e */ /* 0x000fe400020006ff */
[----:B------:R-:W-:Y:S02]  /*6f850*/  F2FP.F16.E4M3.UNPACK_B R14, R14 ;  /* 0x0000000eff0e723e */ /* 0x000fe400020006ff */
[----:B------:R-:W-:Y:S01]  /*6f860*/  F2FP.F16.E4M3.UNPACK_B R15, R15 ;  /* 0x0000000fff0f723e */ /* 0x000fe200020006ff */
[----:B---3--:R-:W-:Y:S01]  /*6f870*/  HMMA.16816.F32 R4, R4, R22, R24 ;  /* 0x000000160404723c */ /* 0x008fe20000001818 */
[----:B------:R-:W2:-:S15]  /*6f880*/  LDL.LU.64 R26, [R1+0x6470] ;  /* 0x00647000011a7983 */ /* 0x000e9e0000300a00 */
[----:B------:R-:W-:-:S07]  /*6f890*/  NOP ;  /* 0x0000000000007918 */ /* 0x000fce0000000000 */
[----:B------:R0:W-:Y:S04]  /*6f8a0*/  STL.64 [R1+0x320], R4 ;  /* 0x0003200401007387 */ /* 0x0001e80000100a00 */
[----:B------:R1:W-:Y:S04]  /*6f8b0*/  STL.64 [R1+0x328], R6 ;  /* 0x0003280601007387 */ /* 0x0003e80000100a00 */
[----:B0-----:R-:W3:Y:S04]  /*6f8c0*/  LDL.LU R4, [R1+0x5e0] ;  /* 0x0005e00001047983 */ /* 0x001ee80000300800 */
[----:B------:R-:W3:Y:S04]  /*6f8d0*/  LDL.LU R5, [R1+0x5e4] ;  /* 0x0005e40001057983 */ /* 0x000ee80000300800 */
[----:B-1----:R-:W3:Y:S04]  /*6f8e0*/  LDL.LU R6, [R1+0x5e8] ;  /* 0x0005e80001067983 */ /* 0x002ee80000300800 */
[----:B------:R-:W3:Y:S01]  /*6f8f0*/  LDL.LU R7, [R1+0x5ec] ;  /* 0x0005ec0001077983 */ /* 0x000ee20000300800 */
        /* <DEDUP_REMOVED lines=14> */
[----:B0-----:R-:W2:Y:S04]  /*6f9e0*/  LDL.LU R20, [R1+0x5c0] ;  /* 0x0005c00001147983 */ /* 0x001ea80000300800 */
[----:B------:R-:W2:Y:S04]  /*6f9f0*/  LDL.LU R21, [R1+0x5c4] ;  /* 0x0005c40001157983 */ /* 0x000ea80000300800 */
[----:B------:R-:W2:Y:S04]  /*6fa00*/  LDL.LU R22, [R1+0x5c8] ;  /* 0x0005c80001167983 */ /* 0x000ea80000300800 */
[----:B------:R-:W2:Y:S04]  /*6fa10*/  LDL.LU R23, [R1+0x5cc] ;  /* 0x0005cc0001177983 */ /* 0x000ea80000300800 */
[----:B------:R-:W4:Y:S04]  /*6fa20*/  LDL.LU R24, [R1+0x1250] ;  /* 0x0012500001187983 */ /* 0x000f280000300800 */
[----:B------:R-:W4:Y:S04]  /*6fa30*/  LDL.LU R25, [R1+0x124c] ;  /* 0x00124c0001197983 */ /* 0x000f280000300800 */
[----:B------:R-:W-:Y:S04]  /*6fa40*/  STL.64 [R1+0x6410], R26 ;  /* 0x0064101a01007387 */ /* 0x000fe80000100a00 */
[----:B----4-:R2:W-:Y:S04]  /*6fa50*/  STL.64 [R1+0x6408], R24 ;  /* 0x0064081801007387 */ /* 0x0105e80000100a00 */
[----:B------:R-:W4:Y:S01]  /*6fa60*/  LDL.LU R9, [R1+0x1228] ;  /* 0x0012280001097983 */ /* 0x000f220000300800 */
[C---:B--2---:R-:W-:Y:S06]  /*6fa70*/  HMMA.16816.F32 R24, R12.reuse, R18, R20 ;  /* 0x000000120c18723c */ /* 0x044fec0000001814 */
[----:B---3--:R-:W-:Y:S07]  /*6fa80*/  HMMA.16816.F32 R20, R12, R16, R4 ;  /* 0x000000100c14723c */ /* 0x008fee0000001804 */
[----:B------:R-:W-:-:S10]  /*6fa90*/  IMAD R4, R28, 0x100, R0 ;  /* 0x000001001c047824 */ /* 0x000fd400078e0200 */
[----:B------:R-:W-:Y:S04]  /*6faa0*/  STL.64 [R1+0x390], R24 ;  /* 0x0003901801007387 */ /* 0x000fe80000100a00 */
[----:B------:R-:W-:Y:S04]  /*6fab0*/  STL.64 [R1+0x398], R26 ;  /* 0x0003981a01007387 */ /* 0x000fe80000100a00 */
[----:B------:R-:W4:Y:S04]  /*6fac0*/  LDL.LU R6, [R1+0x1220] ;  /* 0x0012200001067983 */ /* 0x000f280000300800 */
[----:B------:R-:W-:Y:S04]  /*6fad0*/  STL.64 [R1+0x400], R20 ;  /* 0x0004001401007387 */ /* 0x000fe80000100a00 */
[----:B------:R-:W-:Y:S04]  /*6fae0*/  STL.64 [R1+0x408], R22 ;  /* 0x0004081601007387 */ /* 0x000fe80000100a00 */
[----:B------:R-:W2:Y:S04]  /*6faf0*/  LDL.LU R29, [R1+0x1230] ;  /* 0x00123000011d7983 */ /* 0x000ea80000300800 */
[----:B------:R-:W2:Y:S04]  /*6fb00*/  LDL.LU R7, [R1+0x122c] ;  /* 0x00122c0001077983 */ /* 0x000ea80000300800 */
[----:B------:R-:W-:Y:S04]  /*6fb10*/  STL.64 [R1+0x63f0], R18 ;  /* 0x0063f01201007387 */ /* 0x000fe80000100a00 */
[----:B------:R0:W-:Y:S04]  /*6fb20*/  STL.64 [R1+0x63e8], R16 ;  /* 0x0063e81001007387 */ /* 0x0001e80000100a00 */
[----:B------:R-:W3:Y:S04]  /*6fb30*/  LDL.LU R0, [R1+0x121c] ;  /* 0x00121c0001007983 */ /* 0x000ee80000300800 */
[----:B------:R-:W3:Y:S04]  /*6fb40*/  LDL.LU R28, [R1+0x1218] ;  /* 0x00121800011c7983 */ /* 0x000ee80000300800 */
[----:B0-----:R-:W4:Y:S04]  /*6fb50*/  LDL.LU R16, [R1+0x700] ;  /* 0x0007000001107983 */ /* 0x001f280000300800 */
        /* <DEDUP_REMOVED lines=23> */
[----:B--2---:R-:W-:Y:S04]  /*6fcd0*/  STL.64 [R1+0x6400], R18 ;  /* 0x0064001201007387 */ /* 0x004fe80000100a00 */
[----:B------:R0:W-:Y:S01]  /*6fce0*/  STL.64 [R1+0x63f8], R16 ;  /* 0x0063f81001007387 */ /* 0x0001e20000100a00 */
[----:B------:R-:W-:-:S02]  /*6fcf0*/  IMAD R5, R28, 0x100, R0 ;  /* 0x000001001c057824 */ /* 0x000fc400078e0200 */
[----:B------:R-:W-:Y:S01]  /*6fd00*/  IMAD R6, R6, 0x100, R9 ;  /* 0x0000010006067824 */ /* 0x000fe200078e0209 */
[----:B0-----:R-:W2:Y:S04]  /*6fd10*/  LDL.LU R16, [R1+0x6e0] ;  /* 0x0006e00001107983 */ /* 0x001ea80000300800 */
[----:B------:R-:W2:Y:S04]  /*6fd20*/  LDL.LU R17, [R1+0x6e4] ;  /* 0x0006e40001117983 */ /* 0x000ea80000300800 */
[----:B------:R-:W2:Y:S04]  /*6fd30*/  LDL.LU R18, [R1+0x6e8] ;  /* 0x0006e80001127983 */ /* 0x000ea80000300800 */
[----:B------:R-:W2:Y:S04]  /*6fd40*/  LDL.LU R19, [R1+0x6ec] ;  /* 0x0006ec0001137983 */ /* 0x000ea80000300800 */
[----:B------:R-:W2:Y:S04]  /*6fd50*/  LDL.LU R28, [R1+0x1238] ;  /* 0x00123800011c7983 */ /* 0x000ea80000300800 */
[----:B------:R-:W2:Y:S01]  /*6fd60*/  LDL.LU R0, [R1+0x1240] ;  /* 0x0012400001007983 */ /* 0x000ea20000300800 */
[----:B---3--:R-:W-:-:S15]  /*6fd70*/  HMMA.16816.F32 R20, R12, R10, R20 ;  /* 0x0000000a0c14723c */ /* 0x008fde0000001814 */
[----:B------:R-:W-:-:S08]  /*6fd80*/  NOP ;  /* 0x0000000000007918 */ /* 0x000fd00000000000 */
[----:B------:R-:W-:Y:S04]  /*6fd90*/  STL.64 [R1+0x440], R20 ;  /* 0x0004401401007387 */ /* 0x000fe80000100a00 */
[----:B------:R0:W-:Y:S04]  /*6fda0*/  STL.64 [R1+0x448], R22 ;  /* 0x0004481601007387 */ /* 0x0001e80000100a00 */
[----:B0-----:R-:W3:Y:S04]  /*6fdb0*/  LDL.LU.64 R22, [R1+0x6448] ;  /* 0x0064480001167983 */ /* 0x001ee80000300a00 */
[----:B------:R-:W3:Y:S04]  /*6fdc0*/  LDL.LU.64 R20, [R1+0x6440] ;  /* 0x0064400001147983 */ /* 0x000ee80000300a00 */
[----:B------:R-:W3:Y:S01]  /*6fdd0*/  LDL.LU R9, [R1+0x643c] ;  /* 0x00643c0001097983 */ /* 0x000ee20000300800 */
[----:B------:R-:W-:-:S03]  /*6fde0*/  IMAD R7, R7, 0x100, R29 ;  /* 0x0000010007077824 */ /* 0x000fc600078e021d */
[----:B------:R-:W2:Y:S01]  /*6fdf0*/  LDL.LU R29, [R1+0x6438] ;  /* 0x00643800011d7983 */ /* 0x000ea20000300800 */
        /* <DEDUP_REMOVED lines=8> */
[----:B0-----:R-:W4:Y:S04]  /*6fe80*/  LDL.LU R8, [R1+0x730] ;  /* 0x0007300001087983 */ /* 0x001f280000300800 */
[----:B------:R-:W4:Y:S04]  /*6fe90*/  LDL.LU R9, [R1+0x734] ;  /* 0x0007340001097983 */ /* 0x000f280000300800 */
[----:B------:R-:W2:Y:S04]  /*6fea0*/  LDL.LU R10, [R1+0x738] ;  /* 0x00073800010a7983 */ /* 0x000ea80000300800 */
[----:B------:R-:W2:Y:S01]  /*6feb0*/  LDL.LU R11, [R1+0x73c] ;  /* 0x00073c00010b7983 */ /* 0x000ea20000300800 */
[----:B---3--:R-:W-:Y:S03]  /*6fec0*/  HMMA.16816.F32 R20, R12, R2, R20 ;  /* 0x000000020c14723c */ /* 0x008fe60000001814 */
[----:B--2---:R-:W-:Y:S04]  /*6fed0*/  STL.64 [R1+0x63e0], R10 ;  /* 0x0063e00a01007387 */ /* 0x004fe80000100a00 */
[----:B----4-:R0:W-:Y:S04]  /*6fee0*/  STL.64 [R1+0x63d8], R8 ;  /* 0x0063d80801007387 */ /* 0x0101e80000100a00 */
        /* <DEDUP_REMOVED lines=8> */
[----:B------:R-:W-:-:S02]  /*6ff70*/  F2FP.F16.E4M3.UNPACK_B R4, R4 ;  /* 0x00000004ff04723e */ /* 0x000fc400020006ff */
[----:B------:R-:W-:Y:S02]  /*6ff80*/  F2FP.F16.E4M3.UNPACK_B R5, R5 ;  /* 0x00000005ff05723e */ /* 0x000fe400020006ff */
[----:B------:R-:W-:Y:S02]  /*6ff90*/  F2FP.F16.E4M3.UNPACK_B R6, R6 ;  /* 0x00000006ff06723e */ /* 0x000fe400020006ff */
[----:B------:R-:W-:Y:S01]  /*6ffa0*/  F2FP.F16.E4M3.UNPACK_B R7, R7 ;  /* 0x00000007ff07723e */ /* 0x000fe200020006ff */
[----:B---3--:R-:W-:Y:S01]  /*6ffb0*/  HMMA.16816.F32 R12, R12, R22, R24 ;  /* 0x000000160c0c723c */ /* 0x008fe20000001818 */
[----:B------:R-:W3:Y:S04]  /*6ffc0*/  LDL.LU.64 R26, [R1+0x6410] ;  /* 0x00641000011a7983 */ /* 0x000ee80000300a00 */
[----:B------:R-:W2:-:S15]  /*6ffd0*/  LDL.LU.64 R24, [R1+0x6408] ;  /* 0x0064080001187983 */ /* 0x000e9e0000300a00 */
[----:B------:R-:W-:-:S03]  /*6ffe0*/  NOP ;  /* 0x0000000000007918 */ /* 0x000fc60000000000 */
[----:B------:R0:W-:Y:S04]  /*6fff0*/  STL.64 [R1+0x470], R12 ;  /* 0x0004700c01007387 */ /* 0x0001e80000100a00 */
[----:B------:R1:W-:Y:S04]  /*70000*/  STL.64 [R1+0x478], R14 ;  /* 0x0004780e01007387 */ /* 0x0003e80000100a00 */
[----:B0-----:R-:W2:Y:S04]  /*70010*/  LDL.LU R12, [R1+0x1234] ;  /* 0x00123400010c7983 */ /* 0x001ea80000300800 */
[----:B------:R-:W2:Y:S04]  /*70020*/  LDL.LU R13, [R1+0x123c] ;  /* 0x00123c00010d7983 */ /* 0x000ea80000300800 */
[----:B-1----:R-:W2:Y:S04]  /*70030*/  LDL.LU R14, [R1+0x1248] ;  /* 0x00124800010e7983 */ /* 0x002ea80000300800 */
        /* <DEDUP_REMOVED lines=12> */
[----:B------:R-:W3:Y:S04]  /*70100*/  LDL.LU.64 R16, [R1+0x63e8] ;  /* 0x0063e80001107983 */ /* 0x000ee80000300a00 */
[----:B------:R-:W-:Y:S04]  /*70110*/  STL.64 [R1+0x63a8], R22 ;  /* 0x0063a81601007387 */ /* 0x000fe80000100a00 */
[----:B------:R0:W-:Y:S04]  /*70120*/  STL.64 [R1+0x63a0], R20 ;  /* 0x0063a01401007387 */ /* 0x0001e80000100a00 */
[----:B0-----:R-:W4:Y:S04]  /*70130*/  LDL.LU R20, [R1+0x770] ;  /* 0x0007700001147983 */ /* 0x001f280000300800 */
[----:B------:R-:W4:Y:S04]  /*70140*/  LDL.LU R21, [R1+0x774] ;  /* 0x0007740001157983 */ /* 0x000f280000300800 */
[----:B------:R-:W4:Y:S04]  /*70150*/  LDL.LU R22, [R1+0x778] ;  /* 0x0007780001167983 */ /* 0x000f280000300800 */
        /* <DEDUP_REMOVED lines=15> */
[----:B0-----:R-:W2:Y:S04]  /*70250*/  LDL.LU R16, [R1+0x750] ;  /* 0x0007500001107983 */ /* 0x001ea80000300800 */
[----:B------:R-:W2:Y:S04]  /*70260*/  LDL.LU R17, [R1+0x754] ;  /* 0x0007540001117983 */ /* 0x000ea80000300800 */
[----:B------:R-:W2:Y:S04]  /*70270*/  LDL.LU R18, [R1+0x758] ;  /* 0x0007580001127983 */ /* 0x000ea80000300800 */
[----:B------:R-:W2:Y:S01]  /*70280*/  LDL.LU R19, [R1+0x75c] ;  /* 0x00075c0001137983 */ /* 0x000ea20000300800 */
[----:B------:R-:W-:-:S02]  /*70290*/  IMAD R12, R12, 0x100, R28 ;  /* 0x000001000c0c7824 */ /* 0x000fc400078e021c */
[----:B------:R-:W-:Y:S01]  /*702a0*/  IMAD R13, R13, 0x100, R0 ;  /* 0x000001000d0d7824 */ /* 0x000fe200078e0200 */
[----:B------:R-:W3:Y:S04]  /*702b0*/  LDL.LU R28, [R1+0x63c0] ;  /* 0x0063c000011c7983 */ /* 0x000ee80000300800 */
[----:B------:R-:W3:Y:S01]  /*702c0*/  LDL.LU R0, [R1+0x63bc] ;  /* 0x0063bc0001007983 */ /* 0x000ee20000300800 */
[----:B--2---:R-:W-:-:S15]  /*702d0*/  HMMA.16816.F32 R16, R4, R10, R16 ;  /* 0x0000000a0410723c */ /* 0x004fde0000001810 */
[----:B------:R-:W-:-:S08]  /*702e0*/  NOP ;  /* 0x0000000000007918 */ /* 0x000fd00000000000 */
[----:B------:R-:W-:Y:S04]  /*702f0*/  STL.64 [R1+0x500], R16 ;  /* 0x0005001001007387 */ /* 0x000fe80000100a00 */
[----:B------:R4:W-:Y:S02]  /*70300*/  STL.64 [R1+0x508], R18 ;  /* 0x0005081201007387 */ /* 0x0009e40000100a00 */
[----:B----4-:R-:W-:Y:S02]  /*70310*/  HMMA.16816.F32 R16, R4, R8, R20 ;  /* 0x000000080410723c */ /* 0x010fe40000001814 */
[----:B------:R-:W2:-:S15]  /*70320*/  LDL.LU R20, [R1+0x7f0] ;  /* 0x0007f00001147983 */ /* 0x000e9e0000300800 */
[----:B------:R-:W-:-:S06]  /*70330*/  NOP ;  /* 0x0000000000007918 */ /* 0x000fcc0000000000 */
[----:B------:R-:W-:Y:S04]  /*70340*/  STL.64 [R1+0x510], R16 ;  /* 0x0005101001007387 */ /* 0x000fe80000100a00 */
[----:B------:R-:W-:Y:S04]  /*70350*/  STL.64 [R1+0x518], R18 ;  /* 0x0005181201007387 */ /* 0x000fe80000100a00 */
[----:B------:R-:W2:Y:S04]  /*70360*/  LDL.LU R21, [R1+0x7f4] ;  /* 0x0007f40001157983 */ /* 0x000ea80000300800 */
[----:B------:R-:W2:Y:S04]  /*70370*/  LDL.LU R22, [R1+0x7f8] ;  /* 0x0007f80001167983 */ /* 0x000ea80000300800 */
[----:B------:R-:W2:Y:S04]  /*70380*/  LDL.LU R23, [R1+0x7fc] ;  /* 0x0007fc0001177983 */ /* 0x000ea80000300800 */
[----:B------:R-:W-:Y:S04]  /*70390*/  STL.64 [R1+0x6358], R10 ;  /* 0x0063580a01007387 */ /* 0x000fe80000100a00 */
[----:B------:R0:W-:Y:S04]  /*703a0*/  STL.64 [R1+0x6350], R8 ;  /* 0x0063500801007387 */ /* 0x0001e80000100a00 */
[----:B0-----:R-:W4:Y:S01]  /*703b0*/  LDL.LU R8, [R1+0x7a0] ;  /* 0x0007a00001087983 */ /* 0x001f220000300800 */
[----:B---3--:R-:W-:-:S02]  /*703c0*/  IMAD.MOV.U32 R10, RZ, RZ, R28 ;  /* 0x000000ffff0a7224 */ /* 0x008fc400078e001c */
[----:B------:R-:W-:Y:S02]  /*703d0*/  IMAD.MOV.U32 R11, RZ, RZ, R29 ;  /* 0x000000ffff0b7224 */ /* 0x000fe400078e001d */
[----:B------:R-:W-:Y:S02]  /*703e0*/  IMAD.MOV.U32 R9, RZ, RZ, R0 ;  /* 0x000000ffff097224 */ /* 0x000fe400078e0000 */
[----:B------:R-:W3:Y:S04]  /*703f0*/  LDL.LU R0, [R1+0x63b8] ;  /* 0x0063b80001007983 */ /* 0x000ee80000300800 */
[----:B------:R-:W3:Y:S04]  /*70400*/  LDL.LU R28, [R1+0x63b4] ;  /* 0x0063b400011c7983 */ /* 0x000ee80000300800 */
[----:B------:R-:W3:Y:S04]  /*70410*/  LDL.LU R29, [R1+0x63b0] ;  /* 0x0063b000011d7983 */ /* 0x000ee80000300800 */
[----:B------:R-:W-:Y:S04]  /*70420*/  STL.64 [R1+0x6368], R10 ;  /* 0x0063680a01007387 */ /* 0x000fe80000100a00 */
[----:B----4-:R0:W-:Y:S04]  /*70430*/  STL.64 [R1+0x6360], R8 ;  /* 0x0063600801007387 */ /* 0x0101e80000100a00 */
[----:B0-----:R-:W4:Y:S04]  /*70440*/  LDL.LU R8, [R1+0x7b0] ;  /* 0x0007b00001087983 */ /* 0x001f280000300800 */
[----:B------:R-:W4:Y:S04]  /*70450*/  LDL.LU R9, [R1+0x7b4] ;  /* 0x0007b40001097983 */ /* 0x000f280000300800 */
[----:B------:R-:W3:Y:S04]  /*70460*/  LDL.LU R10, [R1+0x7b8] ;  /* 0x0007b800010a7983 */ /* 0x000ee80000300800 */
[----:B------:R-:W3:Y:S01]  /*70470*/  LDL.LU R11, [R1+0x7bc] ;  /* 0x0007bc00010b7983 */ /* 0x000ee20000300800 */
[----:B--2---:R-:W-:Y:S03]  /*70480*/  HMMA.16816.F32 R20, R4, R2, R20 ;  /* 0x000000020414723c */ /* 0x004fe60000001814 */
[----:B---3--:R-:W-:Y:S04]  /*70490*/  STL.64 [R1+0x6388], R10 ;  /* 0x0063880a01007387 */ /* 0x008fe80000100a00 */
[----:B----4-:R0:W-:Y:S04]  /*704a0*/  STL.64 [R1+0x6380], R8 ;  /* 0x0063800801007387 */ /* 0x0101e80000100a00 */
[----:B0-----:R-:W2:Y:S04]  /*704b0*/  LDL.LU R8, [R1+0x7d0] ;  /* 0x0007d00001087983 */ /* 0x001ea80000300800 */
[----:B------:R-:W2:Y:S04]  /*704c0*/  LDL.LU R9, [R1+0x7d4] ;  /* 0x0007d40001097983 */ /* 0x000ea80000300800 */
[----:B------:R-:W3:Y:S04]  /*704d0*/  LDL.LU R10, [R1+0x7d8] ;  /* 0x0007d800010a7983 */ /* 0x000ee80000300800 */
[----:B------:R-:W3:Y:S01]  /*704e0*/  LDL.LU R11, [R1+0x7dc] ;  /* 0x0007dc00010b7983 */ /* 0x000ee20000300800 */
[----:B------:R-:W-:-:S02]  /*704f0*/  IMAD R14, R15, 0x100, R14 ;  /* 0x000001000f0e7824 */ /* 0x000fc400078e020e */
[----:B------:R-:W-:Y:S02]  /*70500*/  IMAD R15, R25, 0x100, R24 ;  /* 0x00000100190f7824 */ /* 0x000fe400078e0218 */
[----:B------:R-:W-:Y:S02]  /*70510*/  IMAD.MOV.U32 R18, RZ, RZ, R28 ;  /* 0x000000ffff127224 */ /* 0x000fe400078e001c */
[----:B------:R-:W-:Y:S02]  /*70520*/  IMAD.MOV.U32 R19, RZ, RZ, R0 ;  /* 0x000000ffff137224 */ /* 0x000fe400078e0000 */
[----:B------:R-:W-:Y:S02]  /*70530*/  IMAD.MOV.U32 R28, RZ, RZ, R22 ;  /* 0x000000ffff1c7224 */ /* 0x000fe400078e0016 */
[----:B------:R-:W-:Y:S01]  /*70540*/  IMAD.MOV.U32 R0, RZ, RZ, R23 ;  /* 0x000000ffff007224 */ /* 0x000fe200078e0017 */
[----:B---3--:R-:W-:Y:S04]  /*70550*/  STL.64 [R1+0x6398], R10 ;  /* 0x0063980a01007387 */ /* 0x008fe80000100a00 */
[----:B--2---:R0:W-:Y:S04]  /*70560*/  STL.64 [R1+0x6390], R8 ;  /* 0x0063900801007387 */ /* 0x0041e80000100a00 */
[----:B0-----:R-:W2:Y:S04]  /*70570*/  LDL.LU R8, [R1+0x7e0] ;  /* 0x0007e00001087983 */ /* 0x001ea80000300800 */
[----:B------:R-:W2:Y:S04]  /*70580*/  LDL.LU R9, [R1+0x7e4] ;  /* 0x0007e40001097983 */ /* 0x000ea80000300800 */
[----:B------:R-:W2:Y:S04]  /*70590*/  LDL.LU R10, [R1+0x7e8] ;  /* 0x0007e800010a7983 */ /* 0x000ea80000300800 */
[----:B------:R-:W2:Y:S04]  /*705a0*/  LDL.LU R11, [R1+0x7ec] ;  /* 0x0007ec00010b7983 */ /* 0x000ea80000300800 */
[----:B------:R-:W3:Y:S04]  /*705b0*/  LDL.LU R16, [R1+0x7c0] ;  /* 0x0007c00001107983 */ /* 0x000ee80000300800 */
[----:B------:R-:W4:Y:S04]  /*705c0*/  LDL.LU R24, [R1+0xa58] ;  /* 0x000a580001187983 */ /* 0x000f280000300800 */
[----:B------:R-:W4:Y:S04]  /*705d0*/  LDL.LU R25, [R1+0xa5c] ;  /* 0x000a5c0001197983 */ /* 0x000f280000300800 */
[----:B------:R0:W-:Y:S04]  /*705e0*/  STL [R1+0x530], R20 ;  /* 0x0005301401007387 */ /* 0x0001e80000100800 */
[----:B------:R-:W2:Y:S01]  /*705f0*/  LDL.LU.64 R22, [R1+0x63a8] ;  /* 0x0063a80001167983 */ /* 0x000ea20000300a00 */
[----:B------:R-:W-:-:S02]  /*70600*/  IMAD.MOV.U32 R17, RZ, RZ, R29 ;  /* 0x000000ffff117224 */ /* 0x000fc400078e001d */
[----:B------:R-:W-:Y:S02]  /*70610*/  IMAD.MOV.U32 R29, RZ, RZ, R21 ;  /* 0x000000ffff1d7224 */ /* 0x000fe400078e0015 */
[----:B0-----:R-:W3:Y:S04]  /*70620*/  LDL.LU.64 R20, [R1+0x63a0] ;  /* 0x0063a00001147983 */ /* 0x001ee80000300a00 */
[----:B------:R0:W-:Y:S04]  /*70630*/  STL [R1+0x5e20], R0 ;  /* 0x005e200001007387 */ /* 0x0001e80000100800 */
[----:B0-----:R-:W4:Y:S04]  /*70640*/  LDL.LU R0, [R1+0xa4c] ;  /* 0x000a4c0001007983 */ /* 0x001f280000300800 */
[----:B------:R0:W-:Y:S04]  /*70650*/  STL [R1+0x5e0c], R28 ;  /* 0x005e0c1c01007387 */ /* 0x0001e80000100800 */
[----:B0-----:R-:W4:Y:S04]  /*70660*/  LDL.LU R28, [R1+0xa48] ;  /* 0x000a4800011c7983 */ /* 0x001f280000300800 */
[----:B------:R0:W-:Y:S04]  /*70670*/  STL [R1+0x5e08], R29 ;  /* 0x005e081d01007387 */ /* 0x0001e80000100800 */
[----:B0-----:R-:W4:Y:S01]  /*70680*/  LDL.LU R29, [R1+0x126c] ;  /* 0x00126c00011d7983 */ /* 0x001f220000300800 */
[----:B--2---:R-:W-:Y:S03]  /*70690*/  HMMA.16816.F32 R4, R4, R22, R8 ;  /* 0x000000160404723c */ /* 0x004fe60000001808 */
[----:B------:R-:W2:Y:S04]  /*706a0*/  LDL.LU.64 R10, [R1+0x6398] ;  /* 0x00639800010a7983 */ /* 0x000ea80000300a00 */
[----:B------:R-:W2:-:S15]  /*706b0*/  LDL.LU.64 R8, [R1+0x6390] ;  /* 0x0063900001087983 */ /* 0x000e9e0000300a00 */
[----:B------:R-:W-:-:S01]  /*706c0*/  NOP ;  /* 0x0000000000007918 */ /* 0x000fc20000000000 */
[----:B------:R0:W-:Y:S04]  /*706d0*/  STL.64 [R1+0x5c0], R4 ;  /* 0x0005c00401007387 */ /* 0x0001e80000100a00 */
[----:B------:R1:W-:Y:S04]  /*706e0*/  STL.64 [R1+0x5c8], R6 ;  /* 0x0005c80601007387 */ /* 0x0003e80000100a00 */
[----:B0-----:R-:W3:Y:S04]  /*706f0*/  LDL.LU R4, [R1+0x1254] ;  /* 0x0012540001047983 */ /* 0x001ee80000300800 */
[----:B------:R-:W3:Y:S04]  /*70700*/  LDL.LU R5, [R1+0x125c] ;  /* 0x00125c0001057983 */ /* 0x000ee80000300800 */
[----:B-1----:R-:W4:Y:S04]  /*70710*/  LDL.LU R6, [R1+0x1264] ;  /* 0x0012640001067983 */ /* 0x002f280000300800 */
[----:B------:R-:W4:Y:S01]  /*70720*/  LDL.LU R7, [R1+0x1270] ;  /* 0x0012700001077983 */ /* 0x000f220000300800 */
[----:B------:R-:W-:-:S02]  /*70730*/  F2FP.F16.E4M3.UNPACK_B R12, R12 ;  /* 0x0000000cff0c723e */ /* 0x000fc400020006ff */
[----:B------:R-:W-:Y:S02]  /*70740*/  F2FP.F16.E4M3.UNPACK_B R13, R13 ;  /* 0x0000000dff0d723e */ /* 0x000fe400020006ff */
[----:B------:R-:W-:Y:S02]  /*70750*/  F2FP.F16.E4M3.UNPACK_B R14, R14 ;  /* 0x0000000eff0e723e */ /* 0x000fe400020006ff */
[----:B------:R-:W-:-:S07]  /*70760*/  F2FP.F16.E4M3.UNPACK_B R15, R15 ;  /* 0x0000000fff0f723e */ /* 0x000fce00020006ff */
[C---:B--2---:R-:W-:Y:S01]  /*70770*/  HMMA.16816.F32 R8, R12.reuse, R26, R8 ;  /* 0x0000001a0c08723c */ /* 0x044fe20000001808 */
[----:B----4-:R-:W-:Y:S04]  /*70780*/  STL.64 [R1+0x6348], R6 ;  /* 0x0063480601007387 */ /* 0x010fe80000100a00 */
[----:B---3--:R0:W-:Y:S04]  /*70790*/  STL.64 [R1+0x6340], R4 ;  /* 0x0063400401007387 */ /* 0x0081e80000100a00 */
[----:B0-----:R-:W2:Y:S04]  /*707a0*/  LDL.LU R4, [R1+0x790] ;  /* 0x0007900001047983 */ /* 0x001ea80000300800 */
[----:B------:R-:W2:Y:S04]  /*707b0*/  LDL.LU R5, [R1+0x794] ;  /* 0x0007940001057983 */ /* 0x000ea80000300800 */
[----:B------:R-:W2:Y:S04]  /*707c0*/  LDL.LU R6, [R1+0x798] ;  /* 0x0007980001067983 */ /* 0x000ea80000300800 */
[----:B------:R-:W2:Y:S04]  /*707d0*/  LDL.LU R7, [R1+0x79c] ;  /* 0x00079c0001077983 */ /* 0x000ea80000300800 */
[----:B------:R-:W-:Y:S04]  /*707e0*/  STL.64 [R1+0x5b0], R8 ;  /* 0x0005b00801007387 */ /* 0x000fe80000100a00 */
[----:B------:R0:W-:Y:S04]  /*707f0*/  STL.64 [R1+0x5b8], R10 ;  /* 0x0005b80a01007387 */ /* 0x0001e80000100a00 */
[----:B0-----:R-:W3:Y:S04]  /*70800*/  LDL.LU.64 R10, [R1+0x6388] ;  /* 0x00638800010a7983 */ /* 0x001ee80000300a00 */
[----:B------:R-:W3:Y:S04]  /*70810*/  LDL.LU.64 R8, [R1+0x6380] ;  /* 0x0063800001087983 */ /* 0x000ee80000300a00 */
[----:B------:R-:W4:Y:S04]  /*70820*/  LDL.LU R26, [R1+0x1260] ;  /* 0x00126000011a7983 */ /* 0x000f280000300800 */
[----:B------:R-:W4:Y:S01]  /*70830*/  LDL.LU R27, [R1+0x1268] ;  /* 0x00126800011b7983 */ /* 0x000f220000300800 */
[C---:B------:R-:W-:Y:S03]  /*70840*/  HMMA.16816.F32 R16, R12.reuse, R20, R16 ;  /* 0x000000140c10723c */ /* 0x040fe60000001810 */
[----:B----4-:R-:W-:Y:S04]  /*70850*/  STL.64 [R1+0x6338], R26 ;  /* 0x0063381a01007387 */ /* 0x010fe80000100a00 */
[----:B------:R0:W-:Y:S04]  /*70860*/  STL.64 [R1+0x6330], R24 ;  /* 0x0063301801007387 */ /* 0x0001e80000100a00 */
[----:B0-----:R-:W4:Y:S04]  /*70870*/  LDL.LU R24, [R1+0x780] ;  /* 0x0007800001187983 */ /* 0x001f280000300800 */
[----:B------:R-:W4:Y:S04]  /*70880*/  LDL.LU R25, [R1+0x784] ;  /* 0x0007840001197983 */ /* 0x000f280000300800 */
[----:B------:R-:W4:Y:S04]  /*70890*/  LDL.LU R26, [R1+0x788] ;  /* 0x00078800011a7983 */ /* 0x000f280000300800 */
[----:B------:R-:W4:Y:S04]  /*708a0*/  LDL.LU R27, [R1+0x78c] ;  /* 0x00078c00011b7983 */ /* 0x000f280000300800 */
[----:B------:R-:W-:Y:S04]  /*708b0*/  STL.64 [R1+0x5a0], R16 ;  /* 0x0005a01001007387 */ /* 0x000fe80000100a00 */
[----:B------:R0:W-:Y:S04]  /*708c0*/  STL.64 [R1+0x5a8], R18 ;  /* 0x0005a81201007387 */ /* 0x0001e80000100a00 */
[----:B0-----:R-:W3:Y:S04]  /*708d0*/  LDL.LU.64 R18, [R1+0x6378] ;  /* 0x0063780001127983 */ /* 0x001ee80000300a00 */
[----:B------:R-:W2:Y:S04]  /*708e0*/  LDL.LU.64 R16, [R1+0x6370] ;  /* 0x0063700001107983 */ /* 0x000ea80000300a00 */
[----:B------:R-:W4:Y:S01]  /*708f0*/  LDL.LU R21, [R1+0x1258] ;  /* 0x0012580001157983 */ /* 0x000f220000300800 */
[----:B---3--:R-:W-:-:S15]  /*70900*/  HMMA.16816.F32 R8, R12, R18, R8 ;  /* 0x000000120c08723c */ /* 0x008fde0000001808 */
[----:B------:R-:W-:-:S08]  /*70910*/  NOP ;  /* 0x0000000000007918 */ /* 0x000fd00000000000 */
[----:B------:R-:W-:Y:S04]  /*70920*/  STL.64 [R1+0x590], R8 ;  /* 0x0005900801007387 */ /* 0x000fe80000100a00 */
[----:B------:R0:W-:Y:S04]  /*70930*/  STL.64 [R1+0x598], R10 ;  /* 0x0005980a01007387 */ /* 0x0001e80000100a00 */
[----:B0-----:R-:W2:Y:S04]  /*70940*/  LDL.LU.64 R10, [R1+0x6368] ;  /* 0x00636800010a7983 */ /* 0x001ea80000300a00 */
[----:B------:R-:W2:Y:S02]  /*70950*/  LDL.LU.64 R8, [R1+0x6360] ;  /* 0x0063600001087983 */ /* 0x000ea40000300a00 */
[----:B--2---:R-:W-:Y:S02]  /*70960*/  HMMA.16816.F32 R16, R12, R16, R8 ;  /* 0x000000100c10723c */ /* 0x004fe40000001808 */
[----:B------:R-:W2:Y:S04]  /*70970*/  LDL.LU.64 R10, [R1+0x6358] ;  /* 0x00635800010a7983 */ /* 0x000ea80000300a00 */
[----:B------:R-:W4:-:S15]  /*70980*/  LDL.LU.64 R8, [R1+0x6350] ;  /* 0x0063500001087983 */ /* 0x000f1e0000300a00 */
[----:B------:R-:W-:-:S02]  /*70990*/  NOP ;  /* 0x0000000000007918 */ /* 0x000fc40000000000 */
[----:B------:R0:W-:Y:S04]  /*709a0*/  STL.64 [R1+0x580], R16 ;  /* 0x0005801001007387 */ /* 0x0001e80000100a00 */
[----:B------:R1:W-:Y:S04]  /*709b0*/  STL.64 [R1+0x588], R18 ;  /* 0x0005881201007387 */ /* 0x0003e80000100a00 */
[----:B0-----:R-:W3:Y:S04]  /*709c0*/  LDL.LU R16, [R1+0x810] ;  /* 0x0008100001107983 */ /* 0x001ee80000300800 */
[----:B------:R-:W3:Y:S04]  /*709d0*/  LDL.LU R17, [R1+0x814] ;  /* 0x0008140001117983 */ /* 0x000ee80000300800 */
[----:B-1----:R-:W3:Y:S04]  /*709e0*/  LDL.LU R18, [R1+0x818] ;  /* 0x0008180001127983 */ /* 0x002ee80000300800 */
[----:B------:R-:W3:Y:S01]  /*709f0*/  LDL.LU R19, [R1+0x81c] ;  /* 0x00081c0001137983 */ /* 0x000ee20000300800 */
[C---:B--2---:R-:W-:Y:S06]  /*70a00*/  HMMA.16816.F32 R4, R12.reuse, R10, R4 ;  /* 0x0000000a0c04723c */ /* 0x044fec0000001804 */
[----:B----4-:R-:W-:-:S15]  /*70a10*/  HMMA.16816.F32 R8, R12, R8, R24 ;  /* 0x000000080c08723c */ /* 0x010fde0000001818 */
[----:B------:R-:W-:-:S02]  /*70a20*/  NOP ;  /* 0x0000000000007918 */ /* 0x000fc40000000000 */
[----:B------:R-:W-:Y:S04]  /*70a30*/  STL.64 [R1+0x570], R4 ;  /* 0x0005700401007387 */ /* 0x000fe80000100a00 */
[----:B------:R0:W-:Y:S04]  /*70a40*/  STL.64 [R1+0x578], R6 ;  /* 0x0005780601007387 */ /* 0x0001e80000100a00 */
[----:B0-----:R-:W2:Y:S04]  /*70a50*/  LDL.LU.64 R6, [R1+0x6348] ;  /* 0x0063480001067983 */ /* 0x001ea80000300a00 */
[----:B------:R-:W4:Y:S04]  /*70a60*/  LDL.LU.64 R4, [R1+0x6340] ;  /* 0x0063400001047983 */ /* 0x000f280000300a00 */
[----:B------:R-:W2:Y:S04]  /*70a70*/  LDL.LU.64 R26, [R1+0x6338] ;  /* 0x00633800011a7983 */ /* 0x000ea80000300a00 */
[----:B------:R-:W2:Y:S04]  /*70a80*/  LDL.LU.64 R24, [R1+0x6330] ;  /* 0x0063300001187983 */ /* 0x000ea80000300a00 */
[----:B------:R0:W-:Y:S04]  /*70a90*/  STL.64 [R1+0x560], R8 ;  /* 0x0005600801007387 */ /* 0x0001e80000100a00 */
[----:B------:R1:W-:Y:S04]  /*70aa0*/  STL.64 [R1+0x568], R10 ;  /* 0x0005680a01007387 */ /* 0x0003e80000100a00 */
[----:B0-----:R-:W3:Y:S04]  /*70ab0*/  LDL.LU R8, [R1+0x820] ;  /* 0x0008200001087983 */ /* 0x001ee80000300800 */
[----:B------:R-:W3:Y:S04]  /*70ac0*/  LDL.LU R9, [R1+0x824] ;  /* 0x0008240001097983 */ /* 0x000ee80000300800 */
[----:B-1----:R-:W3:Y:S04]  /*70ad0*/  LDL.LU R10, [R1+0x828] ;  /* 0x00082800010a7983 */ /* 0x002ee80000300800 */
[----:B------:R-:W3:Y:S01]  /*70ae0*/  LDL.LU R11, [R1+0x82c] ;  /* 0x00082c00010b7983 */ /* 0x000ee20000300800 */
[----:B------:R-:W-:Y:S01]  /*70af0*/  F2FP.F16.E4M3.UNPACK_B R20, R28.H1 ;  /* 0x0000001cff14723e */ /* 0x000fe200030006ff */
[----:B---3--:R-:W-:Y:S01]  /*70b00*/  HMMA.16816.F32 R8, R12, R2, R8 ;  /* 0x000000020c08723c */ /* 0x008fe20000001808 */
[----:B----4-:R-:W-:-:S15]  /*70b10*/  IMAD R4, R4, 0x100, R21 ;  /* 0x0000010004047824 */ /* 0x010fde00078e0215 */
[----:B------:R-:W-:-:S07]  /*70b20*/  NOP ;  /* 0x0000000000007918 */ /* 0x000fce0000000000 */
[----:B------:R-:W-:Y:S04]  /*70b30*/  STL.64 [R1+0x550], R8 ;  /* 0x0005500801007387 */ /* 0x000fe80000100a00 */
[----:B------:R0:W-:Y:S02]  /*70b40*/  STL.64 [R1+0x558], R10 ;  /* 0x0005580a01007387 */ /* 0x0001e40000100a00 */
[----:B0-----:R-:W-:Y:S01]  /*70b50*/  HMMA.16816.F32 R8, R12, R22, R16 ;  /* 0x000000160c08723c */ /* 0x001fe20000001810 */
[----:B------:R-:W-:-:S15]  /*70b60*/  F2FP.F16.E4M3.UNPACK_B R21, R0.H1 ;  /* 0x00000000ff15723e */ /* 0x000fde00030006ff */
[----:B------:R-:W-:-:S07]  /*70b70*/  NOP ;  /* 0x0000000000007918 */ /* 0x000fce0000000000 */
[----:B------:R-:W-:Y:S04]  /*70b80*/  STL.64 [R1+0x5e0], R8 ;  /* 0x0005e00801007387 */ /* 0x000fe80000100a00 */
[----:B------:R-:W-:Y:S04]  /*70b90*/  STL.64 [R1+0x5e8], R10 ;  /* 0x0005e80a01007387 */ /* 0x000fe80000100a00 */
        /* <DEDUP_REMOVED lines=9> */
[----:B------:R-:W3:Y:S04]  /*70c30*/  LDL.LU R12, [R1+0x1274] ;  /* 0x00127400010c7983 */ /* 0x000ee80000300800 */
[----:B------:R-:W2:Y:S04]  /*70c40*/  LDL.LU R13, [R1+0x127c] ;  /* 0x00127c00010d7983 */ /* 0x000ea80000300800 */
[----:B--2---:R0:W-:Y:S04]  /*70c50*/  STL [R1+0x6314], R13 ;  /* 0x0063140d01007387 */ /* 0x0041e80000100800 */
[----:B0-----:R-:W3:Y:S04]  /*70c60*/  LDL.LU R13, [R1+0x1278] ;  /* 0x00127800010d7983 */ /* 0x001ee80000300800 */
[----:B------:R-:W2:Y:S04]  /*70c70*/  LDL.LU R14, [R1+0x1288] ;  /* 0x00128800010e7983 */ /* 0x000ea80000300800 */
[----:B--2---:R0:W-:Y:S04]  /*70c80*/  STL [R1+0x6310], R14 ;  /* 0x0063100e01007387 */ /* 0x0041e80000100800 */
[----:B0-----:R-:W2:Y:S04]  /*70c90*/  LDL.LU R14, [R1+0x1280] ;  /* 0x00128000010e7983 */ /* 0x001ea80000300800 */
[----:B------:R-:W2:Y:S01]  /*70ca0*/  LDL.LU R15, [R1+0x1284] ;  /* 0x00128400010f7983 */ /* 0x000ea20000300800 */
[----:B------:R-:W-:-:S02]  /*70cb0*/  IMAD R5, R5, 0x100, R26 ;  /* 0x0000010005057824 */ /* 0x000fc400078e021a */
[----:B------:R-:W-:Y:S02]  /*70cc0*/  IMAD R6, R6, 0x100, R27 ;  /* 0x0000010006067824 */ /* 0x000fe400078e021b */
[----:B------:R-:W-:Y:S01]  /*70cd0*/  IMAD R7, R29, 0x100, R7 ;  /* 0x000001001d077824 */ /* 0x000fe200078e0207 */
[----:B------:R-:W-:Y:S02]  /*70ce0*/  F2FP.F16.E4M3.UNPACK_B R24, R24.H1 ;  /* 0x00000018ff18723e */ /* 0x000fe400030006ff */
[----:B------:R-:W-:Y:S02]  /*70cf0*/  F2FP.F16.E4M3.UNPACK_B R25, R25.H1 ;  /* 0x00000019ff19723e */ /* 0x000fe400030006ff */
[----:B------:R-:W-:Y:S02]  /*70d00*/  F2FP.F16.E4M3.UNPACK_B R4, R4 ;  /* 0x00000004ff04723e */ /* 0x000fe400020006ff */
[----:B------:R-:W-:Y:S02]  /*70d10*/  F2FP.F16.E4M3.UNPACK_B R5, R5 ;  /* 0x00000005ff05723e */ /* 0x000fe400020006ff */
[----:B------:R-:W-:-:S02]  /*70d20*/  F2FP.F16.E4M3.UNPACK_B R6, R6 ;  /* 0x00000006ff06723e */ /* 0x000fc400020006ff */
[----:B------:R-:W-:Y:S01]  /*70d30*/  F2FP.F16.E4M3.UNPACK_B R7, R7 ;  /* 0x00000007ff07723e */ /* 0x000fe200020006ff */
[----:B--2---:R-:W-:Y:S04]  /*70d40*/  STL.64 [R1+0x6320], R14 ;  /* 0x0063200e01007387 */ /* 0x004fe80000100a00 */
[----:B---3--:R0:W-:Y:S04]  /*70d50*/  STL.64 [R1+0x6318], R12 ;  /* 0x0063180c01007387 */ /* 0x0081e80000100a00 */
[----:B0-----:R-:W2:Y:S04]  /*70d60*/  LDL.LU R12, [R1+0x8b0] ;  /* 0x0008b000010c7983 */ /* 0x001ea80000300800 */
[----:B------:R-:W2:Y:S04]  /*70d70*/  LDL.LU R13, [R1+0x8b4] ;  /* 0x0008b400010d7983 */ /* 0x000ea80000300800 */
[----:B------:R-:W2:Y:S04]  /*70d80*/  LDL.LU R14, [R1+0x8b8] ;  /* 0x0008b800010e7983 */ /* 0x000ea80000300800 */
[----:B------:R-:W2:Y:S04]  /*70d90*/  LDL.LU R15, [R1+0x8bc] ;  /* 0x0008bc00010f7983 */ /* 0x000ea80000300800 */
[----:B------:R-:W3:Y:S04]  /*70da0*/  LDL.LU R2, [R1+0xa68] ;  /* 0x000a680001027983 */ /* 0x000ee80000300800 */
[----:B------:R-:W3:Y:S04]  /*70db0*/  LDL.LU R3, [R1+0xa6c] ;  /* 0x000a6c0001037983 */ /* 0x000ee80000300800 */
[----:B------:R-:W4:Y:S04]  /*70dc0*/  LDL.LU R9, [R1+0x1290] ;  /* 0x0012900001097983 */ /* 0x000f280000300800 */
[----:B------:R-:W2:Y:S04]  /*70dd0*/  LDL.LU R10, [R1+0x128c] ;  /* 0x00128c00010a7983 */ /* 0x000ea80000300800 */
[----:B------:R-:W2:Y:S01]  /*70de0*/  LDL.LU R11, [R1+0xa78] ;  /* 0x000a7800010b7983 */ /* 0x000ea20000300800 */
[C---:B------:R-:W-:Y:S03]  /*70df0*/  HMMA.16816.F32 R20, R4.reuse, R24, R20 ;  /* 0x000000180414723c */ /* 0x040fe60000001814 */
[----:B--2---:R-:W-:Y:S04]  /*70e00*/  STL.64 [R1+0x6308], R10 ;  /* 0x0063080a01007387 */ /* 0x004fe80000100a00 */
[----:B----4-:R0:W-:Y:S04]  /*70e10*/  STL [R1+0x6300], R9 ;  /* 0x0063000901007387 */ /* 0x0101e80000100800 */
[----:B------:R-:W2:Y:S04]  /*70e20*/  LDL.LU R8, [R1+0x910] ;  /* 0x0009100001087983 */ /* 0x000ea80000300800 */
[----:B0-----:R-:W2:Y:S04]  /*70e30*/  LDL.LU R9, [R1+0x914] ;  /* 0x0009140001097983 */ /* 0x001ea80000300800 */
[----:B------:R-:W2:Y:S04]  /*70e40*/  LDL.LU R10, [R1+0x918] ;  /* 0x00091800010a7983 */ /* 0x000ea80000300800 */
[----:B------:R-:W2:Y:S04]  /*70e50*/  LDL.LU R11, [R1+0x91c] ;  /* 0x00091c00010b7983 */ /* 0x000ea80000300800 */
[----:B------:R-:W4:Y:S04]  /*70e60*/  LDL.LU R29, [R1+0xa7c] ;  /* 0x000a7c00011d7983 */ /* 0x000f280000300800 */
[----:B------:R-:W3:Y:S04]  /*70e70*/  LDL.LU R28, [R1+0xa88] ;  /* 0x000a8800011c7983 */ /* 0x000ee80000300800 */
[----:B------:R-:W3:Y:S04]  /*70e80*/  LDL.LU R0, [R1+0xa8c] ;  /* 0x000a8c0001007983 */ /* 0x000ee80000300800 */
[----:B------:R0:W-:Y:S04]  /*70e90*/  STL.64 [R1+0x680], R20 ;  /* 0x0006801401007387 */ /* 0x0001e80000100a00 */
[----:B------:R1:W-:Y:S04]  /*70ea0*/  STL.64 [R1+0x688], R22 ;  /* 0x0006881601007387 */ /* 0x0003e80000100a00 */
[----:B0-----:R-:W2:Y:S04]  /*70eb0*/  LDL.LU.64 R20, [R1+0x6328] ;  /* 0x0063280001147983 */ /* 0x001ea80000300a00 */
[----:B-1----:R-:W3:Y:S04]  /*70ec0*/  LDL.LU R22, [R1+0xa98] ;  /* 0x000a980001167983 */ /* 0x002ee80000300800 */
[----:B------:R-:W3:Y:S04]  /*70ed0*/  LDL.LU R23, [R1+0xa9c] ;  /* 0x000a9c0001177983 */ /* 0x000ee80000300800 */
        /* <DEDUP_REMOVED lines=9> */
[----:B0-----:R-:W2:Y:S04]  /*70f70*/  LDL.LU.64 R14, [R1+0x6320] ;  /* 0x00632000010e7983 */ /* 0x001ea80000300a00 */
[----:B------:R-:W3:Y:S01]  /*70f80*/  LDL.LU.64 R12, [R1+0x6318] ;  /* 0x00631800010c7983 */ /* 0x000ee20000300a00 */
[----:B------:R-:W-:-:S02]  /*70f90*/  F2FP.F16.E4M3.UNPACK_B R18, R18.H1 ;  /* 0x00000012ff12723e */ /* 0x000fc400030006ff */
[----:B------:R-:W-:-:S07]  /*70fa0*/  F2FP.F16.E4M3.UNPACK_B R19, R19.H1 ;  /* 0x00000013ff13723e */ /* 0x000fce00030006ff */
[----:B----4-:R-:W-:-:S15]  /*70fb0*/  HMMA.16816.F32 R24, R4, R18, R24 ;  /* 0x000000120418723c */ /* 0x010fde0000001818 */
[----:B------:R-:W-:-:S08]  /*70fc0*/  NOP ;  /* 0x0000000000007918 */ /* 0x000fd00000000000 */
[----:B------:R0:W-:Y:S04]  /*70fd0*/  STL.64 [R1+0x730], R24 ;  /* 0x0007301801007387 */ /* 0x0001e80000100a00 */
[----:B------:R1:W-:Y:S04]  /*70fe0*/  STL.64 [R1+0x738], R26 ;  /* 0x0007381a01007387 */ /* 0x0003e80000100a00 */
[----:B0-----:R-:W4:Y:S04]  /*70ff0*/  LDL.LU R24, [R1+0xa10] ;  /* 0x000a100001187983 */ /* 0x001f280000300800 */
[----:B------:R-:W4:Y:S04]  /*71000*/  LDL.LU R25, [R1+0xa14] ;  /* 0x000a140001197983 */ /* 0x000f280000300800 */
[----:B-1----:R-:W4:Y:S04]  /*71010*/  LDL.LU R26, [R1+0xa18] ;  /* 0x000a1800011a7983 */ /* 0x002f280000300800 */
[----:B------:R-:W4:Y:S01]  /*71020*/  LDL.LU R27, [R1+0xa1c] ;  /* 0x000a1c00011b7983 */ /* 0x000f220000300800 */
[----:B---3--:R-:W-:-:S03]  /*71030*/  IMAD R12, R12, 0x100, R13 ;  /* 0x000001000c0c7824 */ /* 0x008fc600078e020d */
[----:B------:R-:W2:Y:S01]  /*71040*/  LDL.LU R13, [R1+0x6314] ;  /* 0x00631400010d7983 */ /* 0x000ea20000300800 */
[----:B------:R-:W-:Y:S02]  /*71050*/  F2FP.F16.E4M3.UNPACK_B R16, R16.H1 ;  /* 0x00000010ff10723e */ /* 0x000fe400030006ff */
[----:B------:R-:W-:-:S07]  /*71060*/  F2FP.F16.E4M3.UNPACK_B R17, R17.H1 ;  /* 0x00000011ff11723e */ /* 0x000fce00030006ff */
[----:B------:R-:W-:Y:S01]  /*71070*/  HMMA.16816.F32 R8, R4, R16, R8 ;  /* 0x000000100408723c */ /* 0x000fe20000001808 */
[----:B--2---:R-:W-:Y:S02]  /*71080*/  IMAD R13, R13, 0x100, R14 ;  /* 0x000001000d0d7824 */ /* 0x004fe400078e020e */
[----:B------:R-:W2:-:S15]  /*71090*/  LDL.LU R14, [R1+0x6310] ;  /* 0x00631000010e7983 */ /* 0x000e9e0000300800 */
[----:B------:R-:W-:-:S05]  /*710a0*/  NOP ;  /* 0x0000000000007918 */ /* 0x000fca0000000000 */
[----:B------:R-:W-:Y:S04]  /*710b0*/  STL.64 [R1+0x7a0], R8 ;  /* 0x0007a00801007387 */ /* 0x000fe80000100a00 */
[----:B------:R0:W-:Y:S04]  /*710c0*/  STL.64 [R1+0x7a8], R10 ;  /* 0x0007a80a01007387 */ /* 0x0001e80000100a00 */
[----:B0-----:R-:W3:Y:S04]  /*710d0*/  LDL.LU.64 R10, [R1+0x6308] ;  /* 0x00630800010a7983 */ /* 0x001ee80000300a00 */
[----:B------:R-:W3:Y:S04]  /*710e0*/  LDL.LU R9, [R1+0x6300] ;  /* 0x0063000001097983 */ /* 0x000ee80000300800 */
[----:B------:R-:W-:Y:S04]  /*710f0*/  STL.64 [R1+0x62d0], R18 ;  /* 0x0062d01201007387 */ /* 0x000fe80000100a00 */
[----:B------:R0:W-:Y:S04]  /*71100*/  STL.64 [R1+0x62c8], R16 ;  /* 0x0062c81001007387 */ /* 0x0001e80000100a00 */
[----:B0-----:R-:W4:Y:S04]  /*71110*/  LDL.LU R16, [R1+0x940] ;  /* 0x0009400001107983 */ /* 0x001f280000300800 */
[----:B------:R-:W4:Y:S04]  /*71120*/  LDL.LU R17, [R1+0x944] ;  /* 0x0009440001117983 */ /* 0x000f280000300800 */
[----:B------:R-:W4:Y:S04]  /*71130*/  LDL.LU R18, [R1+0x948] ;  /* 0x0009480001127983 */ /* 0x000f280000300800 */
[----:B------:R-:W4:Y:S01]  /*71140*/  LDL.LU R19, [R1+0x94c] ;  /* 0x00094c0001137983 */ /* 0x000f220000300800 */
[----:B--2---:R-:W-:-:S02]  /*71150*/  IMAD R14, R15, 0x100, R14 ;  /* 0x000001000f0e7824 */ /* 0x004fc400078e020e */
[----:B---3--:R-:W-:Y:S01]  /*71160*/  IMAD R15, R10, 0x100, R9 ;  /* 0x000001000a0f7824 */ /* 0x008fe200078e0209 */
[----:B------:R-:W-:Y:S02]  /*71170*/  F2FP.F16.E4M3.UNPACK_B R9, R29.H1 ;  /* 0x0000001dff09723e */ /* 0x000fe400030006ff */
[----:B------:R-:W2:Y:S01]  /*71180*/  LDL.LU R29, [R1+0x12a4] ;  /* 0x0012a400011d7983 */ /* 0x000ea20000300800 */
[----:B------:R-:W-:Y:S02]  /*71190*/  F2FP.F16.E4M3.UNPACK_B R2, R2.H1 ;  /* 0x00000002ff02723e */ /* 0x000fe400030006ff */
[----:B------:R-:W-:-:S07]  /*711a0*/  F2FP.F16.E4M3.UNPACK_B R3, R3.H1 ;  /* 0x00000003ff03723e */ /* 0x000fce00030006ff */
[C---:B----4-:R-:W-:Y:S01]  /*711b0*/  HMMA.16816.F32 R16, R4.reuse, R2, R16 ;  /* 0x000000020410723c */ /* 0x050fe20000001810 */
[----:B------:R-:W-:Y:S02]  /*711c0*/  F2FP.F16.E4M3.UNPACK_B R8, R11.H1 ;  /* 0x0000000bff08723e */ /* 0x000fe400030006ff */
[----:B------:R-:W-:Y:S02]  /*711d0*/  F2FP.F16.E4M3.UNPACK_B R10, R28.H1 ;  /* 0x0000001cff0a723e */ /* 0x000fe400030006ff */
[----:B------:R-:W-:Y:S02]  /*711e0*/  F2FP.F16.E4M3.UNPACK_B R11, R0.H1 ;  /* 0x00000000ff0b723e */ /* 0x000fe400030006ff */
[----:B------:R-:W-:Y:S02]  /*711f0*/  F2FP.F16.E4M3.UNPACK_B R22, R22.H1 ;  /* 0x00000016ff16723e */ /* 0x000fe400030006ff */
[----:B------:R-:W-:Y:S01]  /*71200*/  F2FP.F16.E4M3.UNPACK_B R23, R23.H1 ;  /* 0x00000017ff17723e */ /* 0x000fe200030006ff */
[----:B--2---:R-:W-:Y:S04]  /*71210*/  STL [R1+0x62a0], R29 ;  /* 0x0062a01d01007387 */ /* 0x004fe80000100800 */
[----:B------:R-:W2:Y:S04]  /*71220*/  LDL.LU R28, [R1+0x12b4] ;  /* 0x0012b400011c7983 */ /* 0x000ea80000300800 */
[----:B------:R-:W2:Y:S05]  /*71230*/  LDL.LU R0, [R1+0x12b0] ;  /* 0x0012b00001007983 */ /* 0x000eaa0000300800 */
[----:B------:R-:W-:Y:S04]  /*71240*/  STL.64 [R1+0x7d0], R16 ;  /* 0x0007d01001007387 */ /* 0x000fe80000100a00 */
[----:B------:R0:W-:Y:S04]  /*71250*/  STL.64 [R1+0x7d8], R18 ;  /* 0x0007d81201007387 */ /* 0x0001e80000100a00 */
[----:B------:R-:W-:Y:S04]  /*71260*/  STL.64 [R1+0x62f8], R22 ;  /* 0x0062f81601007387 */ /* 0x000fe80000100a00 */
[----:B------:R1:W-:Y:S01]  /*71270*/  STL.64 [R1+0x62f0], R20 ;  /* 0x0062f01401007387 */ /* 0x0003e20000100a00 */
[C---:B0-----:R-:W-:Y:S03]  /*71280*/  HMMA.16816.F32 R16, R4.reuse, R8, R24 ;  /* 0x000000080410723c */ /* 0x041fe60000001818 */
[----:B-1----:R-:W3:Y:S04]  /*71290*/  LDL.LU R20, [R1+0xa00] ;  /* 0x000a000001147983 */ /* 0x002ee80000300800 */
[----:B------:R-:W3:Y:S04]  /*712a0*/  LDL.LU R21, [R1+0xa04] ;  /* 0x000a040001157983 */ /* 0x000ee80000300800 */
[----:B------:R-:W3:Y:S04]  /*712b0*/  LDL.LU R22, [R1+0xa08] ;  /* 0x000a080001167983 */ /* 0x000ee80000300800 */
[----:B------:R-:W3:Y:S04]  /*712c0*/  LDL.LU R23, [R1+0xa0c] ;  /* 0x000a0c0001177983 */ /* 0x000ee80000300800 */
[----:B------:R-:W4:Y:S04]  /*712d0*/  LDL.LU R29, [R1+0x1298] ;  /* 0x00129800011d7983 */ /* 0x000f280000300800 */
[----:B------:R-:W2:Y:S04]  /*712e0*/  LDL.LU R24, [R1+0x980] ;  /* 0x0009800001187983 */ /* 0x000ea80000300800 */
[----:B------:R0:W-:Y:S04]  /*712f0*/  STL.64 [R1+0xa10], R16 ;  /* 0x000a101001007387 */ /* 0x0001e80000100a00 */
[----:B------:R1:W-:Y:S04]  /*71300*/  STL.64 [R1+0xa18], R18 ;  /* 0x000a181201007387 */ /* 0x0003e80000100a00 */
[----:B------:R-:W2:Y:S04]  /*71310*/  LDL.LU R25, [R1+0x984] ;  /* 0x0009840001197983 */ /* 0x000ea80000300800 */
[----:B------:R-:W2:Y:S04]  /*71320*/  LDL.LU R26, [R1+0x988] ;  /* 0x00098800011a7983 */ /* 0x000ea80000300800 */
[----:B------:R-:W2:Y:S04]  /*71330*/  LDL.LU R27, [R1+0x98c] ;  /* 0x00098c00011b7983 */ /* 0x000ea80000300800 */
[----:B0-----:R-:W4:Y:S04]  /*71340*/  LDL.LU R16, [R1+0x9c0] ;  /* 0x0009c00001107983 */ /* 0x001f280000300800 */
[----:B------:R-:W4:Y:S04]  /*71350*/  LDL.LU R17, [R1+0x9c4] ;  /* 0x0009c40001117983 */ /* 0x000f280000300800 */
[----:B-1----:R-:W2:Y:S04]  /*71360*/  LDL.LU R18, [R1+0x9c8] ;  /* 0x0009c80001127983 */ /* 0x002ea80000300800 */
[----:B------:R-:W2:Y:S01]  /*71370*/  LDL.LU R19, [R1+0x9cc] ;  /* 0x0009cc0001137983 */ /* 0x000ea20000300800 */
[C---:B---3--:R-:W-:Y:S03]  /*71380*/  HMMA.16816.F32 R20, R4.reuse, R10, R20 ;  /* 0x0000000a0414723c */ /* 0x048fe60000001814 */
        /* <DEDUP_REMOVED lines=22> */
[----:B------:R-:W-:Y:S03]  /*714f0*/  HMMA.16816.F32 R4, R4, R22, R24 ;  /* 0x000000160404723c */ /* 0x000fe60000001818 */
[----:B---3--:R-:W-:Y:S04]  /*71500*/  STL.64 [R1+0x62c0], R10 ;  /* 0x0062c00a01007387 */ /* 0x008fe80000100a00 */
[----:B--2---:R0:W-:Y:S04]  /*71510*/  STL.64 [R1+0x62b8], R8 ;  /* 0x0062b80801007387 */ /* 0x0041e80000100a00 */
[----:B0-----:R-:W2:Y:S04]  /*71520*/  LDL.LU R8, [R1+0x9b0] ;  /* 0x0009b00001087983 */ /* 0x001ea80000300800 */
[----:B------:R-:W2:Y:S04]  /*71530*/  LDL.LU R9, [R1+0x9b4] ;  /* 0x0009b40001097983 */ /* 0x000ea80000300800 */
[----:B------:R-:W2:Y:S04]  /*71540*/  LDL.LU R10, [R1+0x9b8] ;  /* 0x0009b800010a7983 */ /* 0x000ea80000300800 */
[----:B------:R-:W2:Y:S04]  /*71550*/  LDL.LU R11, [R1+0x9bc] ;  /* 0x0009bc00010b7983 */ /* 0x000ea80000300800 */
[----:B------:R-:W3:Y:S01]  /*71560*/  LDL.LU.64 R24, [R1+0x62e8] ;  /* 0x0062e80001187983 */ /* 0x000ee20000300a00 */
[----:B------:R-:W-:-:S02]  /*71570*/  F2FP.F16.E4M3.UNPACK_B R12, R12 ;  /* 0x0000000cff0c723e */ /* 0x000fc400020006ff */
[----:B------:R-:W-:Y:S02]  /*71580*/  F2FP.F16.E4M3.UNPACK_B R13, R13 ;  /* 0x0000000dff0d723e */ /* 0x000fe400020006ff */
[----:B------:R-:W-:Y:S02]  /*71590*/  F2FP.F16.E4M3.UNPACK_B R14, R14 ;  /* 0x0000000eff0e723e */ /* 0x000fe400020006ff */
[----:B------:R-:W-:Y:S01]  /*715a0*/  F2FP.F16.E4M3.UNPACK_B R15, R15 ;  /* 0x0000000fff0f723e */ /* 0x000fe200020006ff */
        /* <DEDUP_REMOVED lines=11> */
[----:B------:R-:W4:Y:S04]  /*71660*/  LDL.LU.64 R16, [R1+0x62d8] ;  /* 0x0062d80001107983 */ /* 0x000f280000300a00 */
[----:B------:R0:W-:Y:S04]  /*71670*/  STL.64 [R1+0x6288], R24 ;  /* 0x0062881801007387 */ /* 0x0001e80000100a00 */
[----:B0-----:R-:W3:Y:S04]  /*71680*/  LDL.LU R24, [R1+0x9f0] ;  /* 0x0009f00001187983 */ /* 0x001ee80000300800 */
[----:B------:R-:W3:Y:S04]  /*71690*/  LDL.LU R25, [R1+0x9f4] ;  /* 0x0009f40001197983 */ /* 0x000ee80000300800 */
[----:B------:R-:W3:Y:S04]  /*716a0*/  LDL.LU R26, [R1+0x9f8] ;  /* 0x0009f800011a7983 */ /* 0x000ee80000300800 */
[----:B------:R-:W3:Y:S01]  /*716b0*/  LDL.LU R27, [R1+0x9fc] ;  /* 0x0009fc00011b7983 */ /* 0x000ee20000300800 */
[----:B----4-:R-:W-:-:S15]  /*716c0*/  HMMA.16816.F32 R16, R12, R20, R16 ;  /* 0x000000140c10723c */ /* 0x010fde0000001810 */
        /* <DEDUP_REMOVED lines=18> */
[----:B------:R0:W-:Y:S01]  /*717f0*/  STL.64 [R1+0x6268], R16 ;  /* 0x0062681001007387 */ /* 0x0001e20000100a00 */
[----:B------:R-:W-:-:S03]  /*71800*/  IMAD R4, R4, 0x100, R29 ;  /* 0x0000010004047824 */ /* 0x000fc600078e021d */
[----:B0-----:R-:W4:Y:S04]  /*71810*/  LDL.LU R16, [R1+0x9e0] ;  /* 0x0009e00001107983 */ /* 0x001f280000300800 */
[----:B------:R-:W4:Y:S04]  /*71820*/  LDL.LU R17, [R1+0x9e4] ;  /* 0x0009e40001117983 */ /* 0x000f280000300800 */
[----:B------:R-:W4:Y:S04]  /*71830*/  LDL.LU R18, [R1+0x9e8] ;  /* 0x0009e80001127983 */ /* 0x000f280000300800 */
[----:B------:R-:W4:Y:S04]  /*71840*/  LDL.LU R19, [R1+0x9ec] ;  /* 0x0009ec0001137983 */ /* 0x000f280000300800 */
[----:B------:R-:W3:Y:S01]  /*71850*/  LDL.LU R29, [R1+0x62a0] ;  /* 0x0062a000011d7983 */ /* 0x000ee20000300800 */
[----:B--2---:R-:W-:-:S15]  /*71860*/  HMMA.16816.F32 R8, R12, R2, R8 ;  /* 0x000000020c08723c */ /* 0x004fde0000001808 */
[----:B------:R-:W-:-:S08]  /*71870*/  NOP ;  /* 0x0000000000007918 */ /* 0x000fd00000000000 */
[----:B------:R-:W-:Y:S04]  /*71880*/  STL.64 [R1+0x980], R8 ;  /* 0x0009800801007387 */ /* 0x000fe80000100a00 */
[----:B------:R0:W-:Y:S04]  /*71890*/  STL.64 [R1+0x988], R10 ;  /* 0x0009880a01007387 */ /* 0x0001e80000100a00 */
[----:B0-----:R-:W4:Y:S04]  /*718a0*/  LDL.LU.64 R10, [R1+0x6298] ;  /* 0x00629800010a7983 */ /* 0x001f280000300a00 */
[----:B------:R-:W2:Y:S01]  /*718b0*/  LDL.LU.64 R8, [R1+0x6290] ;  /* 0x0062900001087983 */ /* 0x000ea20000300a00 */
[----:B------:R-:W-:-:S03]  /*718c0*/  IMAD R5, R6, 0x100, R5 ;  /* 0x0000010006057824 */ /* 0x000fc600078e0205 */
[----:B------:R-:W-:Y:S01]  /*718d0*/  STL [R1+0x6240], R3 ;  /* 0x0062400301007387 */ /* 0x000fe20000100800 */
[----:B---3--:R-:W-:Y:S02]  /*718e0*/  IMAD R6, R29, 0x100, R7 ;  /* 0x000001001d067824 */ /* 0x008fe400078e0207 */
[----:B------:R-:W-:Y:S01]  /*718f0*/  IMAD R7, R0, 0x100, R28 ;  /* 0x0000010000077824 */ /* 0x000fe200078e021c */
[----:B------:R-:W3:Y:S04]  /*71900*/  LDL.LU R29, [R1+0x12c8] ;  /* 0x0012c800011d7983 */ /* 0x000ee80000300800 */
[----:B------:R-:W3:Y:S04]  /*71910*/  LDL.LU R28, [R1+0x12d4] ;  /* 0x0012d400011c7983 */ /* 0x000ee80000300800 */
[----:B------:R-:W3:Y:S01]  /*71920*/  LDL.LU R0, [R1+0x12d0] ;  /* 0x0012d00001007983 */ /* 0x000ee20000300800 */
[C---:B--2---:R-:W-:Y:S06]  /*71930*/  HMMA.16816.F32 R24, R12.reuse, R8, R24 ;  /* 0x000000080c18723c */ /* 0x044fec0000001818 */
[----:B----4-:R-:W-:-:S15]  /*71940*/  HMMA.16816.F32 R16, R12, R10, R16 ;  /* 0x0000000a0c10723c */ /* 0x010fde0000001810 */
[----:B------:R-:W-:-:S02]  /*71950*/  NOP ;  /* 0x0000000000007918 */ /* 0x000fc40000000000 */
[----:B------:R0:W-:Y:S04]  /*71960*/  STL.64 [R1+0x9d0], R24 ;  /* 0x0009d01801007387 */ /* 0x0001e80000100a00 */
[----:B------:R1:W-:Y:S04]  /*71970*/  STL.64 [R1+0x9d8], R26 ;  /* 0x0009d81a01007387 */ /* 0x0003e80000100a00 */
[----:B0-----:R-:W2:Y:S04]  /*71980*/  LDL.LU R24, [R1+0x970] ;  /* 0x0009700001187983 */ /* 0x001ea80000300800 */
[----:B------:R-:W2:Y:S04]  /*71990*/  LDL.LU R25, [R1+0x974] ;  /* 0x0009740001197983 */ /* 0x000ea80000300800 */
[----:B-1----:R-:W2:Y:S04]  /*719a0*/  LDL.LU R26, [R1+0x978] ;  /* 0x00097800011a7983 */ /* 0x002ea80000300800 */
[----:B------:R-:W2:Y:S04]  /*719b0*/  LDL.LU R27, [R1+0x97c] ;  /* 0x00097c00011b7983 */ /* 0x000ea80000300800 */
[----:B------:R-:W4:Y:S04]  /*719c0*/  LDL.LU R3, [R1+0x12bc] ;  /* 0x0012bc0001037983 */ /* 0x000f280000300800 */
[----:B------:R-:W-:Y:S04]  /*719d0*/  STL.64 [R1+0x6238], R10 ;  /* 0x0062380a01007387 */ /* 0x000fe80000100a00 */
[----:B------:R-:W-:Y:S04]  /*719e0*/  STL.64 [R1+0x9c0], R16 ;  /* 0x0009c01001007387 */ /* 0x000fe80000100a00 */
[----:B------:R-:W-:Y:S04]  /*719f0*/  STL.64 [R1+0x9c8], R18 ;  /* 0x0009c81201007387 */ /* 0x000fe80000100a00 */
[----:B------:R0:W-:Y:S04]  /*71a00*/  STL.64 [R1+0x6230], R8 ;  /* 0x0062300801007387 */ /* 0x0001e80000100a00 */
[----:B0-----:R-:W3:Y:S04]  /*71a10*/  LDL.LU R8, [R1+0x900] ;  /* 0x0009000001087983 */ /* 0x001ee80000300800 */
[----:B------:R-:W3:Y:S04]  /*71a20*/  LDL.LU R9, [R1+0x904] ;  /* 0x0009040001097983 */ /* 0x000ee80000300800 */
[----:B------:R-:W2:Y:S04]  /*71a30*/  LDL.LU R10, [R1+0x908] ;  /* 0x00090800010a7983 */ /* 0x000ea80000300800 */
[----:B------:R-:W2:Y:S04]  /*71a40*/  LDL.LU R11, [R1+0x90c] ;  /* 0x00090c00010b7983 */ /* 0x000ea80000300800 */
[----:B------:R-:W4:Y:S04]  /*71a50*/  LDL.LU R16, [R1+0x950] ;  /* 0x0009500001107983 */ /* 0x000f280000300800 */
[----:B------:R-:W4:Y:S04]  /*71a60*/  LDL.LU R17, [R1+0x954] ;  /* 0x0009540001117983 */ /* 0x000f280000300800 */
[----:B------:R-:W3:Y:S04]  /*71a70*/  LDL.LU R18, [R1+0x958] ;  /* 0x0009580001127983 */ /* 0x000ee80000300800 */
[----:B------:R-:W3:Y:S04]  /*71a80*/  LDL.LU R19, [R1+0x95c] ;  /* 0x00095c0001137983 */ /* 0x000ee80000300800 */
[----:B---3--:R-:W-:Y:S04]  /*71a90*/  STL.64 [R1+0x6280], R18 ;  /* 0x0062801201007387 */ /* 0x008fe80000100a00 */
[----:B----4-:R0:W-:Y:S04]  /*71aa0*/  STL.64 [R1+0x6278], R16 ;  /* 0x0062781001007387 */ /* 0x0101e80000100a00 */
        /* <DEDUP_REMOVED lines=8> */
[----:B------:R-:W4:Y:S04]  /*71b30*/  LDL.LU R10, [R1+0x928] ;  /* 0x00092800010a7983 */ /* 0x000f280000300800 */
[----:B------:R-:W4:Y:S01]  /*71b40*/  LDL.LU R11, [R1+0x92c] ;  /* 0x00092c00010b7983 */ /* 0x000f220000300800 */
[----:B------:R-:W-:Y:S03]  /*71b50*/  HMMA.16816.F32 R12, R12, R22, R24 ;  /* 0x000000160c0c723c */ /* 0x000fe60000001818 */
[----:B----4-:R-:W-:Y:S04]  /*71b60*/  STL.64 [R1+0x6260], R10 ;  /* 0x0062600a01007387 */ /* 0x010fe80000100a00 */
        /* <DEDUP_REMOVED lines=12> */
[----:B0-----:R-:W4:Y:S04]  /*71c30*/  LDL.LU R12, [R1+0x12b8] ;  /* 0x0012b800010c7983 */ /* 0x001f280000300800 */
[----:B------:R-:W4:Y:S04]  /*71c40*/  LDL.LU R13, [R1+0x12c4] ;  /* 0x0012c400010d7983 */ /* 0x000f280000300800 */
[----:B-1----:R-:W4:Y:S04]  /*71c50*/  LDL.LU R14, [R1+0x12c0] ;  /* 0x0012c000010e7983 */ /* 0x002f280000300800 */
[----:B------:R-:W4:Y:S01]  /*71c60*/  LDL.LU R15, [R1+0x12cc] ;  /* 0x0012cc00010f7983 */ /* 0x000f220000300800 */
[----:B---3--:R-:W-:-:S15]  /*71c70*/  HMMA.16816.F32 R16, R4, R24, R16 ;  /* 0x000000180410723c */ /* 0x008fde0000001810 */
[----:B------:R-:W-:-:S08]  /*71c80*/  NOP ;  /* 0x0000000000007918 */ /* 0x000fd00000000000 */
[----:B------:R-:W-:Y:S04]  /*71c90*/  STL.64 [R1+0x960], R16 ;  /* 0x0009601001007387 */ /* 0x000fe80000100a00 */
[----:B------:R0:W-:Y:S04]  /*71ca0*/  STL.64 [R1+0x968], R18 ;  /* 0x0009681201007387 */ /* 0x0001e80000100a00 */
[----:B0-----:R-:W3:Y:S04]  /*71cb0*/  LDL.LU.64 R18, [R1+0x6280] ;  /* 0x0062800001127983 */ /* 0x001ee80000300a00 */
[----:B------:R-:W3:Y:S04]  /*71cc0*/  LDL.LU.64 R16, [R1+0x6278] ;  /* 0x0062780001107983 */ /* 0x000ee80000300a00 */
[----:B------:R0:W-:Y:S04]  /*71cd0*/  STL.64 [R1+0x6208], R24 ;  /* 0x0062081801007387 */ /* 0x0001e80000100a00 */
        /* <DEDUP_REMOVED lines=28> */
[----:B----4-:R-:W-:-:S15]  /*71ea0*/  HMMA.16816.F32 R8, R4, R16, R8 ;  /* 0x000000100408723c */ /* 0x010fde0000001808 */
        /* <DEDUP_REMOVED lines=11> */
[----:B------:R-:W2:Y:S04]  /*71f60*/  LDL.LU.64 R8, [R1+0x6230] ;  /* 0x0062300001087983 */ /* 0x000ea80000300a00 */
[----:B------:R-:W-:Y:S01]  /*71f70*/  STL [R1+0x61f0], R3 ;  /* 0x0061f00301007387 */ /* 0x000fe20000100800 */
        /* <DEDUP_REMOVED lines=18> */
[----:B--2---:R-:W-:Y:S03]  /*720a0*/  HMMA.16816.F32 R4, R4, R22, R24 ;  /* 0x000000160404723c */ /* 0x004fe60000001818 */
[----:B------:R-:W2:-:S15]  /*720b0*/  LDL.LU.64 R24, [R1+0x6208] ;  /* 0x0062080001187983 */ /* 0x000e9e0000300a00 */
[----:B------:R-:W-:-:S05]  /*720c0*/  NOP ;  /* 0x0000000000007918 */ /* 0x000fca0000000000 */
[----:B------:R0:W-:Y:S04]  /*720d0*/  STL.64 [R1+0x8e0], R4 ;  /* 0x0008e00401007387 */ /* 0x0001e80000100a00 */
[----:B------:R1:W-:Y:S04]  /*720e0*/  STL.64 [R1+0x8e8], R6 ;  /* 0x0008e80601007387 */ /* 0x0003e80000100a00 */
[----:B0-----:R-:W4:Y:S04]  /*720f0*/  LDL.LU R4, [R1+0x8a0] ;  /* 0x0008a00001047983 */ /* 0x001f280000300800 */
[----:B------:R-:W4:Y:S04]  /*72100*/  LDL.LU R5, [R1+0x8a4] ;  /* 0x0008a40001057983 */ /* 0x000f280000300800 */
[----:B-1----:R-:W4:Y:S04]  /*72110*/  LDL.LU R6, [R1+0x8a8] ;  /* 0x0008a80001067983 */ /* 0x002f280000300800 */
[----:B------:R-:W4:Y:S01]  /*72120*/  LDL.LU R7, [R1+0x8ac] ;  /* 0x0008ac0001077983 */ /* 0x000f220000300800 */
[----:B------:R-:W-:-:S02]  /*72130*/  IMAD R13, R14, 0x100, R13 ;  /* 0x000001000e0d7824 */ /* 0x000fc400078e020d */
[----:B------:R-:W-:Y:S02]  /*72140*/  IMAD R14, R29, 0x100, R15 ;  /* 0x000001001d0e7824 */ /* 0x000fe400078e020f */
[----:B------:R-:W-:Y:S01]  /*72150*/  IMAD R15, R0, 0x100, R28 ;  /* 0x00000100000f7824 */ /* 0x000fe200078e021c */
[----:B------:R-:W-:Y:S02]  /*72160*/  F2FP.F16.E4M3.UNPACK_B R12, R12 ;  /* 0x0000000cff0c723e */ /* 0x000fe400020006ff */
[----:B------:R-:W-:Y:S02]  /*72170*/  F2FP.F16.E4M3.UNPACK_B R13, R13 ;  /* 0x0000000dff0d723e */ /* 0x000fe400020006ff */
[----:B------:R-:W-:Y:S02]  /*72180*/  F2FP.F16.E4M3.UNPACK_B R14, R14 ;  /* 0x0000000eff0e723e */ /* 0x000fe400020006ff */
[----:B------:R-:W-:Y:S01]  /*72190*/  F2FP.F16.E4M3.UNPACK_B R15, R15 ;  /* 0x0000000fff0f723e */ /* 0x000fe200020006ff */
[----:B--2---:R0:W-:Y:S06]  /*721a0*/  STL.64 [R1+0x61b8], R24 ;  /* 0x0061b81801007387 */ /* 0x0041ec0000100a00 */
[----:B----4-:R-:W-:-:S15]  /*721b0*/  HMMA.16816.F32 R4, R12, R24, R4 ;  /* 0x000000180c04723c */ /* 0x010fde0000001804 */
[----:B------:R-:W-:-:S08]  /*721c0*/  NOP ;  /* 0x0000000000007918 */ /* 0x000fd00000000000 */
[----:B------:R-:W-:Y:S04]  /*721d0*/  STL.64 [R1+0x8d0], R4 ;  /* 0x0008d00401007387 */ /* 0x000fe80000100a00 */
[----:B------:R3:W-:Y:S04]  /*721e0*/  STL.64 [R1+0x8d8], R6 ;  /* 0x0008d80601007387 */ /* 0x0007e80000100a00 */
[----:B0-----:R-:W2:Y:S01]  /*721f0*/  LDL.LU R24, [R1+0x870] ;  /* 0x0008700001187983 */ /* 0x001ea20000300800 */
[----:B---3--:R-:W-:-:S15]  /*72200*/  HMMA.16816.F32 R4, R12, R20, R8 ;  /* 0x000000140c04723c */ /* 0x008fde0000001808 */
[----:B------:R-:W-:-:S08]  /*72210*/  NOP ;  /* 0x0000000000007918 */ /* 0x000fd00000000000 */
[----:B------:R-:W-:Y:S04]  /*72220*/  STL.64 [R1+0x8c0], R4 ;  /* 0x0008c00401007387 */ /* 0x000fe80000100a00 */
[----:B------:R-:W-:Y:S04]  /*72230*/  STL.64 [R1+0x8c8], R6 ;  /* 0x0008c80601007387 */ /* 0x000fe80000100a00 */
[----:B------:R-:W2:Y:S04]  /*72240*/  LDL.LU R25, [R1+0x874] ;  /* 0x0008740001197983 */ /* 0x000ea80000300800 */
        /* <DEDUP_REMOVED lines=22> */
[----:B0-----:R-:W4:Y:S04]  /*723b0*/  LDL.LU R20, [R1+0x830] ;  /* 0x0008300001147983 */ /* 0x001f280000300800 */
[----:B------:R-:W4:Y:S04]  /*723c0*/  LDL.LU R21, [R1+0x834] ;  /* 0x0008340001157983 */ /* 0x000f280000300800 */
[----:B------:R-:W4:Y:S04]  /*723d0*/  LDL.LU R22, [R1+0x838] ;  /* 0x0008380001167983 */ /* 0x000f280000300800 */
[----:B------:R-:W4:Y:S01]  /*723e0*/  LDL.LU R23, [R1+0x83c] ;  /* 0x00083c0001177983 */ /* 0x000f220000300800 */
[C---:B--2---:R-:W-:Y:S06]  /*723f0*/  HMMA.16816.F32 R24, R12.reuse, R18, R24 ;  /* 0x000000120c18723c */ /* 0x044fec0000001818 */
[----:B---3--:R-:W-:Y:S01]  /*72400*/  HMMA.16816.F32 R8, R12, R16, R8 ;  /* 0x000000100c08723c */ /* 0x008fe20000001808 */
[----:B----4-:R-:W-:Y:S04]  /*72410*/  STL.64 [R1+0x61d8], R22 ;  /* 0x0061d81601007387 */ /* 0x010fe80000100a00 */
[----:B------:R0:W-:Y:S04]  /*72420*/  STL.64 [R1+0x61d0], R20 ;  /* 0x0061d01401007387 */ /* 0x0001e80000100a00 */
[----:B0-----:R-:W2:Y:S04]  /*72430*/  LDL.LU R20, [R1+0x840] ;  /* 0x0008400001147983 */ /* 0x001ea80000300800 */
[----:B------:R-:W2:Y:S04]  /*72440*/  LDL.LU R21, [R1+0x844] ;  /* 0x0008440001157983 */ /* 0x000ea80000300800 */
[----:B------:R-:W2:Y:S04]  /*72450*/  LDL.LU R22, [R1+0x848] ;  /* 0x0008480001167983 */ /* 0x000ea80000300800 */
[----:B------:R-:W2:Y:S04]  /*72460*/  LDL.LU R23, [R1+0x84c] ;  /* 0x00084c0001177983 */ /* 0x000ea80000300800 */
[----:B------:R0:W-:Y:S04]  /*72470*/  STL.64 [R1+0x8a0], R24 ;  /* 0x0008a01801007387 */ /* 0x0001e80000100a00 */
[----:B------:R1:W-:Y:S04]  /*72480*/  STL.64 [R1+0x8a8], R26 ;  /* 0x0008a81a01007387 */ /* 0x0003e80000100a00 */
[----:B0-----:R-:W3:Y:S04]  /*72490*/  LDL.LU R24, [R1+0x800] ;  /* 0x0008000001187983 */ /* 0x001ee80000300800 */
[----:B------:R-:W3:Y:S04]  /*724a0*/  LDL.LU R25, [R1+0x804] ;  /* 0x0008040001197983 */ /* 0x000ee80000300800 */
[----:B-1----:R-:W3:Y:S04]  /*724b0*/  LDL.LU R26, [R1+0x808] ;  /* 0x00080800011a7983 */ /* 0x002ee80000300800 */
[----:B------:R-:W3:Y:S04]  /*724c0*/  LDL.LU R27, [R1+0x80c] ;  /* 0x00080c00011b7983 */ /* 0x000ee80000300800 */
        /* <DEDUP_REMOVED lines=8> */
[----:B------:R-:W3:Y:S04]  /*72550*/  LDL.LU R18, [R1+0x748] ;  /* 0x0007480001127983 */ /* 0x000ee80000300800 */
[----:B------:R-:W3:Y:S01]  /*72560*/  LDL.LU R19, [R1+0x74c] ;  /* 0x00074c0001137983 */ /* 0x000ee20000300800 */
[----:B------:R-:W-:-:S03]  /*72570*/  IMAD R4, R4, 0x100, R3 ;  /* 0x0000010004047824 */ /* 0x000fc600078e0203 */
[----:B---3--:R-:W-:Y:S04]  /*72580*/  STL.64 [R1+0x61b0], R18 ;  /* 0x0061b01201007387 */ /* 0x008fe80000100a00 */
[----:B--2---:R0:W-:Y:S04]  /*72590*/  STL.64 [R1+0x61a8], R16 ;  /* 0x0061a81001007387 */ /* 0x0041e80000100a00 */
[----:B0-----:R-:W2:Y:S04]  /*725a0*/  LDL.LU R16, [R1+0x760] ;  /* 0x0007600001107983 */ /* 0x001ea80000300800 */
[----:B------:R-:W2:Y:S04]  /*725b0*/  LDL.LU R17, [R1+0x764] ;  /* 0x0007640001117983 */ /* 0x000ea80000300800 */
[----:B------:R-:W2:Y:S04]  /*725c0*/  LDL.LU R18, [R1+0x768] ;  /* 0x0007680001127983 */ /* 0x000ea80000300800 */
[----:B------:R-:W2:Y:S04]  /*725d0*/  LDL.LU R19, [R1+0x76c] ;  /* 0x00076c0001137983 */ /* 0x000ea80000300800 */
[----:B------:R-:W4:Y:S02]  /*725e0*/  LDL.LU R3, [R1+0x61f0] ;  /* 0x0061f00001037983 */ /* 0x000f240000300800 */
[----:B----4-:R-:W-:-:S15]  /*725f0*/  HMMA.16816.F32 R8, R12, R2, R8 ;  /* 0x000000020c08723c */ /* 0x010fde0000001808 */
[----:B------:R-:W-:-:S08]  /*72600*/  NOP ;  /* 0x0000000000007918 */ /* 0x000fd00000000000 */
[----:B------:R-:W-:Y:S04]  /*72610*/  STL.64 [R1+0x880], R8 ;  /* 0x0008800801007387 */ /* 0x000fe80000100a00 */
[----:B------:R0:W-:Y:S04]  /*72620*/  STL.64 [R1+0x888], R10 ;  /* 0x0008880a01007387 */ /* 0x0001e80000100a00 */
[----:B0-----:R-:W3:Y:S04]  /*72630*/  LDL.LU.64 R10, [R1+0x61e8] ;  /* 0x0061e800010a7983 */ /* 0x001ee80000300a00 */
[----:B------:R-:W4:Y:S02]  /*72640*/  LDL.LU.64 R8, [R1+0x61e0] ;  /* 0x0061e00001087983 */ /* 0x000f240000300a00 */
[----:B----4-:R-:W-:-:S15]  /*72650*/  HMMA.16816.F32 R20, R12, R8, R20 ;  /* 0x000000080c14723c */ /* 0x010fde0000001814 */
        /* <DEDUP_REMOVED lines=17> */
[----:B---3--:R-:W-:Y:S03]  /*72770*/  HMMA.16816.F32 R12, R12, R22, R24 ;  /* 0x000000160c0c723c */ /* 0x008fe60000001818 */
[----:B------:R-:W2:Y:S01]  /*72780*/  LDL.LU.64 R24, [R1+0x61b8] ;  /* 0x0061b80001187983 */ /* 0x000ea20000300a00 */
[----:B------:R-:W-:-:S02]  /*72790*/  IMAD R5, R6, 0x100, R5 ;  /* 0x0000010006057824 */ /* 0x000fc400078e0205 */
[----:B------:R-:W-:Y:S02]  /*727a0*/  IMAD R6, R29, 0x100, R7 ;  /* 0x000001001d067824 */ /* 0x000fe400078e0207 */
[----:B------:R-:W-:Y:S01]  /*727b0*/  IMAD R7, R0, 0x100, R28 ;  /* 0x0000010000077824 */ /* 0x000fe200078e021c */
[----:B------:R-:W-:Y:S02]  /*727c0*/  F2FP.F16.E4M3.UNPACK_B R4, R4 ;  /* 0x00000004ff04723e */ /* 0x000fe400020006ff */
[----:B------:R-:W-:Y:S02]  /*727d0*/  F2FP.F16.E4M3.UNPACK_B R5, R5 ;  /* 0x00000005ff05723e */ /* 0x000fe400020006ff */
[----:B------:R-:W-:Y:S02]  /*727e0*/  F2FP.F16.E4M3.UNPACK_B R6, R6 ;  /* 0x00000006ff06723e */ /* 0x000fe400020006ff */
[----:B------:R-:W-:-:S08]  /*727f0*/  F2FP.F16.E4M3.UNPACK_B R7, R7 ;  /* 0x00000007ff07723e */ /* 0x000fd000020006ff */
        /* <DEDUP_REMOVED lines=19> */
[----:B------:R3:W-:Y:S02]  /*72930*/  STL.64 [R1+0x6168], R20 ;  /* 0x0061681401007387 */ /* 0x0007e40000100a00 */
[C---:B---3--:R-:W-:Y:S06]  /*72940*/  HMMA.16816.F32 R20, R4.reuse, R18, R12 ;  /* 0x000000120414723c */ /* 0x048fec000000180c */
[----:B--2---:R-:W-:Y:S01]  /*72950*/  HMMA.16816.F32 R12, R4, R16, R8 ;  /* 0x00000010040c723c */ /* 0x004fe20000001808 */
[----:B------:R-:W2:-:S15]  /*72960*/  LDL.LU R8, [R1+0x6d0] ;  /* 0x0006d00001087983 */ /* 0x000e9e0000300800 */
[----:B------:R-:W-:-:S01]  /*72970*/  NOP ;  /* 0x0000000000007918 */ /* 0x000fc20000000000 */
[----:B------:R-:W-:Y:S04]  /*72980*/  STL.64 [R1+0x820], R20 ;  /* 0x0008201401007387 */ /* 0x000fe80000100a00 */
[----:B------:R-:W-:Y:S04]  /*72990*/  STL.64 [R1+0x828], R22 ;  /* 0x0008281601007387 */ /* 0x000fe80000100a00 */
[----:B------:R0:W-:Y:S04]  /*729a0*/  STL.64 [R1+0x810], R12 ;  /* 0x0008100c01007387 */ /* 0x0001e80000100a00 */
[----:B------:R1:W-:Y:S04]  /*729b0*/  STL.64 [R1+0x818], R14 ;  /* 0x0008180e01007387 */ /* 0x0003e80000100a00 */
[----:B------:R-:W2:Y:S04]  /*729c0*/  LDL.LU R9, [R1+0x6d4] ;  /* 0x0006d40001097983 */ /* 0x000ea80000300800 */
[----:B------:R-:W2:Y:S04]  /*729d0*/  LDL.LU R10, [R1+0x6d8] ;  /* 0x0006d800010a7983 */ /* 0x000ea80000300800 */
[----:B------:R-:W2:Y:S04]  /*729e0*/  LDL.LU R11, [R1+0x6dc] ;  /* 0x0006dc00010b7983 */ /* 0x000ea80000300800 */
[----:B0-----:R-:W3:Y:S04]  /*729f0*/  LDL.LU R13, [R1+0x12fc] ;  /* 0x0012fc00010d7983 */ /* 0x001ee80000300800 */
[----:B-1----:R-:W3:Y:S04]  /*72a00*/  LDL.LU R14, [R1+0x12f8] ;  /* 0x0012f800010e7983 */ /* 0x002ee80000300800 */
        /* <DEDUP_REMOVED lines=20> */
[----:B------:R-:W4:Y:S04]  /*72b50*/  LDL.LU R18, [R1+0x648] ;  /* 0x0006480001127983 */ /* 0x000f280000300800 */
[----:B------:R-:W4:Y:S01]  /*72b60*/  LDL.LU R19, [R1+0x64c] ;  /* 0x00064c0001137983 */ /* 0x000f220000300800 */
[----:B------:R-:W-:Y:S03]  /*72b70*/  HMMA.16816.F32 R8, R4, R2, R8 ;  /* 0x000000020408723c */ /* 0x000fe60000001808 */
        /* <DEDUP_REMOVED lines=12> */
[----:B------:R-:W-:Y:S04]  /*72c40*/  STL.64 [R1+0x800], R8 ;  /* 0x0008000801007387 */ /* 0x000fe80000100a00 */
[----:B------:R0:W-:Y:S04]  /*72c50*/  STL.64 [R1+0x808], R10 ;  /* 0x0008080a01007387 */ /* 0x0001e80000100a00 */
[----:B0-----:R-:W4:Y:S04]  /*72c60*/  LDL.LU.64 R10, [R1+0x6190] ;  /* 0x00619000010a7983 */ /* 0x001f280000300a00 */
[----:B------:R-:W2:Y:S01]  /*72c70*/  LDL.LU.64 R8, [R1+0x6188] ;  /* 0x0061880001087983 */ /* 0x000ea20000300a00 */
[----:B------:R-:W-:-:S02]  /*72c80*/  IMAD R12, R14, 0x100, R13 ;  /* 0x000001000e0c7824 */ /* 0x000fc400078e020d */
[----:B------:R-:W-:Y:S02]  /*72c90*/  IMAD R13, R26, 0x100, R15 ;  /* 0x000001001a0d7824 */ /* 0x000fe400078e020f */
[----:B------:R-:W-:Y:S01]  /*72ca0*/  IMAD R14, R29, 0x100, R27 ;  /* 0x000001001d0e7824 */ /* 0x000fe200078e021b */
[----:B------:R-:W3:Y:S04]  /*72cb0*/  LDL.LU R26, [R1+0x1320] ;  /* 0x00132000011a7983 */ /* 0x000ee80000300800 */
[----:B------:R-:W3:Y:S01]  /*72cc0*/  LDL.LU R27, [R1+0x132c] ;  /* 0x00132c00011b7983 */ /* 0x000ee20000300800 */
[----:B------:R-:W-:-:S03]  /*72cd0*/  IMAD R15, R0, 0x100, R28 ;  /* 0x00000100000f7824 */ /* 0x000fc600078e021c */
[----:B------:R-:W3:Y:S04]  /*72ce0*/  LDL.LU R29, [R1+0x1328] ;  /* 0x00132800011d7983 */ /* 0x000ee80000300800 */
[----:B------:R-:W3:Y:S04]  /*72cf0*/  LDL.LU R28, [R1+0x1334] ;  /* 0x00133400011c7983 */ /* 0x000ee80000300800 */
        /* <DEDUP_REMOVED lines=15> */
[----:B0-----:R-:W4:Y:S04]  /*72df0*/  LDL.LU R8, [R1+0x620] ;  /* 0x0006200001087983 */ /* 0x001f280000300800 */
[----:B------:R-:W4:Y:S04]  /*72e00*/  LDL.LU R9, [R1+0x624] ;  /* 0x0006240001097983 */ /* 0x000f280000300800 */
[----:B------:R-:W4:Y:S04]  /*72e10*/  LDL.LU R10, [R1+0x628] ;  /* 0x00062800010a7983 */ /* 0x000f280000300800 */
[----:B------:R-:W4:Y:S01]  /*72e20*/  LDL.LU R11, [R1+0x62c] ;  /* 0x00062c00010b7983 */ /* 0x000f220000300800 */
[----:B---3--:R-:W-:Y:S03]  /*72e30*/  HMMA.16816.F32 R4, R4, R22, R16 ;  /* 0x000000160404723c */ /* 0x008fe60000001810 */
[----:B------:R-:W3:Y:S04]  /*72e40*/  LDL.LU.64 R18, [R1+0x6160] ;  /* 0x0061600001127983 */ /* 0x000ee80000300a00 */
[----:B------:R-:W3:Y:S01]  /*72e50*/  LDL.LU.64 R16, [R1+0x6158] ;  /* 0x0061580001107983 */ /* 0x000ee20000300a00 */
[----:B------:R-:W-:-:S02]  /*72e60*/  F2FP.F16.E4M3.UNPACK_B R12, R12 ;  /* 0x0000000cff0c723e */ /* 0x000fc400020006ff */
[----:B------:R-:W-:Y:S02]  /*72e70*/  F2FP.F16.E4M3.UNPACK_B R13, R13 ;  /* 0x0000000dff0d723e */ /* 0x000fe400020006ff */
[----:B------:R-:W-:Y:S02]  /*72e80*/  F2FP.F16.E4M3.UNPACK_B R14, R14 ;  /* 0x0000000eff0e723e */ /* 0x000fe400020006ff */
[----:B------:R-:W-:-:S09]  /*72e90*/  F2FP.F16.E4M3.UNPACK_B R15, R15 ;  /* 0x0000000fff0f723e */ /* 0x000fd200020006ff */
[----:B------:R0:W-:Y:S04]  /*72ea0*/  STL.64 [R1+0x7c0], R4 ;  /* 0x0007c00401007387 */ /* 0x0001e80000100a00 */
[----:B------:R1:W-:Y:S04]  /*72eb0*/  STL.64 [R1+0x7c8], R6 ;  /* 0x0007c80601007387 */ /* 0x0003e80000100a00 */
[----:B0-----:R-:W4:Y:S04]  /*72ec0*/  LDL.LU R5, [R1+0x131c] ;  /* 0x00131c0001057983 */ /* 0x001f280000300800 */
[----:B-1----:R-:W4:Y:S04]  /*72ed0*/  LDL.LU R6, [R1+0x1318] ;  /* 0x0013180001067983 */ /* 0x002f280000300800 */
[----:B------:R-:W4:Y:S01]  /*72ee0*/  LDL.LU R7, [R1+0x1324] ;  /* 0x0013240001077983 */ /* 0x000f220000300800 */
[----:B---3--:R-:W-:-:S15]  /*72ef0*/  HMMA.16816.F32 R16, R12, R24, R16 ;  /* 0x000000180c10723c */ /* 0x008fde0000001810 */
[----:B------:R-:W-:-:S08]  /*72f00*/  NOP ;  /* 0x0000000000007918 */ /* 0x000fd00000000000 */
[----:B------:R-:W-:Y:S04]  /*72f10*/  STL.64 [R1+0x7b0], R16 ;  /* 0x0007b01001007387 */ /* 0x000fe80000100a00 */
[----:B------:R0:W-:Y:S04]  /*72f20*/  STL.64 [R1+0x7b8], R18 ;  /* 0x0007b81201007387 */ /* 0x0001e80000100a00 */
[----:B0-----:R-:W2:Y:S04]  /*72f30*/  LDL.LU.64 R18, [R1+0x6150] ;  /* 0x0061500001127983 */ /* 0x001ea80000300a00 */
[----:B------:R-:W2:Y:S04]  /*72f40*/  LDL.LU.64 R16, [R1+0x6148] ;  /* 0x0061480001107983 */ /* 0x000ea80000300a00 */
[----:B------:R-:W-:Y:S01]  /*72f50*/  STL.64 [R1+0x6100], R24 ;  /* 0x0061001801007387 */ /* 0x000fe20000100a00 */
        /* <DEDUP_REMOVED lines=11> */
[----:B------:R-:W2:Y:S02]  /*73010*/  LDL.LU R23, [R1+0x63c] ;  /* 0x00063c0001177983 */ /* 0x000ea40000300800 */
[----:B--2---:R-:W-:-:S15]  /*73020*/  HMMA.16816.F32 R20, R12, R18, R20 ;  /* 0x000000120c14723c */ /* 0x004fde0000001814 */
[----:B------:R-:W-:-:S08]  /*73030*/  NOP ;  /* 0x0000000000007918 */ /* 0x000fd00000000000 */
[----:B------:R0:W-:Y:S04]  /*73040*/  STL.64 [R1+0x780], R20 ;  /* 0x0007801401007387 */ /* 0x0001e80000100a00 */
[----:B------:R1:W-:Y:S04]  /*73050*/  STL.64 [R1+0x788], R22 ;  /* 0x0007881601007387 */ /* 0x0003e80000100a00 */
[----:B0-----:R-:W2:Y:S04]  /*73060*/  LDL.LU R20, [R1+0x5f0] ;  /* 0x0005f00001147983 */ /* 0x001ea80000300800 */
[----:B------:R-:W2:Y:S04]  /*73070*/  LDL.LU R21, [R1+0x5f4] ;  /* 0x0005f40001157983 */ /* 0x000ea80000300800 */
[----:B-1----:R-:W3:Y:S04]  /*73080*/  LDL.LU R22, [R1+0x5f8] ;  /* 0x0005f80001167983 */ /* 0x002ee80000300800 */
[----:B------:R-:W3:Y:S01]  /*73090*/  LDL.LU R23, [R1+0x5fc] ;  /* 0x0005fc0001177983 */ /* 0x000ee20000300800 */
[----:B----4-:R-:W-:Y:S03]  /*730a0*/  HMMA.16816.F32 R8, R12, R16, R8 ;  /* 0x000000100c08723c */ /* 0x010fe60000001808 */
        /* <DEDUP_REMOVED lines=16> */
[----:B------:R-:W-:-:S02]  /*731b0*/  IMAD R4, R6, 0x100, R5 ;  /* 0x0000010006047824 */ /* 0x000fc400078e0205 */
[----:B------:R-:W-:Y:S02]  /*731c0*/  IMAD R5, R26, 0x100, R7 ;  /* 0x000001001a057824 */ /* 0x000fe400078e0207 */
[----:B------:R-:W-:Y:S01]  /*731d0*/  IMAD R6, R29, 0x100, R27 ;  /* 0x000001001d067824 */ /* 0x000fe200078e021b */
[----:B----4-:R-:W-:-:S15]  /*731e0*/  HMMA.16816.F32 R16, R12, R2, R16 ;  /* 0x000000020c10723c */ /* 0x010fde0000001810 */
[----:B------:R-:W-:-:S08]  /*731f0*/  NOP ;  /* 0x0000000000007918 */ /* 0x000fd00000000000 */
[----:B------:R0:W-:Y:S04]  /*73200*/  STL.64 [R1+0x760], R16 ;  /* 0x0007601001007387 */ /* 0x0001e80000100a00 */
[----:B------:R1:W-:Y:S04]  /*73210*/  STL.64 [R1+0x768], R18 ;  /* 0x0007681201007387 */ /* 0x0003e80000100a00 */
[----:B------:R-:W4:Y:S04]  /*73220*/  LDL.LU R24, [R1+0x5d0] ;  /* 0x0005d00001187983 */ /* 0x000f280000300800 */
[----:B------:R-:W4:Y:S04]  /*73230*/  LDL.LU R25, [R1+0x5d4] ;  /* 0x0005d40001197983 */ /* 0x000f280000300800 */
[----:B------:R-:W4:Y:S04]  /*73240*/  LDL.LU R26, [R1+0x5d8] ;  /* 0x0005d800011a7983 */ /* 0x000f280000300800 */
[----:B------:R-:W4:Y:S04]  /*73250*/  LDL.LU R27, [R1+0x5dc] ;  /* 0x0005dc00011b7983 */ /* 0x000f280000300800 */
[----:B0-----:R-:W3:Y:S04]  /*73260*/  LDL.LU R16, [R1+0x420] ;  /* 0x0004200001107983 */ /* 0x001ee80000300800 */
[----:B------:R-:W3:Y:S04]  /*73270*/  LDL.LU R17, [R1+0x424] ;  /* 0x0004240001117983 */ /* 0x000ee80000300800 */
[----:B-1----:R-:W4:Y:S04]  /*73280*/  LDL.LU R18, [R1+0x428] ;  /* 0x0004280001127983 */ /* 0x002f280000300800 */
[----:B------:R-:W4:Y:S01]  /*73290*/  LDL.LU R19, [R1+0x42c] ;  /* 0x00042c0001137983 */ /* 0x000f220000300800 */
[----:B--2---:R-:W-:Y:S03]  /*732a0*/  HMMA.16816.F32 R20, R12, R8, R20 ;  /* 0x000000080c14723c */ /* 0x004fe60000001814 */
        /* <DEDUP_REMOVED lines=9> */
[----:B------:R-:W3:Y:S01]  /*73340*/  LDL.LU.64 R20, [R1+0x6118] ;  /* 0x0061180001147983 */ /* 0x000ee20000300a00 */
[----:B------:R-:W-:-:S03]  /*73350*/  IMAD R7, R0, 0x100, R28 ;  /* 0x0000010000077824 */ /* 0x000fc600078e021c */
[----:B------:R-:W4:Y:S04]  /*73360*/  LDL.LU R29, [R1+0x1338] ;  /* 0x00133800011d7983 */ /* 0x000f280000300800 */
[----:B------:R-:W4:Y:S04]  /*73370*/  LDL.LU R28, [R1+0x1344] ;  /* 0x00134400011c7983 */ /* 0x000f280000300800 */
[----:B------:R-:W4:Y:S01]  /*73380*/  LDL.LU R0, [R1+0x1340] ;  /* 0x0013400001007983 */ /* 0x000f220000300800 */
        /* <DEDUP_REMOVED lines=10> */
[----:B------:R-:W4:Y:S04]  /*73430*/  LDL.LU R10, [R1+0x3c8] ;  /* 0x0003c800010a7983 */ /* 0x000f280000300800 */
[----:B------:R-:W4:Y:S01]  /*73440*/  LDL.LU R11, [R1+0x3cc] ;  /* 0x0003cc00010b7983 */ /* 0x000f220000300800 */
[----:B---3--:R-:W-:Y:S03]  /*73450*/  HMMA.16816.F32 R12, R12, R22, R24 ;  /* 0x000000160c0c723c */ /* 0x008fe60000001818 */
        /* <DEDUP_REMOVED lines=14> */
[----:B-1----:R-:W2:Y:S04]  /*73540*/  LDL.LU R14, [R1+0x1348] ;  /* 0x00134800010e7983 */ /* 0x002ea80000300800 */
[----:B------:R-:W2:Y:S01]  /*73550*/  LDL.LU R15, [R1+0x1350] ;  /* 0x00135000010f7983 */ /* 0x000ea20000300800 */
        /* <DEDUP_REMOVED lines=19> */
[----:B0-----:R-:W3:Y:S04]  /*73690*/  LDL.LU R20, [R1+0x3d0] ;  /* 0x0003d00001147983 */ /* 0x001ee80000300800 */
[----:B------:R-:W3:Y:S04]  /*736a0*/  LDL.LU R21, [R1+0x3d4] ;  /* 0x0003d40001157983 */ /* 0x000ee80000300800 */
[----:B------:R-:W3:Y:S04]  /*736b0*/  LDL.LU R22, [R1+0x3d8] ;  /* 0x0003d80001167983 */ /* 0x000ee80000300800 */
[----:B------:R-:W3:Y:S01]  /*736c0*/  LDL.LU R23, [R1+0x3dc] ;  /* 0x0003dc0001177983 */ /* 0x000ee20000300800 */
[----:B----4-:R-:W-:Y:S01]  /*736d0*/  IMAD R12, R29, 0x100, R13 ;  /* 0x000001001d0c7824 */ /* 0x010fe200078e020d */
[C---:B--2---:R-:W-:Y:S06]  /*736e0*/  HMMA.16816.F32 R8, R4.reuse, R18, R8 ;  /* 0x000000120408723c */ /* 0x044fec0000001808 */
[----:B---3--:R-:W-:-:S15]  /*736f0*/  HMMA.16816.F32 R20, R4, R16, R20 ;  /* 0x000000100414723c */ /* 0x008fde0000001814 */
[----:B------:R-:W-:-:S02]  /*73700*/  NOP ;  /* 0x0000000000007918 */ /* 0x000fc40000000000 */
[----:B------:R-:W-:Y:S04]  /*73710*/  STL.64 [R1+0x6f0], R8 ;  /* 0x0006f00801007387 */ /* 0x000fe80000100a00 */
[----:B------:R0:W-:Y:S04]  /*73720*/  STL.64 [R1+0x6f8], R10 ;  /* 0x0006f80a01007387 */ /* 0x0001e80000100a00 */
[----:B0-----:R-:W2:Y:S04]  /*73730*/  LDL.LU.64 R10, [R1+0x60d8] ;  /* 0x0060d800010a7983 */ /* 0x001ea80000300a00 */
[----:B------:R-:W2:Y:S04]  /*73740*/  LDL.LU.64 R8, [R1+0x60d0] ;  /* 0x0060d00001087983 */ /* 0x000ea80000300a00 */
[----:B------:R0:W-:Y:S04]  /*73750*/  STL.64 [R1+0x6d0], R20 ;  /* 0x0006d01401007387 */ /* 0x0001e80000100a00 */
[----:B------:R1:W-:Y:S04]  /*73760*/  STL.64 [R1+0x6d8], R22 ;  /* 0x0006d81601007387 */ /* 0x0003e80000100a00 */
[----:B0-----:R-:W3:Y:S04]  /*73770*/  LDL.LU R20, [R1+0x3a0] ;  /* 0x0003a00001147983 */ /* 0x001ee80000300800 */
[----:B------:R-:W3:Y:S04]  /*73780*/  LDL.LU R21, [R1+0x3a4] ;  /* 0x0003a40001157983 */ /* 0x000ee80000300800 */
[----:B-1----:R-:W3:Y:S04]  /*73790*/  LDL.LU R22, [R1+0x3a8] ;  /* 0x0003a80001167983 */ /* 0x002ee80000300800 */
[----:B------:R-:W3:Y:S04]  /*737a0*/  LDL.LU R23, [R1+0x3ac] ;  /* 0x0003ac0001177983 */ /* 0x000ee80000300800 */
[----:B------:R0:W-:Y:S04]  /*737b0*/  STL.64 [R1+0x6090], R18 ;  /* 0x0060901201007387 */ /* 0x0001e80000100a00 */
[----:B0-----:R-:W4:Y:S04]  /*737c0*/  LDL.LU R18, [R1+0x134c] ;  /* 0x00134c0001127983 */ /* 0x001f280000300800 */
[----:B------:R-:W3:Y:S04]  /*737d0*/  LDL.LU R19, [R1+0x1354] ;  /* 0x0013540001137983 */ /* 0x000ee80000300800 */
[----:B------:R-:W-:Y:S04]  /*737e0*/  STL.64 [R1+0x6088], R16 ;  /* 0x0060881001007387 */ /* 0x000fe80000100a00 */
[----:B------:R-:W4:Y:S01]  /*737f0*/  LDL.LU R29, [R1+0x1368] ;  /* 0x00136800011d7983 */ /* 0x000f220000300800 */
[----:B------:R-:W-:Y:S01]  /*73800*/  IMAD R13, R0, 0x100, R28 ;  /* 0x00000100000d7824 */ /* 0x000fe200078e021c */
[----:B--2---:R-:W-:Y:S02]  /*73810*/  HMMA.16816.F32 R8, R4, R2, R8 ;  /* 0x000000020408723c */ /* 0x004fe40000001808 */
[----:B----4-:R-:W-:Y:S04]  /*73820*/  STL [R1+0x6060], R29 ;  /* 0x0060601d01007387 */ /* 0x010fe80000100800 */
[----:B------:R-:W2:Y:S04]  /*73830*/  LDL.LU R28, [R1+0x1374] ;  /* 0x00137400011c7983 */ /* 0x000ea80000300800 */
[----:B------:R-:W2:-:S13]  /*73840*/  LDL.LU R0, [R1+0x1370] ;  /* 0x0013700001007983 */ /* 0x000e9a0000300800 */
[----:B------:R-:W-:Y:S04]  /*73850*/  STL.64 [R1+0x6c0], R8 ;  /* 0x0006c00801007387 */ /* 0x000fe80000100a00 */
[----:B------:R0:W-:Y:S04]  /*73860*/  STL.64 [R1+0x6c8], R10 ;  /* 0x0006c80a01007387 */ /* 0x0001e80000100a00 */
[----:B0-----:R-:W4:Y:S04]  /*73870*/  LDL.LU.64 R10, [R1+0x60c8] ;  /* 0x0060c800010a7983 */ /* 0x001f280000300a00 */
[----:B------:R-:W2:Y:S01]  /*73880*/  LDL.LU.64 R8, [R1+0x60c0] ;  /* 0x0060c00001087983 */ /* 0x000ea20000300a00 */
[----:B------:R-:W-:-:S02]  /*73890*/  IMAD R14, R14, 0x100, R18 ;  /* 0x000001000e0e7824 */ /* 0x000fc400078e0212 */
[----:B---3--:R-:W-:Y:S01]  /*738a0*/  IMAD R15, R15, 0x100, R19 ;  /* 0x000001000f0f7824 */ /* 0x008fe200078e0213 */
[----:B------:R-:W3:Y:S01]  /*738b0*/  LDL.LU R29, [R1+0x135c] ;  /* 0x00135c00011d7983 */ /* 0x000ee20000300800 */
[----:B--2---:R-:W-:Y:S03]  /*738c0*/  HMMA.16816.F32 R16, R4, R8, R24 ;  /* 0x000000080410723c */ /* 0x004fe60000001818 */
[----:B------:R-:W2:-:S15]  /*738d0*/  LDL.LU R24, [R1+0x350] ;  /* 0x0003500001187983 */ /* 0x000e9e0000300800 */
[----:B------:R-:W-:-:S05]  /*738e0*/  NOP ;  /* 0x0000000000007918 */ /* 0x000fca0000000000 */
[----:B------:R0:W-:Y:S04]  /*738f0*/  STL.64 [R1+0x6b0], R16 ;  /* 0x0006b01001007387 */ /* 0x0001e80000100a00 */
[----:B------:R1:W-:Y:S04]  /*73900*/  STL.64 [R1+0x6b8], R18 ;  /* 0x0006b81201007387 */ /* 0x0003e80000100a00 */
[----:B------:R-:W2:Y:S04]  /*73910*/  LDL.LU R25, [R1+0x354] ;  /* 0x0003540001197983 */ /* 0x000ea80000300800 */
[----:B------:R-:W2:Y:S04]  /*73920*/  LDL.LU R26, [R1+0x358] ;  /* 0x00035800011a7983 */ /* 0x000ea80000300800 */
[----:B------:R-:W2:Y:S04]  /*73930*/  LDL.LU R27, [R1+0x35c] ;  /* 0x00035c00011b7983 */ /* 0x000ea80000300800 */
[----:B0-----:R-:W3:Y:S04]  /*73940*/  LDL.LU R16, [R1+0x300] ;  /* 0x0003000001107983 */ /* 0x001ee80000300800 */
[----:B------:R-:W3:Y:S04]  /*73950*/  LDL.LU R17, [R1+0x304] ;  /* 0x0003040001117983 */ /* 0x000ee80000300800 */
[----:B-1----:R-:W2:Y:S04]  /*73960*/  LDL.LU R18, [R1+0x308] ;  /* 0x0003080001127983 */ /* 0x002ea80000300800 */
[----:B------:R-:W2:Y:S01]  /*73970*/  LDL.LU R19, [R1+0x30c] ;  /* 0x00030c0001137983 */ /* 0x000ea20000300800 */
[C---:B----4-:R-:W-:Y:S03]  /*73980*/  HMMA.16816.F32 R20, R4.reuse, R10, R20 ;  /* 0x0000000a0414723c */ /* 0x050fe60000001814 */
[----:B--2---:R-:W-:Y:S04]  /*73990*/  STL.64 [R1+0x60a0], R18 ;  /* 0x0060a01201007387 */ /* 0x004fe80000100a00 */
        /* <DEDUP_REMOVED lines=492> */
[----:B0-----:R-:W3:Y:S04]  /*75860*/  LDL.LU R16, [R1] ;  /* 0x0000000001107983 */ /* 0x001ee80000300800 */
[----:B------:R-:W3:Y:S04]  /*75870*/  LDL.LU R17, [R1+0x4] ;  /* 0x0000040001117983 */ /* 0x000ee80000300800 */
[----:B-1----:R-:W4:Y:S04]  /*75880*/  LDL.LU R18, [R1+0x8] ;  /* 0x0000080001127983 */ /* 0x002f280000300800 */
[----:B------:R-:W4:Y:S01]  /*75890*/  LDL.LU R19, [R1+0xc] ;  /* 0x00000c0001137983 */ /* 0x000f220000300800 */
[----:B--2---:R-:W-:Y:S01]  /*758a0*/  HMMA.16816.F32 R20, R12, R8, R20 ;  /* 0x000000080c14723c */ /* 0x004fe20000001814 */
[----:B------:R-:W-:-:S02]  /*758b0*/  IMAD R7, R0, 0x100, R28 ;  /* 0x0000010000077824 */ /* 0x000fc400078e021c */
[----:B----4-:R-:W-:Y:S04]  /*758c0*/  STL.64 [R1+0x5eb8], R18 ;  /* 0x005eb81201007387 */ /* 0x010fe80000100a00 */
[----:B---3--:R0:W-:Y:S04]  /*758d0*/  STL.64 [R1+0x5eb0], R16 ;  /* 0x005eb01001007387 */ /* 0x0081e80000100a00 */
[----:B0-----:R-:W2:Y:S04]  /*758e0*/  LDL.LU R16, [R1+0x10] ;  /* 0x0000100001107983 */ /* 0x001ea80000300800 */
[----:B------:R-:W2:Y:S04]  /*758f0*/  LDL.LU R17, [R1+0x14] ;  /* 0x0000140001117983 */ /* 0x000ea80000300800 */
[----:B------:R-:W2:Y:S04]  /*75900*/  LDL.LU R18, [R1+0x18] ;  /* 0x0000180001127983 */ /* 0x000ea80000300800 */
[----:B------:R-:W2:Y:S04]  /*75910*/  LDL.LU R19, [R1+0x1c] ;  /* 0x00001c0001137983 */ /* 0x000ea80000300800 */
[----:B------:R-:W3:Y:S04]  /*75920*/  LDL.LU R0, [R1+0x1410] ;  /* 0x0014100001007983 */ /* 0x000ee80000300800 */
        /* <DEDUP_REMOVED lines=11> */
[----:B------:R-:W3:Y:S04]  /*759e0*/  LDL.LU.64 R20, [R1+0x5ec8] ;  /* 0x005ec80001147983 */ /* 0x000ee80000300a00 */
[----:B------:R-:W-:Y:S04]  /*759f0*/  STL.64 [R1+0x5e88], R10 ;  /* 0x005e880a01007387 */ /* 0x000fe80000100a00 */
[----:B------:R0:W-:Y:S04]  /*75a00*/  STL.64 [R1+0x5e80], R8 ;  /* 0x005e800801007387 */ /* 0x0001e80000100a00 */
[----:B0-----:R-:W2:Y:S04]  /*75a10*/  LDL.LU R8, [R1+0x250] ;  /* 0x0002500001087983 */ /* 0x001ea80000300800 */
[----:B------:R-:W2:Y:S04]  /*75a20*/  LDL.LU R9, [R1+0x254] ;  /* 0x0002540001097983 */ /* 0x000ea80000300800 */
[----:B------:R-:W3:Y:S04]  /*75a30*/  LDL.LU R10, [R1+0x258] ;  /* 0x00025800010a7983 */ /* 0x000ee80000300800 */
        /* <DEDUP_REMOVED lines=42> */
[----:B----4-:R-:W-:-:S02]  /*75ce0*/  IMAD R12, R13, 0x100, R12 ;  /* 0x000001000d0c7824 */ /* 0x010fc400078e020c */
[----:B------:R-:W-:Y:S01]  /*75cf0*/  IMAD R13, R28, 0x100, R29 ;  /* 0x000001001c0d7824 */ /* 0x000fe200078e021d */
        /* <DEDUP_REMOVED lines=15> */
[----:B------:R-:W-:Y:S04]  /*75df0*/  STL.64 [R1+0x5e48], R16 ;  /* 0x005e481001007387 */ /* 0x000fe80000100a00 */
        /* <DEDUP_REMOVED lines=8> */
[----:B------:R-:W2:Y:S01]  /*75e80*/  LDL.LU.64 R8, [R1+0x5e80] ;  /* 0x005e800001087983 */ /* 0x000ea20000300a00 */
[----:B----4-:R-:W-:-:S02]  /*75e90*/  IMAD R14, R14, 0x100, R19 ;  /* 0x000001000e0e7824 */ /* 0x010fc400078e0213 */
[----:B------:R-:W-:Y:S01]  /*75ea0*/  IMAD R15, R0, 0x100, R15 ;  /* 0x00000100000f7824 */ /* 0x000fe200078e020f */
[----:B------:R-:W4:Y:S04]  /*75eb0*/  LDL.LU R28, [R1+0x141c] ;  /* 0x00141c00011c7983 */ /* 0x000f280000300800 */
[----:B------:R-:W4:Y:S01]  /*75ec0*/  LDL.LU R0, [R1+0x1424] ;  /* 0x0014240001007983 */ /* 0x000f220000300800 */
        /* <DEDUP_REMOVED lines=84> */
[----:B------:R-:W-:-:S02]  /*76410*/  IMAD R4, R4, 0x100, R28 ;  /* 0x0000010004047824 */ /* 0x000fc400078e021c */
[----:B------:R-:W-:Y:S01]  /*76420*/  IMAD R5, R5, 0x100, R0 ;  /* 0x0000010005057824 */ /* 0x000fe200078e0200 */
[----:B0-----:R-:W4:Y:S04]  /*76430*/  LDL.LU R16, [R1+0x480] ;  /* 0x0004800001107983 */ /* 0x001f280000300800 */
[----:B------:R-:W4:Y:S04]  /*76440*/  LDL.LU R17, [R1+0x484] ;  /* 0x0004840001117983 */ /* 0x000f280000300800 */
[----:B------:R-:W4:Y:S04]  /*76450*/  LDL.LU R18, [R1+0x488] ;  /* 0x0004880001127983 */ /* 0x000f280000300800 */
[----:B------:R-:W4:Y:S04]  /*76460*/  LDL.LU R19, [R1+0x48c] ;  /* 0x00048c0001137983 */ /* 0x000f280000300800 */
[----:B------:R-:W3:Y:S04]  /*76470*/  LDL.LU R28, [R1+0x5e24] ;  /* 0x005e2400011c7983 */ /* 0x000ee80000300800 */
[----:B------:R-:W4:Y:S01]  /*76480*/  LDL.LU R0, [R1+0x5e20] ;  /* 0x005e200001007983 */ /* 0x000f220000300800 */
[----:B--2---:R-:W-:-:S15]  /*76490*/  HMMA.16816.F32 R8, R12, R2, R8 ;  /* 0x000000020c08723c */ /* 0x004fde0000001808 */
[----:B------:R-:W-:-:S08]  /*764a0*/  NOP ;  /* 0x0000000000007918 */ /* 0x000fd00000000000 */
[----:B------:R-:W-:Y:S04]  /*764b0*/  STL.64 [R1+0x110], R8 ;  /* 0x0001100801007387 */ /* 0x000fe80000100a00 */
[----:B------:R0:W-:Y:S04]  /*764c0*/  STL.64 [R1+0x118], R10 ;  /* 0x0001180a01007387 */ /* 0x0001e80000100a00 */
[----:B0-----:R-:W4:Y:S04]  /*764d0*/  LDL.LU.64 R10, [R1+0x5e18] ;  /* 0x005e1800010a7983 */ /* 0x001f280000300a00 */
[----:B------:R-:W2:Y:S01]  /*764e0*/  LDL.LU.64 R8, [R1+0x5e10] ;  /* 0x005e100001087983 */ /* 0x000ea20000300a00 */
[----:B---3--:R-:W-:-:S02]  /*764f0*/  IMAD R6, R6, 0x100, R28 ;  /* 0x0000010006067824 */ /* 0x008fc400078e021c */
[----:B------:R-:W-:Y:S01]  /*76500*/  IMAD R7, R7, 0x100, R29 ;  /* 0x0000010007077824 */ /* 0x000fe200078e021d */
[----:B------:R-:W3:Y:S04]  /*76510*/  LDL.LU R28, [R1+0x5e0c] ;  /* 0x005e0c00011c7983 */ /* 0x000ee80000300800 */
[----:B------:R-:W3:Y:S01]  /*76520*/  LDL.LU R29, [R1+0x5e08] ;  /* 0x005e0800011d7983 */ /* 0x000ee20000300800 */
[----:B------:R-:W-:Y:S02]  /*76530*/  F2FP.F16.E4M3.UNPACK_B R4, R4 ;  /* 0x00000004ff04723e */ /* 0x000fe400020006ff */
[----:B------:R-:W-:Y:S02]  /*76540*/  F2FP.F16.E4M3.UNPACK_B R6, R6 ;  /* 0x00000006ff06723e */ /* 0x000fe400020006ff */
[----:B------:R-:W-:-:S02]  /*76550*/  F2FP.F16.E4M3.UNPACK_B R7, R7 ;  /* 0x00000007ff07723e */ /* 0x000fc400020006ff */
[----:B------:R-:W-:Y:S01]  /*76560*/  F2FP.F16.E4M3.UNPACK_B R5, R5 ;  /* 0x00000005ff05723e */ /* 0x000fe200020006ff */
[C---:B--2---:R-:W-:Y:S06]  /*76570*/  HMMA.16816.F32 R24, R12.reuse, R8, R24 ;  /* 0x000000080c18723c */ /* 0x044fec0000001818 */
[----:B----4-:R-:W-:-:S15]  /*76580*/  HMMA.16816.F32 R16, R12, R10, R16 ;  /* 0x0000000a0c10723c */ /* 0x010fde0000001810 */
[----:B------:R-:W-:-:S02]  /*76590*/  NOP ;  /* 0x0000000000007918 */ /* 0x000fc40000000000 */
[----:B------:R0:W-:Y:S04]  /*765a0*/  STL.64 [R1+0x1e0], R24 ;  /* 0x0001e01801007387 */ /* 0x0001e80000100a00 */
[----:B------:R1:W-:Y:S04]  /*765b0*/  STL.64 [R1+0x1e8], R26 ;  /* 0x0001e81a01007387 */ /* 0x0003e80000100a00 */
[----:B0-----:R-:W2:Y:S04]  /*765c0*/  LDL.LU.64 R24, [R1+0x5e00] ;  /* 0x005e000001187983 */ /* 0x001ea80000300a00 */
[----:B------:R-:W-:Y:S04]  /*765d0*/  STL.64 [R1+0x5df8], R6 ;  /* 0x005df80601007387 */ /* 0x000fe80000100a00 */
[----:B------:R0:W-:Y:S04]  /*765e0*/  STL.64 [R1+0x5df0], R4 ;  /* 0x005df00401007387 */ /* 0x0001e80000100a00 */
[----:B------:R4:W-:Y:S01]  /*765f0*/  STL.64 [R1+0x1d0], R16 ;  /* 0x0001d01001007387 */ /* 0x0009e20000100a00 */
[----:B-1----:R-:W-:-:S02]  /*76600*/  IMAD.MOV.U32 R26, RZ, RZ, R18 ;  /* 0x000000ffff1a7224 */ /* 0x002fc400078e0012 */
[----:B------:R-:W-:Y:S01]  /*76610*/  IMAD.MOV.U32 R27, RZ, RZ, R19 ;  /* 0x000000ffff1b7224 */ /* 0x000fe200078e0013 */
[----:B0-----:R-:W3:Y:S04]  /*76620*/  LDL.LU R4, [R1+0x470] ;  /* 0x0004700001047983 */ /* 0x001ee80000300800 */
[----:B------:R-:W3:Y:S04]  /*76630*/  LDL.LU R5, [R1+0x474] ;  /* 0x0004740001057983 */ /* 0x000ee80000300800 */
[----:B------:R-:W3:Y:S04]  /*76640*/  LDL.LU R6, [R1+0x478] ;  /* 0x0004780001067983 */ /* 0x000ee80000300800 */
[----:B------:R-:W3:Y:S04]  /*76650*/  LDL.LU R7, [R1+0x47c] ;  /* 0x00047c0001077983 */ /* 0x000ee80000300800 */
[----:B----4-:R-:W4:Y:S04]  /*76660*/  LDL.LU R16, [R1+0x4a0] ;  /* 0x0004a00001107983 */ /* 0x010f280000300800 */
        /* <DEDUP_REMOVED lines=13> */
[----:B------:R-:W3:Y:S04]  /*76740*/  LDL.LU R10, [R1+0x508] ;  /* 0x00050800010a7983 */ /* 0x000ee80000300800 */
[----:B------:R-:W3:Y:S04]  /*76750*/  LDL.LU R11, [R1+0x50c] ;  /* 0x00050c00010b7983 */ /* 0x000ee80000300800 */
[----:B---3--:R-:W-:Y:S04]  /*76760*/  STL.64 [R1+0x5db8], R10 ;  /* 0x005db80a01007387 */ /* 0x008fe80000100a00 */
[----:B----4-:R0:W-:Y:S04]  /*76770*/  STL.64 [R1+0x5db0], R8 ;  /* 0x005db00801007387 */ /* 0x0101e80000100a00 */
        /* <DEDUP_REMOVED lines=9> */
[----:B------:R-:W3:Y:S04]  /*76810*/  LDL.LU R10, [R1+0x4c8] ;  /* 0x0004c800010a7983 */ /* 0x000ee80000300800 */
[----:B------:R-:W3:Y:S04]  /*76820*/  LDL.LU R11, [R1+0x4cc] ;  /* 0x0004cc00010b7983 */ /* 0x000ee80000300800 */
[----:B------:R0:W-:Y:S04]  /*76830*/  STL [R1+0x5d14], R27 ;  /* 0x005d141b01007387 */ /* 0x0001e80000100800 */
[----:B0-----:R-:W4:Y:S04]  /*76840*/  LDL.LU R27, [R1+0x1450] ;  /* 0x00145000011b7983 */ /* 0x001f280000300800 */
[----:B------:R0:W-:Y:S04]  /*76850*/  STL [R1+0x5d10], R26 ;  /* 0x005d101a01007387 */ /* 0x0001e80000100800 */
[----:B0-----:R-:W4:Y:S04]  /*76860*/  LDL.LU R26, [R1+0x1454] ;  /* 0x00145400011a7983 */ /* 0x001f280000300800 */
[----:B------:R-:W2:Y:S04]  /*76870*/  LDL.LU.64 R6, [R1+0x5df8] ;  /* 0x005df80001067983 */ /* 0x000ea80000300a00 */
[----:B------:R-:W2:Y:S04]  /*76880*/  LDL.LU.64 R4, [R1+0x5df0] ;  /* 0x005df00001047983 */ /* 0x000ea80000300a00 */
[----:B------:R0:W-:Y:S04]  /*76890*/  STL.64 [R1+0x100], R12 ;  /* 0x0001000c01007387 */ /* 0x0001e80000100a00 */
[----:B------:R1:W-:Y:S04]  /*768a0*/  STL.64 [R1+0x108], R14 ;  /* 0x0001080e01007387 */ /* 0x0003e80000100a00 */
[----:B0-----:R-:W3:Y:S04]  /*768b0*/  LDL.LU R12, [R1+0x1438] ;  /* 0x00143800010c7983 */ /* 0x001ee80000300800 */
[----:B------:R-:W3:Y:S04]  /*768c0*/  LDL.LU R13, [R1+0x1440] ;  /* 0x00144000010d7983 */ /* 0x000ee80000300800 */
[----:B-1----:R-:W4:Y:S04]  /*768d0*/  LDL.LU R14, [R1+0x144c] ;  /* 0x00144c00010e7983 */ /* 0x002f280000300800 */
[----:B------:R-:W4:Y:S01]  /*768e0*/  LDL.LU R15, [R1+0x1448] ;  /* 0x00144800010f7983 */ /* 0x000f220000300800 */
[C---:B--2---:R-:W-:Y:S03]  /*768f0*/  HMMA.16816.F32 R16, R4.reuse, R24, R16 ;  /* 0x000000180410723c */ /* 0x044fe60000001810 */
        /* <DEDUP_REMOVED lines=27> */
[----:B------:R-:W3:Y:S04]  /*76ab0*/  LDL.LU.64 R8, [R1+0x5db0] ;  /* 0x005db00001087983 */ /* 0x000ee80000300a00 */
[----:B------:R0:W-:Y:S04]  /*76ac0*/  STL.64 [R1+0x5d68], R18 ;  /* 0x005d681201007387 */ /* 0x0001e80000100a00 */
[----:B------:R1:W-:Y:S01]  /*76ad0*/  STL.64 [R1+0x5d60], R16 ;  /* 0x005d601001007387 */ /* 0x0003e20000100a00 */
[----:B0-----:R-:W-:-:S03]  /*76ae0*/  IMAD.MOV.U32 R18, RZ, RZ, R28 ;  /* 0x000000ffff127224 */ /* 0x001fc600078e001c */
[----:B-1----:R-:W4:Y:S01]  /*76af0*/  LDL.LU R16, [R1+0x530] ;  /* 0x0005300001107983 */ /* 0x002f220000300800 */
[----:B------:R-:W-:Y:S02]  /*76b00*/  IMAD.MOV.U32 R19, RZ, RZ, R0 ;  /* 0x000000ffff137224 */ /* 0x000fe400078e0000 */
[----:B------:R-:W-:Y:S01]  /*76b10*/  IMAD.MOV.U32 R17, RZ, RZ, R29 ;  /* 0x000000ffff117224 */ /* 0x000fe200078e001d */
[----:B---3--:R-:W-:-:S15]  /*76b20*/  HMMA.16816.F32 R8, R4, R2, R8 ;  /* 0x000000020408723c */ /* 0x008fde0000001808 */
[----:B------:R-:W-:-:S08]  /*76b30*/  NOP ;  /* 0x0000000000007918 */ /* 0x000fd00000000000 */
[----:B------:R0:W-:Y:S01]  /*76b40*/  STL [R1+0xb0], R8 ;  /* 0x0000b00801007387 */ /* 0x0001e20000100800 */
[----:B------:R-:W-:Y:S02]  /*76b50*/  IMAD.MOV.U32 R28, RZ, RZ, R10 ;  /* 0x000000ffff1c7224 */ /* 0x000fe400078e000a */
[----:B------:R-:W-:Y:S02]  /*76b60*/  IMAD.MOV.U32 R0, RZ, RZ, R11 ;  /* 0x000000ffff007224 */ /* 0x000fe400078e000b */
[----:B------:R-:W-:Y:S01]  /*76b70*/  IMAD.MOV.U32 R29, RZ, RZ, R9 ;  /* 0x000000ffff1d7224 */ /* 0x000fe200078e0009 */
[----:B------:R-:W4:Y:S04]  /*76b80*/  LDL.LU.64 R10, [R1+0x5da8] ;  /* 0x005da800010a7983 */ /* 0x000f280000300a00 */
[----:B0-----:R-:W2:Y:S04]  /*76b90*/  LDL.LU.64 R8, [R1+0x5da0] ;  /* 0x005da00001087983 */ /* 0x001ea80000300a00 */
[----:B------:R0:W-:Y:S04]  /*76ba0*/  STL [R1+0x5714], R0 ;  /* 0x0057140001007387 */ /* 0x0001e80000100800 */
[----:B0-----:R-:W3:Y:S04]  /*76bb0*/  LDL R0, [R1+0x4064] ;  /* 0x0040640001007983 */ /* 0x001ee80000100800 */
[----:B------:R0:W-:Y:S04]  /*76bc0*/  STL [R1+0x5710], R28 ;  /* 0x0057101c01007387 */ /* 0x0001e80000100800 */
[----:B0-----:R-:W3:Y:S04]  /*76bd0*/  LDL.LU R28, [R1+0x1444] ;  /* 0x00144400011c7983 */ /* 0x001ee80000300800 */
[----:B------:R0:W-:Y:S04]  /*76be0*/  STL [R1+0x56f8], R29 ;  /* 0x0056f81d01007387 */ /* 0x0001e80000100800 */
[----:B0-----:R-:W3:Y:S01]  /*76bf0*/  LDL.LU R29, [R1+0x143c] ;  /* 0x00143c00011d7983 */ /* 0x001ee20000300800 */
[C---:B----4-:R-:W-:Y:S06]  /*76c00*/  HMMA.16816.F32 R16, R4.reuse, R10, R16 ;  /* 0x0000000a0410723c */ /* 0x050fec0000001810 */
        /* <DEDUP_REMOVED lines=8> */
[----:B------:R-:W-:Y:S04]  /*76c90*/  STL.64 [R1+0x1b0], R16 ;  /* 0x0001b01001007387 */ /* 0x000fe80000100a00 */
[----:B------:R-:W-:Y:S04]  /*76ca0*/  STL.64 [R1+0x1b8], R18 ;  /* 0x0001b81201007387 */ /* 0x000fe80000100a00 */
        /* <DEDUP_REMOVED lines=8> */
[----:B------:R-:W4:Y:S04]  /*76d30*/  LDL.LU R10, [R1+0x588] ;  /* 0x00058800010a7983 */ /* 0x000f280000300800 */
[----:B------:R-:W4:Y:S04]  /*76d40*/  LDL.LU R11, [R1+0x58c] ;  /* 0x00058c00010b7983 */ /* 0x000f280000300800 */
[----:B------:R-:W3:Y:S04]  /*76d50*/  LDL.LU R16, [R1+0x5a0] ;  /* 0x0005a00001107983 */ /* 0x000ee80000300800 */
[----:B------:R-:W3:Y:S04]  /*76d60*/  LDL.LU R17, [R1+0x5a4] ;  /* 0x0005a40001117983 */ /* 0x000ee80000300800 */
[----:B------:R-:W2:Y:S04]  /*76d70*/  LDL.LU R18, [R1+0x5a8] ;  /* 0x0005a80001127983 */ /* 0x000ea80000300800 */
[----:B------:R-:W2:Y:S04]  /*76d80*/  LDL.LU R19, [R1+0x5ac] ;  /* 0x0005ac0001137983 */ /* 0x000ea80000300800 */
[----:B--2---:R-:W-:Y:S04]  /*76d90*/  STL.64 [R1+0x5d78], R18 ;  /* 0x005d781201007387 */ /* 0x004fe80000100a00 */
[----:B---3--:R0:W-:Y:S04]  /*76da0*/  STL.64 [R1+0x5d70], R16 ;  /* 0x005d701001007387 */ /* 0x0081e80000100a00 */
        /* <DEDUP_REMOVED lines=11> */
[----:B------:R0:W-:Y:S01]  /*76e60*/  STL.64 [R1+0x5d50], R8 ;  /* 0x005d500801007387 */ /* 0x0001e20000100a00 */
[----:B------:R-:W-:-:S03]  /*76e70*/  IMAD R13, R13, 0x100, R28 ;  /* 0x000001000d0d7824 */ /* 0x000fc600078e021c */
[----:B0-----:R-:W3:Y:S04]  /*76e80*/  LDL.LU R8, [R1+0x590] ;  /* 0x0005900001087983 */ /* 0x001ee80000300800 */
[----:B------:R-:W3:Y:S04]  /*76e90*/  LDL.LU R9, [R1+0x594] ;  /* 0x0005940001097983 */ /* 0x000ee80000300800 */
[----:B------:R-:W3:Y:S04]  /*76ea0*/  LDL.LU R10, [R1+0x598] ;  /* 0x00059800010a7983 */ /* 0x000ee80000300800 */
[----:B------:R-:W3:Y:S04]  /*76eb0*/  LDL.LU R11, [R1+0x59c] ;  /* 0x00059c00010b7983 */ /* 0x000ee80000300800 */
[----:B------:R-:W4:Y:S01]  /*76ec0*/  LDL.LU R28, [R1+0x1468] ;  /* 0x00146800011c7983 */ /* 0x000f220000300800 */
[----:B------:R-:W-:-:S02]  /*76ed0*/  IMAD R14, R15, 0x100, R14 ;  /* 0x000001000f0e7824 */ /* 0x000fc400078e020e */
[----:B------:R-:W-:Y:S01]  /*76ee0*/  IMAD R15, R27, 0x100, R26 ;  /* 0x000001001b0f7824 */ /* 0x000fe200078e021a */
[----:B--2---:R-:W-:Y:S01]  /*76ef0*/  HMMA.16816.F32 R16, R4, R22, R16 ;  /* 0x000000160410723c */ /* 0x004fe20000001810 */
[----:B------:R-:W2:Y:S04]  /*76f00*/  LDL.LU R4, [R1+0x1458] ;  /* 0x0014580001047983 */ /* 0x000ea80000300800 */
[----:B------:R-:W4:-:S15]  /*76f10*/  LDL.LU R5, [R1+0x1460] ;  /* 0x0014600001057983 */ /* 0x000f1e0000300800 */
[----:B------:R-:W-:-:S03]  /*76f20*/  NOP ;  /* 0x0000000000007918 */ /* 0x000fc60000000000 */
[----:B------:R-:W-:Y:S04]  /*76f30*/  STL.64 [R1+0xa0], R16 ;  /* 0x0000a01001007387 */ /* 0x000fe80000100a00 */
[----:B------:R-:W-:Y:S04]  /*76f40*/  STL.64 [R1+0xa8], R18 ;  /* 0x0000a81201007387 */ /* 0x000fe80000100a00 */
[----:B------:R-:W0:Y:S04]  /*76f50*/  LDSM.16.M88.4 R16, [R0+UR4] ;  /* 0x000000040010783b */ /* 0x000e280008000200 */
[----:B------:R-:W2:Y:S04]  /*76f60*/  LDL.LU R6, [R1+0x146c] ;  /* 0x00146c0001067983 */ /* 0x000ea80000300800 */
[----:B------:R-:W2:Y:S04]  /*76f70*/  LDL.LU R7, [R1+0x1470] ;  /* 0x0014700001077983 */ /* 0x000ea80000300800 */
[----:B0-----:R-:W-:Y:S04]  /*76f80*/  STL.64 [R1+0xd90], R16 ;  /* 0x000d901001007387 */ /* 0x001fe80000100a00 */
[----:B------:R0:W-:Y:S01]  /*76f90*/  STL.64 [R1+0xd98], R18 ;  /* 0x000d981201007387 */ /* 0x0001e20000100a00 */
[----:B------:R-:W-:-:S02]  /*76fa0*/  IMAD.MOV.U32 R27, RZ, RZ, R16 ;  /* 0x000000ffff1b7224 */ /* 0x000fc400078e0010 */
[----:B------:R-:W-:Y:S01]  /*76fb0*/  IMAD.MOV.U32 R26, RZ, RZ, R17 ;  /* 0x000000ffff1a7224 */ /* 0x000fe200078e0011 */
[----:B0-----:R-:W3:Y:S04]  /*76fc0*/  LDL.LU.64 R18, [R1+0x5d88] ;  /* 0x005d880001127983 */ /* 0x001ee80000300a00 */
[----:B------:R-:W3:Y:S01]  /*76fd0*/  LDL.LU.64 R16, [R1+0x5d80] ;  /* 0x005d800001107983 */ /* 0x000ee20000300a00 */
[----:B------:R-:W-:Y:S01]  /*76fe0*/  IMAD R12, R12, 0x100, R29 ;  /* 0x000001000c0c7824 */ /* 0x000fe200078e021d */
[----:B------:R-:W-:Y:S02]  /*76ff0*/  F2FP.F16.E4M3.UNPACK_B R13, R13 ;  /* 0x0000000dff0d723e */ /* 0x000fe400020006ff */
[----:B------:R-:W-:Y:S02]  /*77000*/  F2FP.F16.E4M3.UNPACK_B R14, R14 ;  /* 0x0000000eff0e723e */ /* 0x000fe400020006ff */
[----:B------:R-:W-:-:S02]  /*77010*/  F2FP.F16.E4M3.UNPACK_B R15, R15 ;  /* 0x0000000fff0f723e */ /* 0x000fc400020006ff */
[----:B------:R-:W-:-:S07]  /*77020*/  F2FP.F16.E4M3.UNPACK_B R12, R12 ;  /* 0x0000000cff0c723e */ /* 0x000fce00020006ff */
[----:B---3--:R-:W-:Y:S01]  /*77030*/  HMMA.16816.F32 R16, R12, R24, R16 ;  /* 0x000000180c10723c */ /* 0x008fe20000001810 */
[----:B------:R-:W3:Y:S04]  /*77040*/  LDL.LU R24, [R1+0x1464] ;  /* 0x0014640001187983 */ /* 0x000ee80000300800 */
[----:B------:R-:W4:-:S15]  /*77050*/  LDL.LU R25, [R1+0x1474] ;  /* 0x0014740001197983 */ /* 0x000f1e0000300800 */
[----:B------:R-:W-:-:S03]  /*77060*/  NOP ;  /* 0x0000000000007918 */ /* 0x000fc60000000000 */
[----:B------:R-:W-:Y:S04]  /*77070*/  STL.64 [R1+0x90], R16 ;  /* 0x0000901001007387 */ /* 0x000fe80000100a00 */
[----:B------:R-:W-:Y:S04]  /*77080*/  STL.64 [R1+0x98], R18 ;  /* 0x0000981201007387 */ /* 0x000fe80000100a00 */
[----:B------:R-:W0:Y:S04]  /*77090*/  LDSM.16.M88.4 R16, [R0+UR4+0x400] ;  /* 0x000400040010783b */ /* 0x000e280008000200 */
[----:B------:R-:W-:Y:S04]  /*770a0*/  STL.64 [R1+0x5d20], R26 ;  /* 0x005d201a01007387 */ /* 0x000fe80000100a00 */
[----:B----4-:R-:W-:Y:S04]  /*770b0*/  STL [R1+0x5d18], R25 ;  /* 0x005d181901007387 */ /* 0x010fe80000100800 */
[----:B---3--:R1:W-:Y:S04]  /*770c0*/  STL [R1+0x5d28], R24 ;  /* 0x005d281801007387 */ /* 0x0083e80000100800 */
[----:B-1----:R-:W3:Y:S04]  /*770d0*/  LDL.LU R24, [R1+0x560] ;  /* 0x0005600001187983 */ /* 0x002ee80000300800 */
[----:B------:R-:W3:Y:S04]  /*770e0*/  LDL.LU R25, [R1+0x564] ;  /* 0x0005640001197983 */ /* 0x000ee80000300800 */
[----:B------:R-:W3:Y:S04]  /*770f0*/  LDL.LU R26, [R1+0x568] ;  /* 0x00056800011a7983 */ /* 0x000ee80000300800 */
[----:B------:R-:W3:Y:S04]  /*77100*/  LDL.LU R27, [R1+0x56c] ;  /* 0x00056c00011b7983 */ /* 0x000ee80000300800 */
[----:B0-----:R-:W-:Y:S04]  /*77110*/  STL.64 [R1+0xdb0], R16 ;  /* 0x000db01001007387 */ /* 0x001fe80000100a00 */
[----:B------:R0:W-:Y:S04]  /*77120*/  STL.64 [R1+0xdb8], R18 ;  /* 0x000db81201007387 */ /* 0x0001e80000100a00 */
[----:B0-----:R-:W4:Y:S04]  /*77130*/  LDL.LU.64 R18, [R1+0x5d78] ;  /* 0x005d780001127983 */ /* 0x001f280000300a00 */
[----:B------:R-:W4:Y:S02]  /*77140*/  LDL.LU.64 R16, [R1+0x5d70] ;  /* 0x005d700001107983 */ /* 0x000f240000300a00 */
[----:B----4-:R-:W-:Y:S02]  /*77150*/  HMMA.16816.F32 R16, R12, R20, R16 ;  /* 0x000000140c10723c */ /* 0x010fe40000001810 */
[----:B------:R-:W2:-:S15]  /*77160*/  LDL.LU R21, [R1+0x145c] ;  /* 0x00145c0001157983 */ /* 0x000e9e0000300800 */
[----:B------:R-:W-:-:S06]  /*77170*/  NOP ;  /* 0x0000000000007918 */ /* 0x000fcc0000000000 */
[----:B------:R-:W-:Y:S04]  /*77180*/  STL.64 [R1+0x70], R16 ;  /* 0x0000701001007387 */ /* 0x000fe80000100a00 */
[----:B------:R-:W-:Y:S04]  /*77190*/  STL.64 [R1+0x78], R18 ;  /* 0x0000781201007387 */ /* 0x000fe80000100a00 */
[----:B------:R-:W0:Y:S04]  /*771a0*/  LDSM.16.M88.4 R16, [R0+UR4+0x800] ;  /* 0x000800040010783b */ /* 0x000e280008000200 */
[----:B0-----:R-:W-:Y:S04]  /*771b0*/  STL.64 [R1+0xda0], R16 ;  /* 0x000da01001007387 */ /* 0x001fe80000100a00 */
[----:B------:R0:W-:Y:S04]  /*771c0*/  STL.64 [R1+0xda8], R18 ;  /* 0x000da81201007387 */ /* 0x0001e80000100a00 */
[----:B0-----:R-:W4:Y:S04]  /*771d0*/  LDL.LU.64 R18, [R1+0x5d68] ;  /* 0x005d680001127983 */ /* 0x001f280000300a00 */
[----:B------:R-:W3:Y:S01]  /*771e0*/  LDL.LU.64 R16, [R1+0x5d60] ;  /* 0x005d600001107983 */ /* 0x000ee20000300a00 */
[----:B----4-:R-:W-:-:S15]  /*771f0*/  HMMA.16816.F32 R8, R12, R18, R8 ;  /* 0x000000120c08723c */ /* 0x010fde0000001808 */
[----:B------:R-:W-:-:S08]  /*77200*/  NOP ;  /* 0x0000000000007918 */ /* 0x000fd00000000000 */
[----:B------:R-:W-:Y:S04]  /*77210*/  STL.64 [R1+0x60], R8 ;  /* 0x0000600801007387 */ /* 0x000fe80000100a00 */
[----:B------:R-:W-:Y:S04]  /*77220*/  STL.64 [R1+0x68], R10 ;  /* 0x0000680a01007387 */ /* 0x000fe80000100a00 */
[----:B------:R-:W0:Y:S04]  /*77230*/  LDSM.16.M88.4 R8, [R0+UR4+0xc00] ;  /* 0x000c00040008783b */ /* 0x000e280008000200 */
[----:B0-----:R-:W-:Y:S04]  /*77240*/  STL.64 [R1+0xd80], R8 ;  /* 0x000d800801007387 */ /* 0x001fe80000100a00 */
[----:B------:R0:W-:Y:S04]  /*77250*/  STL.64 [R1+0xd88], R10 ;  /* 0x000d880a01007387 */ /* 0x0001e80000100a00 */
[----:B0-----:R-:W3:Y:S04]  /*77260*/  LDL.LU.64 R10, [R1+0x5d58] ;  /* 0x005d5800010a7983 */ /* 0x001ee80000300a00 */
[----:B------:R-:W3:Y:S02]  /*77270*/  LDL.LU.64 R8, [R1+0x5d50] ;  /* 0x005d500001087983 */ /* 0x000ee40000300a00 */
[----:B---3--:R-:W-:Y:S02]  /*77280*/  HMMA.16816.F32 R8, R12, R16, R8 ;  /* 0x000000100c08723c */ /* 0x008fe40000001808 */
[----:B------:R-:W3:-:S15]  /*77290*/  LDL.LU R16, [R1+0x550] ;  /* 0x0005500001107983 */ /* 0x000ede0000300800 */
[----:B------:R-:W-:-:S06]  /*772a0*/  NOP ;  /* 0x0000000000007918 */ /* 0x000fcc0000000000 */
[----:B------:R-:W-:Y:S04]  /*772b0*/  STL.64 [R1+0x50], R8 ;  /* 0x0000500801007387 */ /* 0x000fe80000100a00 */
[----:B------:R-:W-:Y:S04]  /*772c0*/  STL.64 [R1+0x58], R10 ;  /* 0x0000580a01007387 */ /* 0x000fe80000100a00 */
[----:B------:R-:W0:Y:S04]  /*772d0*/  LDSM.16.M88.4 R8, [R0+UR4+0x1000] ;  /* 0x001000040008783b */ /* 0x000e280008000200 */
[----:B------:R-:W3:Y:S04]  /*772e0*/  LDL.LU R17, [R1+0x554] ;  /* 0x0005540001117983 */ /* 0x000ee80000300800 */
[----:B------:R-:W3:Y:S04]  /*772f0*/  LDL.LU R18, [R1+0x558] ;  /* 0x0005580001127983 */ /* 0x000ee80000300800 */
[----:B------:R-:W3:Y:S04]  /*77300*/  LDL.LU R19, [R1+0x55c] ;  /* 0x00055c0001137983 */ /* 0x000ee80000300800 */
[----:B0-----:R-:W-:Y:S04]  /*77310*/  STL.64 [R1+0xd70], R8 ;  /* 0x000d700801007387 */ /* 0x001fe80000100a00 */
[----:B------:R0:W-:Y:S04]  /*77320*/  STL.64 [R1+0xd78], R10 ;  /* 0x000d780a01007387 */ /* 0x0001e80000100a00 */
[----:B0-----:R-:W4:Y:S04]  /*77330*/  LDL.LU.64 R10, [R1+0x5d48] ;  /* 0x005d4800010a7983 */ /* 0x001f280000300a00 */
[----:B------:R-:W4:Y:S02]  /*77340*/  LDL.LU.64 R8, [R1+0x5d40] ;  /* 0x005d400001087983 */ /* 0x000f240000300a00 */
[----:B----4-:R-:W-:-:S15]  /*77350*/  HMMA.16816.F32 R8, R12, R2, R8 ;  /* 0x000000020c08723c */ /* 0x010fde0000001808 */
[----:B------:R-:W-:-:S08]  /*77360*/  NOP ;  /* 0x0000000000007918 */ /* 0x000fd00000000000 */
[----:B------:R-:W-:Y:S04]  /*77370*/  STL.64 [R1+0x30], R8 ;  /* 0x0000300801007387 */ /* 0x000fe80000100a00 */
[----:B------:R-:W-:Y:S04]  /*77380*/  STL.64 [R1+0x38], R10 ;  /* 0x0000380a01007387 */ /* 0x000fe80000100a00 */
[----:B------:R-:W0:Y:S04]  /*77390*/  LDSM.16.M88.4 R8, [R0+UR4+0x1400] ;  /* 0x001400040008783b */ /* 0x000e280008000200 */
[----:B0-----:R-:W-:Y:S04]  /*773a0*/  STL.64 [R1+0xd60], R8 ;  /* 0x000d600801007387 */ /* 0x001fe80000100a00 */
[----:B------:R0:W-:Y:S01]  /*773b0*/  STL.64 [R1+0xd68], R10 ;  /* 0x000d680a01007387 */ /* 0x0001e20000100a00 */
[----:B------:R-:W-:-:S03]  /*773c0*/  IMAD.MOV.U32 R29, RZ, RZ, R9 ;  /* 0x000000ffff1d7224 */ /* 0x000fc600078e0009 */
[----:B0-----:R-:W3:Y:S04]  /*773d0*/  LDL.LU.64 R10, [R1+0x5d38] ;  /* 0x005d3800010a7983 */ /* 0x001ee80000300a00 */
[----:B------:R-:W4:Y:S04]  /*773e0*/  LDL.LU.64 R8, [R1+0x5d30] ;  /* 0x005d300001087983 */ /* 0x000f280000300a00 */
[----:B------:R-:W-:Y:S01]  /*773f0*/  STL [R1+0x5cc8], R29 ;  /* 0x005cc81d01007387 */ /* 0x000fe20000100800 */
[----:B----4-:R-:W-:-:S15]  /*77400*/  HMMA.16816.F32 R24, R12, R8, R24 ;  /* 0x000000080c18723c */ /* 0x010fde0000001818 */
[----:B------:R-:W-:-:S08]  /*77410*/  NOP ;  /* 0x0000000000007918 */ /* 0x000fd00000000000 */
[----:B------:R0:W-:Y:S04]  /*77420*/  STL.64 [R1+0x20], R24 ;  /* 0x0000201801007387 */ /* 0x0001e80000100a00 */
[----:B------:R-:W-:Y:S04]  /*77430*/  STL.64 [R1+0x28], R26 ;  /* 0x0000281a01007387 */ /* 0x000fe80000100a00 */
[----:B0-----:R-:W4:Y:S01]  /*77440*/  LDL.LU R24, [R1+0x5d28] ;  /* 0x005d280001187983 */ /* 0x001f220000300800 */
[----:B---3--:R-:W-:Y:S01]  /*77450*/  HMMA.16816.F32 R16, R12, R10, R16 ;  /* 0x0000000a0c10723c */ /* 0x008fe20000001810 */
[----:B----4-:R-:W-:-:S02]  /*77460*/  IMAD R5, R5, 0x100, R24 ;  /* 0x0000010005057824 */ /* 0x010fc400078e0218 */
[----:B------:R-:W0:Y:S04]  /*77470*/  LDSM.16.M88.4 R24, [R0+UR4+0x1800] ;  /* 0x001800040018783b */ /* 0x000e280008000200 */
[----:B0-----:R-:W-:Y:S01]  /*77480*/  STL.64 [R1+0xd40], R24 ;  /* 0x000d401801007387 */ /* 0x001fe20000100a00 */
[----:B------:R-:W-:-:S03]  /*77490*/  IMAD.MOV.U32 R2, RZ, RZ, R24 ;  /* 0x000000ffff027224 */ /* 0x000fc600078e0018 */
[----:B------:R-:W-:Y:S01]  /*774a0*/  STL.64 [R1+0xd48], R26 ;  /* 0x000d481a01007387 */ /* 0x000fe20000100a00 */
[----:B------:R-:W-:-:S03]  /*774b0*/  IMAD.MOV.U32 R3, RZ, RZ, R25 ;  /* 0x000000ffff037224 */ /* 0x000fc600078e0019 */
[----:B------:R-:W0:Y:S04]  /*774c0*/  LDSM.16.M88.4 R24, [R0+UR4+0x1c00] ;  /* 0x001c00040018783b */ /* 0x000e280008000200 */
[----:B0-----:R-:W-:Y:S04]  /*774d0*/  STL.64 [R1+0xd50], R24 ;  /* 0x000d501801007387 */ /* 0x001fe80000100a00 */
[----:B------:R0:W-:Y:S01]  /*774e0*/  STL.64 [R1+0xd58], R26 ;  /* 0x000d581a01007387 */ /* 0x0001e20000100a00 */
[----:B------:R-:W-:-:S03]  /*774f0*/  IMAD.MOV.U32 R0, RZ, RZ, R25 ;  /* 0x000000ffff007224 */ /* 0x000fc600078e0019 */
[----:B0-----:R-:W3:Y:S04]  /*77500*/  LDL.LU.64 R26, [R1+0x5d20] ;  /* 0x005d2000011a7983 */ /* 0x001ee80000300a00 */
[----:B------:R-:W4:Y:S04]  /*77510*/  LDL.LU R25, [R1+0x5d18] ;  /* 0x005d180001197983 */ /* 0x000f280000300800 */
[----:B------:R-:W3:Y:S04]  /*77520*/  LDL.LU R29, [R1+0x147c] ;  /* 0x00147c00011d7983 */ /* 0x000ee80000300800 */
[----:B------:R-:W2:Y:S04]  /*77530*/  LDL R10, [R1+0xd70] ;  /* 0x000d7000010a7983 */ /* 0x000ea80000100800 */
[----:B------:R-:W-:Y:S04]  /*77540*/  STL.64 [R1+0x10], R16 ;  /* 0x0000101001007387 */ /* 0x000fe80000100a00 */
[----:B------:R-:W-:Y:S04]  /*77550*/  STL.64 [R1+0x18], R18 ;  /* 0x0000181201007387 */ /* 0x000fe80000100a00 */
[----:B------:R-:W2:Y:S04]  /*77560*/  LDL R11, [R1+0xd74] ;  /* 0x000d7400010b7983 */ /* 0x000ea80000100800 */
[----:B------:R-:W4:Y:S04]  /*77570*/  LDL.LU R8, [R1+0x1490] ;  /* 0x0014900001087983 */ /* 0x000f280000300800 */
[----:B------:R-:W4:Y:S04]  /*77580*/  LDL R9, [R1+0xd60] ;  /* 0x000d600001097983 */ /* 0x000f280000100800 */
[----:B--2---:R-:W-:Y:S04]  /*77590*/  STL.64 [R1+0x5cd8], R10 ;  /* 0x005cd80a01007387 */ /* 0x004fe80000100a00 */
[----:B----4-:R0:W-:Y:S04]  /*775a0*/  STL.64 [R1+0x5cd0], R8 ;  /* 0x005cd00801007387 */ /* 0x0101e80000100a00 */
[----:B0-----:R-:W2:Y:S04]  /*775b0*/  LDL.LU R8, [R1+0x730] ;  /* 0x0007300001087983 */ /* 0x001ea80000300800 */
[----:B------:R-:W2:Y:S04]  /*775c0*/  LDL.LU R9, [R1+0x734] ;  /* 0x0007340001097983 */ /* 0x000ea80000300800 */
[----:B------:R-:W4:Y:S04]  /*775d0*/  LDL.LU R10, [R1+0x738] ;  /* 0x00073800010a7983 */ /* 0x000f280000300800 */
[----:B------:R-:W4:Y:S01]  /*775e0*/  LDL.LU R11, [R1+0x73c] ;  /* 0x00073c00010b7983 */ /* 0x000f220000300800 */
[----:B------:R-:W-:-:S03]  /*775f0*/  IMAD R4, R4, 0x100, R21 ;  /* 0x0000010004047824 */ /* 0x000fc600078e0215 */
[----:B------:R-:W3:Y:S04]  /*77600*/  LDL R20, [R1+0xdb0] ;  /* 0x000db00001147983 */ /* 0x000ee80000100800 */
[----:B------:R-:W3:Y:S04]  /*77610*/  LDL R21, [R1+0xdb4] ;  /* 0x000db40001157983 */ /* 0x000ee80000100800 */
[----:B----4-:R-:W-:Y:S04]  /*77620*/  STL.64 [R1+0x5ce8], R10 ;  /* 0x005ce80a01007387 */ /* 0x010fe80000100a00 */
        /* <DEDUP_REMOVED lines=15> */
[----:B------:R-:W2:Y:S04]  /*77720*/  LDL.LU R10, [R1+0x5e8] ;  /* 0x0005e800010a7983 */ /* 0x000ea80000300800 */
[----:B------:R-:W2:Y:S01]  /*77730*/  LDL.LU R11, [R1+0x5ec] ;  /* 0x0005ec00010b7983 */ /* 0x000ea20000300800 */
[----:B------:R-:W-:-:S02]  /*77740*/  IMAD R6, R28, 0x100, R6 ;  /* 0x000001001c067824 */ /* 0x000fc400078e0206 */
[----:B------:R-:W-:Y:S02]  /*77750*/  IMAD.MOV.U32 R28, RZ, RZ, R24 ;  /* 0x000000ffff1c7224 */ /* 0x000fe400078e0018 */
[----:B------:R-:W-:Y:S01]  /*77760*/  IMAD R7, R7, 0x100, R25 ;  /* 0x0000010007077824 */ /* 0x000fe200078e0219 */
[----:B------:R-:W4:Y:S04]  /*77770*/  LDL R18, [R1+0xda0] ;  /* 0x000da00001127983 */ /* 0x000f280000100800 */
[----:B------:R-:W4:Y:S04]  /*77780*/  LDL R19, [R1+0xda4] ;  /* 0x000da40001137983 */ /* 0x000f280000100800 */
[----:B------:R-:W4:Y:S04]  /*77790*/  LDL R16, [R1+0xd80] ;  /* 0x000d800001107983 */ /* 0x000f280000100800 */
[----:B------:R-:W4:Y:S01]  /*777a0*/  LDL R17, [R1+0xd84] ;  /* 0x000d840001117983 */ /* 0x000f220000100800 */
[----:B---3--:R-:W-:-:S03]  /*777b0*/  F2FP.F16.E4M3.UNPACK_B R24, R27 ;  /* 0x0000001bff18723e */ /* 0x008fc600020006ff */
[----:B------:R-:W3:Y:S01]  /*777c0*/  LDL.LU R27, [R1+0x5d14] ;  /* 0x005d1400011b7983 */ /* 0x000ee20000300800 */
[----:B------:R-:W-:-:S03]  /*777d0*/  F2FP.F16.E4M3.UNPACK_B R25, R26 ;  /* 0x0000001aff19723e */ /* 0x000fc600020006ff */
[----:B------:R-:W3:Y:S01]  /*777e0*/  LDL.LU R26, [R1+0x5d10] ;  /* 0x005d1000011a7983 */ /* 0x000ee20000300800 */
[----:B--2---:R-:W-:Y:S03]  /*777f0*/  HMMA.16816.F32 R12, R12, R22, R8 ;  /* 0x000000160c0c723c */ /* 0x004fe60000001808 */
[----:B------:R-:W2:Y:S04]  /*77800*/  LDL.LU.64 R10, [R1+0x5d08] ;  /* 0x005d0800010a7983 */ /* 0x000ea80000300a00 */
[----:B------:R-:W2:Y:S01]  /*77810*/  LDL.LU.64 R8, [R1+0x5d00] ;  /* 0x005d000001087983 */ /* 0x000ea20000300a00 */
[----:B------:R-:W-:Y:S02]  /*77820*/  F2FP.F16.E4M3.UNPACK_B R4, R4 ;  /* 0x00000004ff04723e */ /* 0x000fe400020006ff */
[----:B------:R-:W-:-:S02]  /*77830*/  F2FP.F16.E4M3.UNPACK_B R5, R5 ;  /* 0x00000005ff05723e */ /* 0x000fc400020006ff */
[----:B------:R-:W-:Y:S02]  /*77840*/  F2FP.F16.E4M3.UNPACK_B R6, R6 ;  /* 0x00000006ff06723e */ /* 0x000fe400020006ff */
[----:B------:R-:W-:-:S09]  /*77850*/  F2FP.F16.E4M3.UNPACK_B R7, R7 ;  /* 0x00000007ff07723e */ /* 0x000fd200020006ff */
[----:B------:R0:W-:Y:S04]  /*77860*/  STL.64 [R1], R12 ;  /* 0x0000000c01007387 */ /* 0x0001e80000100a00 */
[----:B------:R1:W-:Y:S04]  /*77870*/  STL.64 [R1+0x8], R14 ;  /* 0x0000080e01007387 */ /* 0x0003e80000100a00 */
[----:B0-----:R-:W4:Y:S04]  /*77880*/  LDL.LU R12, [R1+0x1478] ;  /* 0x00147800010c7983 */ /* 0x001f280000300800 */
[----:B------:R-:W4:Y:S04]  /*77890*/  LDL.LU R13, [R1+0x1484] ;  /* 0x00148400010d7983 */ /* 0x000f280000300800 */
[----:B-1----:R-:W4:Y:S04]  /*778a0*/  LDL.LU R14, [R1+0x1480] ;  /* 0x00148000010e7983 */ /* 0x002f280000300800 */
        /* <DEDUP_REMOVED lines=8> */
[----:B------:R-:W2:Y:S04]  /*77930*/  LDL.LU.64 R8, [R1+0x5cf0] ;  /* 0x005cf00001087983 */ /* 0x000ea80000300a00 */
[----:B---3--:R-:W-:Y:S04]  /*77940*/  STL.64 [R1+0x5c90], R26 ;  /* 0x005c901a01007387 */ /* 0x008fe80000100a00 */
[----:B------:R0:W-:Y:S04]  /*77950*/  STL.64 [R1+0x5c88], R24 ;  /* 0x005c881801007387 */ /* 0x0001e80000100a00 */
[----:B0-----:R-:W3:Y:S04]  /*77960*/  LDL.LU R24, [R1+0x7d0] ;  /* 0x0007d00001187983 */ /* 0x001ee80000300800 */
[----:B------:R-:W3:Y:S04]  /*77970*/  LDL.LU R25, [R1+0x7d4] ;  /* 0x0007d40001197983 */ /* 0x000ee80000300800 */
[----:B------:R-:W4:Y:S04]  /*77980*/  LDL.LU R26, [R1+0x7d8] ;  /* 0x0007d800011a7983 */ /* 0x000f280000300800 */
[----:B------:R-:W4:Y:S01]  /*77990*/  LDL.LU R27, [R1+0x7dc] ;  /* 0x0007dc00011b7983 */ /* 0x000f220000300800 */
[----:B------:R-:W-:-:S02]  /*779a0*/  F2FP.F16.E4M3.UNPACK_B R20, R20 ;  /* 0x00000014ff14723e */ /* 0x000fc400020006ff */
[----:B------:R-:W-:-:S07]  /*779b0*/  F2FP.F16.E4M3.UNPACK_B R21, R21 ;  /* 0x00000015ff15723e */ /* 0x000fce00020006ff */
[----:B--2---:R-:W-:Y:S01]  /*779c0*/  HMMA.16816.F32 R8, R4, R20, R8 ;  /* 0x000000140408723c */ /* 0x004fe20000001808 */
        /* <DEDUP_REMOVED lines=10> */
[----:B------:R-:W-:-:S02]  /*77a70*/  F2FP.F16.E4M3.UNPACK_B R18, R18 ;  /* 0x00000012ff12723e */ /* 0x000fc400020006ff */
[----:B------:R-:W-:Y:S02]  /*77a80*/  F2FP.F16.E4M3.UNPACK_B R19, R19 ;  /* 0x00000013ff13723e */ /* 0x000fe400020006ff */
[----:B------:R-:W-:Y:S02]  /*77a90*/  F2FP.F16.E4M3.UNPACK_B R16, R16 ;  /* 0x00000010ff10723e */ /* 0x000fe400020006ff */
[----:B------:R-:W-:Y:S01]  /*77aa0*/  F2FP.F16.E4M3.UNPACK_B R17, R17 ;  /* 0x00000011ff11723e */ /* 0x000fe200020006ff */
[----:B------:R-:W-:-:S06]  /*77ab0*/  IMAD R12, R12, 0x100, R29 ;  /* 0x000001000c0c7824 */ /* 0x000fcc00078e021d */
[C---:B--2---:R-:W-:Y:S06]  /*77ac0*/  HMMA.16816.F32 R24, R4.reuse, R16, R24 ;  /* 0x000000100418723c */ /* 0x044fec0000001818 */
[----:B---3--:R-:W-:-:S15]  /*77ad0*/  HMMA.16816.F32 R8, R4, R18, R8 ;  /* 0x000000120408723c */ /* 0x008fde0000001808 */
[----:B------:R-:W-:-:S08]  /*77ae0*/  NOP ;  /* 0x0000000000007918 */ /* 0x000fd00000000000 */
[----:B------:R-:W-:Y:S04]  /*77af0*/  STL.64 [R1+0x230], R8 ;  /* 0x0002300801007387 */ /* 0x000fe80000100a00 */
[----:B------:R0:W-:Y:S04]  /*77b00*/  STL.64 [R1+0x238], R10 ;  /* 0x0002380a01007387 */ /* 0x0001e80000100a00 */
[----:B0-----:R-:W2:Y:S04]  /*77b10*/  LDL.LU.64 R10, [R1+0x5cd8] ;  /* 0x005cd800010a7983 */ /* 0x001ea80000300a00 */
[----:B------:R-:W3:Y:S04]  /*77b20*/  LDL.LU.64 R8, [R1+0x5cd0] ;  /* 0x005cd00001087983 */ /* 0x000ee80000300a00 */
[----:B------:R-:W4:Y:S04]  /*77b30*/  LDL.LU R29, [R1+0x5cc8] ;  /* 0x005cc800011d7983 */ /* 0x000f280000300800 */
[----:B------:R-:W-:Y:S04]  /*77b40*/  STL.64 [R1+0x250], R24 ;  /* 0x0002501801007387 */ /* 0x000fe80000100a00 */
[----:B------:R0:W-:Y:S04]  /*77b50*/  STL.64 [R1+0x258], R26 ;  /* 0x0002581a01007387 */ /* 0x0001e80000100a00 */
[----:B0-----:R-:W3:Y:S04]  /*77b60*/  LDL.LU.64 R26, [R1+0x5cc0] ;  /* 0x005cc000011a7983 */ /* 0x001ee80000300a00 */
[----:B------:R-:W3:Y:S04]  /*77b70*/  LDL.LU.64 R24, [R1+0x5cb8] ;  /* 0x005cb80001187983 */ /* 0x000ee80000300a00 */
[----:B------:R-:W-:Y:S04]  /*77b80*/  STL.64 [R1+0x5c70], R18 ;  /* 0x005c701201007387 */ /* 0x000fe80000100a00 */
[----:B------:R3:W-:Y:S01]  /*77b90*/  STL.64 [R1+0x5c68], R16 ;  /* 0x005c681001007387 */ /* 0x0007e20000100a00 */
[----:B--2---:R-:W-:-:S02]  /*77ba0*/  F2FP.F16.E4M3.UNPACK_B R10, R10 ;  /* 0x0000000aff0a723e */ /* 0x004fc400020006ff */
[----:B------:R-:W-:-:S07]  /*77bb0*/  F2FP.F16.E4M3.UNPACK_B R11, R11 ;  /* 0x0000000bff0b723e */ /* 0x000fce00020006ff */
[----:B---3--:R-:W-:Y:S01]  /*77bc0*/  HMMA.16816.F32 R16, R4, R10, R24 ;  /* 0x0000000a0410723c */ /* 0x008fe20000001818 */
[----:B------:R-:W2:-:S15]  /*77bd0*/  LDL.LU R24, [R1+0x8b0] ;  /* 0x0008b00001187983 */ /* 0x000e9e0000300800 */
[----:B------:R-:W-:-:S07]  /*77be0*/  NOP ;  /* 0x0000000000007918 */ /* 0x000fce0000000000 */
[----:B------:R-:W-:Y:S04]  /*77bf0*/  STL.64 [R1+0x360], R16 ;  /* 0x0003601001007387 */ /* 0x000fe80000100a00 */
[----:B------:R-:W-:Y:S04]  /*77c00*/  STL.64 [R1+0x368], R18 ;  /* 0x0003681201007387 */ /* 0x000fe80000100a00 */
        /* <DEDUP_REMOVED lines=10> */
[----:B------:R-:W-:Y:S02]  /*77cb0*/  IMAD R14, R22, 0x100, R15 ;  /* 0x00000100160e7824 */ /* 0x000fe400078e020f */
        /* <DEDUP_REMOVED lines=10> */
[----:B------:R-:W3:Y:S01]  /*77d60*/  LDL.LU R19, [R1+0x94c] ;  /* 0x00094c0001137983 */ /* 0x000ee20000300800 */
[----:B------:R-:W-:-:S02]  /*77d70*/  F2FP.F16.E4M3.UNPACK_B R8, R9 ;  /* 0x00000009ff08723e */ /* 0x000fc400020006ff */
[----:B----4-:R-:W-:-:S07]  /*77d80*/  F2FP.F16.E4M3.UNPACK_B R9, R29 ;  /* 0x0000001dff09723e */ /* 0x010fce00020006ff */
[----:B--2---:R-:W-:Y:S01]  /*77d90*/  HMMA.16816.F32 R24, R4, R8, R24 ;  /* 0x000000080418723c */ /* 0x004fe20000001818 */
[----:B---3--:R-:W-:Y:S04]  /*77da0*/  STL.64 [R1+0x5c80], R18 ;  /* 0x005c801201007387 */ /* 0x008fe80000100a00 */
[----:B------:R0:W-:Y:S04]  /*77db0*/  STL.64 [R1+0x5c78], R16 ;  /* 0x005c781001007387 */ /* 0x0001e80000100a00 */
        /* <DEDUP_REMOVED lines=14> */
[----:B------:R-:W-:-:S02]  /*77ea0*/  F2FP.F16.E4M3.UNPACK_B R2, R2 ;  /* 0x00000002ff02723e */ /* 0x000fc400020006ff */
[----:B------:R-:W-:-:S07]  /*77eb0*/  F2FP.F16.E4M3.UNPACK_B R3, R3 ;  /* 0x00000003ff03723e */ /* 0x000fce00020006ff */
[----:B---3--:R-:W-:Y:S01]  /*77ec0*/  HMMA.16816.F32 R24, R4, R2, R24 ;  /* 0x000000020418723c */ /* 0x008fe20000001818 */
        /* <DEDUP_REMOVED lines=13> */
[----:B------:R-:W-:Y:S02]  /*77fa0*/  F2FP.F16.E4M3.UNPACK_B R13, R13 ;  /* 0x0000000dff0d723e */ /* 0x000fe400020006ff */
[----:B------:R-:W-:Y:S01]  /*77fb0*/  F2FP.F16.E4M3.UNPACK_B R14, R14 ;  /* 0x0000000eff0e723e */ /* 0x000fe200020006ff */
[----:B---3--:R-:W-:Y:S01]  /*77fc0*/  HMMA.16816.F32 R4, R4, R22, R24 ;  /* 0x000000160404723c */ /* 0x008fe20000001818 */
[----:B------:R-:W3:Y:S04]  /*77fd0*/  LDL.LU.64 R26, [R1+0x5c90] ;  /* 0x005c9000011a7983 */ /* 0x000ee80000300a00 */
[----:B------:R-:W4:Y:S01]  /*77fe0*/  LDL.LU.64 R24, [R1+0x5c88] ;  /* 0x005c880001187983 */ /* 0x000f220000300a00 */
[----:B------:R-:W-:-:S15]  /*77ff0*/  F2FP.F16.E4M3.UNPACK_B R15, R15 ;  /* 0x0000000fff0f723e */ /* 0x000fde00020006ff */
[----:B------:R-:W-:-:S02]  /*78000*/  NOP ;  /* 0x0000000000007918 */ /* 0x000fc40000000000 */
[----:B------:R0:W-:Y:S04]  /*78010*/  STL.64 [R1+0x440], R4 ;  /* 0x0004400401007387 */ /* 0x0001e80000100a00 */
[----:B------:R1:W-:Y:S04]  /*78020*/  STL.64 [R1+0x448], R6 ;  /* 0x0004480601007387 */ /* 0x0003e80000100a00 */
[----:B0-----:R-:W2:Y:S04]  /*78030*/  LDL.LU R4, [R1+0x1498] ;  /* 0x0014980001047983 */ /* 0x001ea80000300800 */
[----:B------:R-:W2:Y:S04]  /*78040*/  LDL.LU R5, [R1+0x14a0] ;  /* 0x0014a00001057983 */ /* 0x000ea80000300800 */
[----:B-1----:R-:W2:Y:S04]  /*78050*/  LDL.LU R6, [R1+0x14a8] ;  /* 0x0014a80001067983 */ /* 0x002ea80000300800 */
[----:B------:R-:W2:Y:S04]  /*78060*/  LDL.LU R7, [R1+0x14b0] ;  /* 0x0014b00001077983 */ /* 0x000ea80000300800 */
        /* <DEDUP_REMOVED lines=8> */
[----:B------:R-:W4:Y:S04]  /*780f0*/  LDL.LU.64 R16, [R1+0x5c78] ;  /* 0x005c780001107983 */ /* 0x000f280000300a00 */
[----:B---3--:R-:W-:Y:S04]  /*78100*/  STL.64 [R1+0x5c20], R26 ;  /* 0x005c201a01007387 */ /* 0x008fe80000100a00 */
        /* <DEDUP_REMOVED lines=10> */
[----:B------:R-:W4:Y:S04]  /*781b0*/  LDL.LU.64 R16, [R1+0x5c68] ;  /* 0x005c680001107983 */ /* 0x000f280000300a00 */
[----:B------:R0:W-:Y:S04]  /*781c0*/  STL.64 [R1+0x5c30], R22 ;  /* 0x005c301601007387 */ /* 0x0001e80000100a00 */
[----:B0-----:R-:W3:Y:S04]  /*781d0*/  LDL.LU R22, [R1+0x149c] ;  /* 0x00149c0001167983 */ /* 0x001ee80000300800 */
[----:B------:R-:W3:Y:S04]  /*781e0*/  LDL.LU R23, [R1+0x14a4] ;  /* 0x0014a40001177983 */ /* 0x000ee80000300800 */
[----:B------:R-:W-:Y:S01]  /*781f0*/  STL.64 [R1+0x5c28], R20 ;  /* 0x005c281401007387 */ /* 0x000fe20000100a00 */
        /* <DEDUP_REMOVED lines=12> */
[----:B------:R0:W-:Y:S01]  /*782c0*/  STL.64 [R1+0x5c00], R18 ;  /* 0x005c001201007387 */ /* 0x0001e20000100a00 */
[----:B---3--:R-:W-:-:S02]  /*782d0*/  IMAD R4, R4, 0x100, R22 ;  /* 0x0000010004047824 */ /* 0x008fc400078e0216 */
[----:B------:R-:W-:Y:S01]  /*782e0*/  IMAD R5, R5, 0x100, R23 ;  /* 0x0000010005057824 */ /* 0x000fe200078e0217 */
[----:B0-----:R-:W3:Y:S04]  /*782f0*/  LDL.LU R18, [R1+0x14ac] ;  /* 0x0014ac0001127983 */ /* 0x001ee80000300800 */
[----:B------:R-:W4:Y:S04]  /*78300*/  LDL.LU R19, [R1+0x14b4] ;  /* 0x0014b40001137983 */ /* 0x000f280000300800 */
[----:B------:R-:W-:Y:S04]  /*78310*/  STL.64 [R1+0x5bf8], R16 ;  /* 0x005bf81001007387 */ /* 0x000fe80000100a00 */
[----:B------:R-:W4:Y:S01]  /*78320*/  LDL.LU R20, [R1+0x9c0] ;  /* 0x0009c00001147983 */ /* 0x000f220000300800 */
[----:B--2---:R-:W-:-:S15]  /*78330*/  HMMA.16816.F32 R24, R12, R10, R24 ;  /* 0x0000000a0c18723c */ /* 0x004fde0000001818 */
[----:B------:R-:W-:-:S08]  /*78340*/  NOP ;  /* 0x0000000000007918 */ /* 0x000fd00000000000 */
[----:B------:R-:W-:Y:S04]  /*78350*/  STL.64 [R1+0x980], R24 ;  /* 0x0009801801007387 */ /* 0x000fe80000100a00 */
[----:B------:R-:W-:Y:S04]  /*78360*/  STL.64 [R1+0x988], R26 ;  /* 0x0009881a01007387 */ /* 0x000fe80000100a00 */
[----:B------:R-:W2:Y:S04]  /*78370*/  LDL.LU R21, [R1+0x9c4] ;  /* 0x0009c40001157983 */ /* 0x000ea80000300800 */
[----:B------:R-:W2:Y:S04]  /*78380*/  LDL.LU R22, [R1+0x9c8] ;  /* 0x0009c80001167983 */ /* 0x000ea80000300800 */
[----:B------:R-:W2:Y:S01]  /*78390*/  LDL.LU R23, [R1+0x9cc] ;  /* 0x0009cc0001177983 */ /* 0x000ea20000300800 */
[----:B---3--:R-:W-:-:S02]  /*783a0*/  IMAD R6, R6, 0x100, R18 ;  /* 0x0000010006067824 */ /* 0x008fc400078e0212 */
[----:B----4-:R-:W-:Y:S01]  /*783b0*/  IMAD R7, R7, 0x100, R19 ;  /* 0x0000010007077824 */ /* 0x010fe200078e0213 */
[----:B--2---:R-:W-:Y:S04]  /*783c0*/  STL.64 [R1+0x5c40], R22 ;  /* 0x005c401601007387 */ /* 0x004fe80000100a00 */
[----:B------:R0:W-:Y:S04]  /*783d0*/  STL.64 [R1+0x5c38], R20 ;  /* 0x005c381401007387 */ /* 0x0001e80000100a00 */
        /* <DEDUP_REMOVED lines=10> */
[----:B------:R-:W3:Y:S04]  /*78480*/  LDL.LU R18, [R1+0x958] ;  /* 0x0009580001127983 */ /* 0x000ee80000300800 */
[----:B------:R-:W3:Y:S01]  /*78490*/  LDL.LU R19, [R1+0x95c] ;  /* 0x00095c0001137983 */ /* 0x000ee20000300800 */
[C---:B--2---:R-:W-:Y:S03]  /*784a0*/  HMMA.16816.F32 R20, R12.reuse, R8, R20 ;  /* 0x000000080c14723c */ /* 0x044fe60000001814 */
[----:B---3--:R-:W-:Y:S04]  /*784b0*/  STL.64 [R1+0x5c10], R18 ;  /* 0x005c101201007387 */ /* 0x008fe80000100a00 */
        /* <DEDUP_REMOVED lines=36> */
[----:B0-----:R-:W4:Y:S04]  /*78700*/  LDL.LU R12, [R1+0x14b8] ;  /* 0x0014b800010c7983 */ /* 0x001f280000300800 */
[----:B------:R-:W4:Y:S04]  /*78710*/  LDL.LU R13, [R1+0x14c4] ;  /* 0x0014c400010d7983 */ /* 0x000f280000300800 */
[----:B-1----:R-:W4:Y:S04]  /*78720*/  LDL.LU R14, [R1+0x14c0] ;  /* 0x0014c000010e7983 */ /* 0x002f280000300800 */
[----:B------:R-:W4:Y:S01]  /*78730*/  LDL.LU R15, [R1+0x14cc] ;  /* 0x0014cc00010f7983 */ /* 0x000f220000300800 */
[----:B--2---:R-:W-:-:S15]  /*78740*/  HMMA.16816.F32 R16, R4, R24, R16 ;  /* 0x000000180410723c */ /* 0x004fde0000001810 */
[----:B------:R-:W-:-:S08]  /*78750*/  NOP ;  /* 0x0000000000007918 */ /* 0x000fd00000000000 */
[----:B------:R-:W-:Y:S04]  /*78760*/  STL.64 [R1+0x960], R16 ;  /* 0x0009601001007387 */ /* 0x000fe80000100a00 */
[----:B------:R0:W-:Y:S04]  /*78770*/  STL.64 [R1+0x968], R18 ;  /* 0x0009681201007387 */ /* 0x0001e80000100a00 */
[----:B0-----:R-:W4:Y:S04]  /*78780*/  LDL.LU.64 R18, [R1+0x5c10] ;  /* 0x005c100001127983 */ /* 0x001f280000300a00 */
[----:B------:R-:W4:Y:S04]  /*78790*/  LDL.LU.64 R16, [R1+0x5c08] ;  /* 0x005c080001107983 */ /* 0x000f280000300a00 */
[----:B---3--:R-:W-:Y:S04]  /*787a0*/  STL.64 [R1+0x5bb0], R26 ;  /* 0x005bb01a01007387 */ /* 0x008fe80000100a00 */
        /* <DEDUP_REMOVED lines=27> */
[----:B------:R2:W-:Y:S02]  /*78960*/  STL.64 [R1+0x5b88], R16 ;  /* 0x005b881001007387 */ /* 0x0005e40000100a00 */
[----:B--2---:R-:W-:-:S15]  /*78970*/  HMMA.16816.F32 R16, R4, R10, R24 ;  /* 0x0000000a0410723c */ /* 0x004fde0000001818 */
[----:B------:R-:W-:-:S08]  /*78980*/  NOP ;  /* 0x0000000000007918 */ /* 0x000fd00000000000 */
[----:B------:R-:W-:Y:S04]  /*78990*/  STL.64 [R1+0x900], R16 ;  /* 0x0009001001007387 */ /* 0x000fe80000100a00 */
[----:B------:R-:W-:Y:S04]  /*789a0*/  STL.64 [R1+0x908], R18 ;  /* 0x0009081201007387 */ /* 0x000fe80000100a00 */
[----:B------:R-:W2:Y:S04]  /*789b0*/  LDL.LU R24, [R1+0x8e0] ;  /* 0x0008e00001187983 */ /* 0x000ea80000300800 */
[----:B------:R-:W2:Y:S04]  /*789c0*/  LDL.LU R25, [R1+0x8e4] ;  /* 0x0008e40001197983 */ /* 0x000ea80000300800 */
[----:B------:R-:W4:Y:S04]  /*789d0*/  LDL.LU R26, [R1+0x8e8] ;  /* 0x0008e800011a7983 */ /* 0x000f280000300800 */
[----:B------:R-:W4:Y:S01]  /*789e0*/  LDL.LU R27, [R1+0x8ec] ;  /* 0x0008ec00011b7983 */ /* 0x000f220000300800 */
[----:B------:R-:W-:-:S03]  /*789f0*/  IMAD R12, R12, 0x100, R23 ;  /* 0x000001000c0c7824 */ /* 0x000fc600078e0217 */
[----:B----4-:R-:W-:Y:S04]  /*78a00*/  STL.64 [R1+0x5bd0], R26 ;  /* 0x005bd01a01007387 */ /* 0x010fe80000100a00 */
[----:B--2---:R0:W-:Y:S04]  /*78a10*/  STL.64 [R1+0x5bc8], R24 ;  /* 0x005bc81801007387 */ /* 0x0041e80000100a00 */
[----:B0-----:R-:W3:Y:S04]  /*78a20*/  LDL.LU R24, [R1+0x990] ;  /* 0x0009900001187983 */ /* 0x001ee80000300800 */
[----:B------:R-:W3:Y:S04]  /*78a30*/  LDL.LU R25, [R1+0x994] ;  /* 0x0009940001197983 */ /* 0x000ee80000300800 */
[----:B------:R-:W3:Y:S04]  /*78a40*/  LDL.LU R26, [R1+0x998] ;  /* 0x00099800011a7983 */ /* 0x000ee80000300800 */
[----:B------:R-:W3:Y:S04]  /*78a50*/  LDL.LU R27, [R1+0x99c] ;  /* 0x00099c00011b7983 */ /* 0x000ee80000300800 */
[----:B------:R-:W2:Y:S04]  /*78a60*/  LDL.LU R20, [R1+0x8f0] ;  /* 0x0008f00001147983 */ /* 0x000ea80000300800 */
[----:B------:R-:W2:Y:S04]  /*78a70*/  LDL.LU R21, [R1+0x8f4] ;  /* 0x0008f40001157983 */ /* 0x000ea80000300800 */
[----:B------:R-:W2:Y:S04]  /*78a80*/  LDL.LU R22, [R1+0x8f8] ;  /* 0x0008f80001167983 */ /* 0x000ea80000300800 */
[----:B------:R-:W2:Y:S04]  /*78a90*/  LDL.LU R23, [R1+0x8fc] ;  /* 0x0008fc0001177983 */ /* 0x000ea80000300800 */
[----:B------:R-:W4:Y:S04]  /*78aa0*/  LDL.LU R16, [R1+0x8c0] ;  /* 0x0008c00001107983 */ /* 0x000f280000300800 */
[----:B------:R-:W4:Y:S04]  /*78ab0*/  LDL.LU R17, [R1+0x8c4] ;  /* 0x0008c40001117983 */ /* 0x000f280000300800 */
[----:B------:R-:W2:Y:S04]  /*78ac0*/  LDL.LU R18, [R1+0x8c8] ;  /* 0x0008c80001127983 */ /* 0x000ea80000300800 */
        /* <DEDUP_REMOVED lines=18> */
[----:B------:R-:W-:Y:S01]  /*78bf0*/  HMMA.16816.F32 R20, R4, R2, R20 ;  /* 0x000000020414723c */ /* 0x000fe20000001814 */
[----:B------:R-:W-:-:S02]  /*78c00*/  IMAD R13, R14, 0x100, R13 ;  /* 0x000001000e0d7824 */ /* 0x000fc400078e020d */
[----:B------:R-:W-:Y:S02]  /*78c10*/  IMAD R14, R29, 0x100, R15 ;  /* 0x000001001d0e7824 */ /* 0x000fe400078e020f */
[----:B------:R-:W-:Y:S01]  /*78c20*/  IMAD R15, R0, 0x100, R28 ;  /* 0x00000100000f7824 */ /* 0x000fe200078e021c */
        /* <DEDUP_REMOVED lines=9> */
[----:B------:R-:W-:Y:S04]  /*78cc0*/  STL.64 [R1+0x8f0], R20 ;  /* 0x0008f01401007387 */ /* 0x000fe80000100a00 */
[----:B------:R0:W-:Y:S04]  /*78cd0*/  STL.64 [R1+0x8f8], R22 ;  /* 0x0008f81601007387 */ /* 0x0001e80000100a00 */
[----:B0-----:R-:W3:Y:S04]  /*78ce0*/  LDL.LU.64 R22, [R1+0x5bc0] ;  /* 0x005bc00001167983 */ /* 0x001ee80000300a00 */
[----:B------:R-:W2:Y:S01]  /*78cf0*/  LDL.LU.64 R20, [R1+0x5bb8] ;  /* 0x005bb80001147983 */ /* 0x000ea20000300a00 */
[----:B------:R-:W-:-:S02]  /*78d00*/  F2FP.F16.E4M3.UNPACK_B R12, R12 ;  /* 0x0000000cff0c723e */ /* 0x000fc400020006ff */
[----:B------:R-:W-:Y:S02]  /*78d10*/  F2FP.F16.E4M3.UNPACK_B R13, R13 ;  /* 0x0000000dff0d723e */ /* 0x000fe400020006ff */
[----:B------:R-:W-:Y:S02]  /*78d20*/  F2FP.F16.E4M3.UNPACK_B R14, R14 ;  /* 0x0000000eff0e723e */ /* 0x000fe400020006ff */
[----:B------:R-:W-:Y:S01]  /*78d30*/  F2FP.F16.E4M3.UNPACK_B R15, R15 ;  /* 0x0000000fff0f723e */ /* 0x000fe200020006ff */
[----:B---3--:R-:W-:Y:S01]  /*78d40*/  HMMA.16816.F32 R4, R4, R22, R24 ;  /* 0x000000160404723c */ /* 0x008fe20000001818 */
[----:B------:R-:W3:Y:S04]  /*78d50*/  LDL.LU.64 R26, [R1+0x5bb0] ;  /* 0x005bb000011a7983 */ /* 0x000ee80000300a00 */
[----:B------:R-:W4:-:S15]  /*78d60*/  LDL.LU.64 R24, [R1+0x5ba8] ;  /* 0x005ba80001187983 */ /* 0x000f1e0000300a00 */
[----:B------:R-:W-:-:S03]  /*78d70*/  NOP ;  /* 0x0000000000007918 */ /* 0x000fc60000000000 */
[----:B------:R0:W-:Y:S04]  /*78d80*/  STL.64 [R1+0x8e0], R4 ;  /* 0x0008e00401007387 */ /* 0x0001e80000100a00 */
[----:B------:R1:W-:Y:S04]  /*78d90*/  STL.64 [R1+0x8e8], R6 ;  /* 0x0008e80601007387 */ /* 0x0003e80000100a00 */
[----:B0-----:R-:W2:Y:S04]  /*78da0*/  LDL.LU R4, [R1+0x14d8] ;  /* 0x0014d80001047983 */ /* 0x001ea80000300800 */
[----:B------:R-:W2:Y:S04]  /*78db0*/  LDL.LU R5, [R1+0x14e4] ;  /* 0x0014e40001057983 */ /* 0x000ea80000300800 */
[----:B-1----:R-:W2:Y:S04]  /*78dc0*/  LDL.LU R6, [R1+0x14e0] ;  /* 0x0014e00001067983 */ /* 0x002ea80000300800 */
[----:B------:R-:W2:Y:S01]  /*78dd0*/  LDL.LU R7, [R1+0x14ec] ;  /* 0x0014ec0001077983 */ /* 0x000ea20000300800 */
[----:B----4-:R-:W-:-:S15]  /*78de0*/  HMMA.16816.F32 R16, R12, R24, R16 ;  /* 0x000000180c10723c */ /* 0x010fde0000001810 */
        /* <DEDUP_REMOVED lines=16> */
[----:B------:R-:W4:Y:S04]  /*78ef0*/  LDL.LU.64 R16, [R1+0x5b88] ;  /* 0x005b880001107983 */ /* 0x000f280000300a00 */
[----:B------:R0:W-:Y:S04]  /*78f00*/  STL.64 [R1+0x5b50], R22 ;  /* 0x005b501601007387 */ /* 0x0001e80000100a00 */
[----:B0-----:R-:W3:Y:S04]  /*78f10*/  LDL.LU R23, [R1+0x14dc] ;  /* 0x0014dc0001177983 */ /* 0x001ee80000300800 */
        /* <DEDUP_REMOVED lines=15> */
[----:B------:R-:W4:Y:S01]  /*79010*/  LDL.LU R20, [R1+0x860] ;  /* 0x0008600001147983 */ /* 0x000f220000300800 */
[----:B---3--:R-:W-:Y:S01]  /*79020*/  IMAD R4, R4, 0x100, R23 ;  /* 0x0000010004047824 */ /* 0x008fe200078e0217 */
[----:B--2---:R-:W-:-:S15]  /*79030*/  HMMA.16816.F32 R16, R12, R10, R24 ;  /* 0x0000000a0c10723c */ /* 0x004fde0000001818 */
[----:B------:R-:W-:-:S08]  /*79040*/  NOP ;  /* 0x0000000000007918 */ /* 0x000fd00000000000 */
[----:B------:R-:W-:Y:S04]  /*79050*/  STL.64 [R1+0x880], R16 ;  /* 0x0008801001007387 */ /* 0x000fe80000100a00 */
[----:B------:R-:W-:Y:S04]  /*79060*/  STL.64 [R1+0x888], R18 ;  /* 0x0008881201007387 */ /* 0x000fe80000100a00 */
        /* <DEDUP_REMOVED lines=45> */
[----:B------:R-:W-:-:S02]  /*79340*/  IMAD R5, R6, 0x100, R5 ;  /* 0x0000010006057824 */ /* 0x000fc400078e0205 */
[----:B------:R-:W-:Y:S02]  /*79350*/  IMAD R6, R29, 0x100, R7 ;  /* 0x000001001d067824 */ /* 0x000fe400078e0207 */
[----:B------:R-:W-:Y:S01]  /*79360*/  IMAD R7, R0, 0x100, R28 ;  /* 0x0000010000077824 */ /* 0x000fe200078e021c */
[----:B------:R-:W-:Y:S01]  /*79370*/  F2FP.F16.E4M3.UNPACK_B R4, R4 ;  /* 0x00000004ff04723e */ /* 0x000fe200020006ff */
[----:B---3--:R-:W-:Y:S01]  /*79380*/  HMMA.16816.F32 R12, R12, R22, R24 ;  /* 0x000000160c0c723c */ /* 0x008fe20000001818 */
[----:B------:R-:W3:Y:S04]  /*79390*/  LDL.LU.64 R26, [R1+0x5b40] ;  /* 0x005b4000011a7983 */ /* 0x000ee80000300a00 */
[----:B------:R-:W2:Y:S01]  /*793a0*/  LDL.LU.64 R24, [R1+0x5b38] ;  /* 0x005b380001187983 */ /* 0x000ea20000300a00 */
[----:B------:R-:W-:-:S02]  /*793b0*/  F2FP.F16.E4M3.UNPACK_B R5, R5 ;  /* 0x00000005ff05723e */ /* 0x000fc400020006ff */
[----:B------:R-:W-:Y:S02]  /*793c0*/  F2FP.F16.E4M3.UNPACK_B R6, R6 ;  /* 0x00000006ff06723e */ /* 0x000fe400020006ff */
[----:B------:R-:W-:-:S13]  /*793d0*/  F2FP.F16.E4M3.UNPACK_B R7, R7 ;  /* 0x00000007ff07723e */ /* 0x000fda00020006ff */
[----:B------:R0:W-:Y:S04]  /*793e0*/  STL.64 [R1+0x850], R12 ;  /* 0x0008500c01007387 */ /* 0x0001e80000100a00 */
[----:B------:R1:W-:Y:S04]  /*793f0*/  STL.64 [R1+0x858], R14 ;  /* 0x0008580e01007387 */ /* 0x0003e80000100a00 */
[----:B0-----:R-:W4:Y:S04]  /*79400*/  LDL.LU R12, [R1+0x14f8] ;  /* 0x0014f800010c7983 */ /* 0x001f280000300800 */
[----:B------:R-:W4:Y:S04]  /*79410*/  LDL.LU R13, [R1+0x1500] ;  /* 0x00150000010d7983 */ /* 0x000f280000300800 */
[----:B-1----:R-:W4:Y:S04]  /*79420*/  LDL.LU R14, [R1+0x1508] ;  /* 0x00150800010e7983 */ /* 0x002f280000300800 */
[----:B------:R-:W4:Y:S04]  /*79430*/  LDL.LU R15, [R1+0x1510] ;  /* 0x00151000010f7983 */ /* 0x000f280000300800 */
[----:B------:R-:W4:Y:S04]  /*79440*/  LDL.LU R29, [R1+0x1528] ;  /* 0x00152800011d7983 */ /* 0x000f280000300800 */
[----:B------:R-:W4:Y:S04]  /*79450*/  LDL.LU R28, [R1+0x1534] ;  /* 0x00153400011c7983 */ /* 0x000f280000300800 */
        /* <DEDUP_REMOVED lines=35> */
[----:B------:R0:W-:Y:S01]  /*79690*/  STL.64 [R1+0x5ab0], R18 ;  /* 0x005ab01201007387 */ /* 0x0001e20000100a00 */
[----:B--2---:R-:W-:-:S02]  /*796a0*/  IMAD R12, R12, 0x100, R22 ;  /* 0x000001000c0c7824 */ /* 0x004fc400078e0216 */
[----:B------:R-:W-:Y:S01]  /*796b0*/  IMAD R13, R13, 0x100, R23 ;  /* 0x000001000d0d7824 */ /* 0x000fe200078e0217 */
[----:B0-----:R-:W2:Y:S04]  /*796c0*/  LDL.LU R18, [R1+0x150c] ;  /* 0x00150c0001127983 */ /* 0x001ea80000300800 */
[----:B------:R-:W4:Y:S04]  /*796d0*/  LDL.LU R19, [R1+0x1514] ;  /* 0x0015140001137983 */ /* 0x000f280000300800 */
[----:B------:R-:W-:Y:S04]  /*796e0*/  STL.64 [R1+0x5aa8], R16 ;  /* 0x005aa81001007387 */ /* 0x000fe80000100a00 */
[----:B------:R-:W4:Y:S01]  /*796f0*/  LDL.LU R20, [R1+0x7e0] ;  /* 0x0007e00001147983 */ /* 0x000f220000300800 */
[----:B---3--:R-:W-:-:S15]  /*79700*/  HMMA.16816.F32 R24, R4, R10, R24 ;  /* 0x0000000a0418723c */ /* 0x008fde0000001818 */
[----:B------:R-:W-:-:S08]  /*79710*/  NOP ;  /* 0x0000000000007918 */ /* 0x000fd00000000000 */
[----:B------:R-:W-:Y:S04]  /*79720*/  STL.64 [R1+0x800], R24 ;  /* 0x0008001801007387 */ /* 0x000fe80000100a00 */
[----:B------:R-:W-:Y:S04]  /*79730*/  STL.64 [R1+0x808], R26 ;  /* 0x0008081a01007387 */ /* 0x000fe80000100a00 */
[----:B------:R-:W3:Y:S04]  /*79740*/  LDL.LU R21, [R1+0x7e4] ;  /* 0x0007e40001157983 */ /* 0x000ee80000300800 */
[----:B------:R-:W3:Y:S04]  /*79750*/  LDL.LU R22, [R1+0x7e8] ;  /* 0x0007e80001167983 */ /* 0x000ee80000300800 */
[----:B------:R-:W3:Y:S01]  /*79760*/  LDL.LU R23, [R1+0x7ec] ;  /* 0x0007ec0001177983 */ /* 0x000ee20000300800 */
[----:B--2---:R-:W-:-:S02]  /*79770*/  IMAD R14, R14, 0x100, R18 ;  /* 0x000001000e0e7824 */ /* 0x004fc400078e0212 */
[----:B----4-:R-:W-:Y:S01]  /*79780*/  IMAD R15, R15, 0x100, R19 ;  /* 0x000001000f0f7824 */ /* 0x010fe200078e0213 */
[----:B---3--:R-:W-:Y:S04]  /*79790*/  STL.64 [R1+0x5af0], R22 ;  /* 0x005af01601007387 */ /* 0x008fe80000100a00 */
        /* <DEDUP_REMOVED lines=575> */
[----:B------:R-:W-:Y:S04]  /*7bb90*/  STL.64 [R1+0x558], R14 ;  /* 0x0005580e01007387 */ /* 0x000fe80000100a00 */
[----:B0-----:R-:W4:Y:S04]  /*7bba0*/  LDL.LU R12, [R1+0x15bc] ;  /* 0x0015bc00010c7983 */ /* 0x001f280000300800 */
[----:B------:R-:W4:Y:S01]  /*7bbb0*/  LDL.LU R13, [R1+0x15c4] ;  /* 0x0015c400010d7983 */ /* 0x000f220000300800 */
[----:B--2---:R-:W-:-:S15]  /*7bbc0*/  HMMA.16816.F32 R16, R4, R24, R16 ;  /* 0x000000180410723c */ /* 0x004fde0000001810 */
[----:B------:R-:W-:-:S08]  /*7bbd0*/  NOP ;  /* 0x0000000000007918 */ /* 0x000fd00000000000 */
[----:B------:R-:W-:Y:S04]  /*7bbe0*/  STL.64 [R1+0x540], R16 ;  /* 0x0005401001007387 */ /* 0x000fe80000100a00 */
[----:B------:R0:W-:Y:S04]  /*7bbf0*/  STL.64 [R1+0x548], R18 ;  /* 0x0005481201007387 */ /* 0x0001e80000100a00 */
[----:B0-----:R-:W4:Y:S04]  /*7bc00*/  LDL.LU.64 R18, [R1+0x5890] ;  /* 0x0058900001127983 */ /* 0x001f280000300a00 */
[----:B------:R-:W4:Y:S04]  /*7bc10*/  LDL.LU.64 R16, [R1+0x5888] ;  /* 0x0058880001107983 */ /* 0x000f280000300a00 */
[----:B------:R-:W2:Y:S04]  /*7bc20*/  LDL.LU R14, [R1+0x15cc] ;  /* 0x0015cc00010e7983 */ /* 0x000ea80000300800 */
[----:B------:R-:W2:Y:S04]  /*7bc30*/  LDL.LU R15, [R1+0x15d4] ;  /* 0x0015d400010f7983 */ /* 0x000ea80000300800 */
[----:B---3--:R-:W-:Y:S04]  /*7bc40*/  STL.64 [R1+0x5830], R26 ;  /* 0x0058301a01007387 */ /* 0x008fe80000100a00 */
[----:B------:R0:W-:Y:S04]  /*7bc50*/  STL.64 [R1+0x5828], R24 ;  /* 0x0058281801007387 */ /* 0x0001e80000100a00 */
[----:B0-----:R-:W3:Y:S04]  /*7bc60*/  LDL.LU R24, [R1+0x310] ;  /* 0x0003100001187983 */ /* 0x001ee80000300800 */
[----:B------:R-:W3:Y:S04]  /*7bc70*/  LDL.LU R25, [R1+0x314] ;  /* 0x0003140001197983 */ /* 0x000ee80000300800 */
[----:B------:R-:W3:Y:S04]  /*7bc80*/  LDL.LU R26, [R1+0x318] ;  /* 0x00031800011a7983 */ /* 0x000ee80000300800 */
[----:B------:R-:W3:Y:S04]  /*7bc90*/  LDL.LU R27, [R1+0x31c] ;  /* 0x00031c00011b7983 */ /* 0x000ee80000300800 */
        /* <DEDUP_REMOVED lines=8> */
[----:B------:R0:W-:Y:S04]  /*7bd20*/  STL.64 [R1+0x5840], R22 ;  /* 0x0058401601007387 */ /* 0x0001e80000100a00 */
[----:B0-----:R-:W2:Y:S04]  /*7bd30*/  LDL.LU R22, [R1+0x15c0] ;  /* 0x0015c00001167983 */ /* 0x001ea80000300800 */
[----:B------:R-:W2:Y:S04]  /*7bd40*/  LDL.LU R23, [R1+0x15c8] ;  /* 0x0015c80001177983 */ /* 0x000ea80000300800 */
[----:B------:R-:W-:Y:S01]  /*7bd50*/  STL.64 [R1+0x5838], R20 ;  /* 0x0058381401007387 */ /* 0x000fe20000100a00 */
        /* <DEDUP_REMOVED lines=18> */
[----:B------:R-:W4:Y:S04]  /*7be80*/  LDL.LU R29, [R1+0x15dc] ;  /* 0x0015dc00011d7983 */ /* 0x000f280000300800 */
        /* <DEDUP_REMOVED lines=100> */
[----:B------:R3:W-:Y:S01]  /*7c4d0*/  STL.64 [R1+0x5798], R16 ;  /* 0x0057981001007387 */ /* 0x0007e20000100a00 */
[----:B------:R-:W-:-:S03]  /*7c4e0*/  IMAD R4, R29, 0x100, R4 ;  /* 0x000001001d047824 */ /* 0x000fc600078e0204 */
[----:B------:R-:W4:Y:S01]  /*7c4f0*/  LDL.LU R29, [R1+0x160c] ;  /* 0x00160c00011d7983 */ /* 0x000f220000300800 */
[----:B--2---:R-:W-:Y:S01]  /*7c500*/  IMAD R5, R5, 0x100, R23 ;  /* 0x0000010005057824 */ /* 0x004fe200078e0217 */
[----:B---3--:R-:W-:-:S15]  /*7c510*/  HMMA.16816.F32 R16, R12, R10, R24 ;  /* 0x0000000a0c10723c */ /* 0x008fde0000001818 */
[----:B------:R-:W-:-:S08]  /*7c520*/  NOP ;  /* 0x0000000000007918 */ /* 0x000fd00000000000 */
[----:B------:R-:W-:Y:S04]  /*7c530*/  STL.64 [R1+0x430], R16 ;  /* 0x0004301001007387 */ /* 0x000fe80000100a00 */
[----:B------:R-:W-:Y:S04]  /*7c540*/  STL.64 [R1+0x438], R18 ;  /* 0x0004381201007387 */ /* 0x000fe80000100a00 */
[----:B------:R-:W2:Y:S04]  /*7c550*/  LDL.LU R20, [R1+0x260] ;  /* 0x0002600001147983 */ /* 0x000ea80000300800 */
[----:B------:R-:W2:Y:S04]  /*7c560*/  LDL.LU R21, [R1+0x264] ;  /* 0x0002640001157983 */ /* 0x000ea80000300800 */
[----:B------:R-:W3:Y:S04]  /*7c570*/  LDL.LU R22, [R1+0x268] ;  /* 0x0002680001167983 */ /* 0x000ee80000300800 */
[----:B------:R-:W3:Y:S04]  /*7c580*/  LDL.LU R23, [R1+0x26c] ;  /* 0x00026c0001177983 */ /* 0x000ee80000300800 */
[----:B---3--:R-:W-:Y:S04]  /*7c590*/  STL.64 [R1+0x57e0], R22 ;  /* 0x0057e01601007387 */ /* 0x008fe80000100a00 */
[----:B--2---:R0:W-:Y:S04]  /*7c5a0*/  STL.64 [R1+0x57d8], R20 ;  /* 0x0057d81401007387 */ /* 0x0041e80000100a00 */
[----:B0-----:R-:W4:Y:S04]  /*7c5b0*/  LDL.LU R20, [R1+0x270] ;  /* 0x0002700001147983 */ /* 0x001f280000300800 */
[----:B------:R-:W4:Y:S04]  /*7c5c0*/  LDL.LU R21, [R1+0x274] ;  /* 0x0002740001157983 */ /* 0x000f280000300800 */
[----:B------:R-:W4:Y:S04]  /*7c5d0*/  LDL.LU R22, [R1+0x278] ;  /* 0x0002780001167983 */ /* 0x000f280000300800 */
[----:B------:R-:W4:Y:S04]  /*7c5e0*/  LDL.LU R23, [R1+0x27c] ;  /* 0x00027c0001177983 */ /* 0x000f280000300800 */
[----:B------:R-:W2:Y:S04]  /*7c5f0*/  LDL.LU R24, [R1+0x220] ;  /* 0x0002200001187983 */ /* 0x000ea80000300800 */
[----:B------:R-:W2:Y:S04]  /*7c600*/  LDL.LU R25, [R1+0x224] ;  /* 0x0002240001197983 */ /* 0x000ea80000300800 */
[----:B------:R-:W2:Y:S04]  /*7c610*/  LDL.LU R26, [R1+0x228] ;  /* 0x00022800011a7983 */ /* 0x000ea80000300800 */
[----:B------:R-:W2:Y:S04]  /*7c620*/  LDL.LU R27, [R1+0x22c] ;  /* 0x00022c00011b7983 */ /* 0x000ea80000300800 */
[----:B------:R-:W3:Y:S04]  /*7c630*/  LDL.LU R16, [R1+0x1a0] ;  /* 0x0001a00001107983 */ /* 0x000ee80000300800 */
[----:B------:R-:W3:Y:S04]  /*7c640*/  LDL.LU R17, [R1+0x1a4] ;  /* 0x0001a40001117983 */ /* 0x000ee80000300800 */
[----:B------:R-:W2:Y:S04]  /*7c650*/  LDL.LU R18, [R1+0x1a8] ;  /* 0x0001a80001127983 */ /* 0x000ea80000300800 */
[----:B------:R-:W2:Y:S01]  /*7c660*/  LDL.LU R19, [R1+0x1ac] ;  /* 0x0001ac0001137983 */ /* 0x000ea20000300800 */
[----:B------:R-:W-:-:S02]  /*7c670*/  IMAD R6, R7, 0x100, R6 ;  /* 0x0000010007067824 */ /* 0x000fc400078e0206 */
[----:B------:R-:W-:Y:S01]  /*7c680*/  IMAD R7, R0, 0x100, R28 ;  /* 0x0000010000077824 */ /* 0x000fe200078e021c */
[C---:B----4-:R-:W-:Y:S01]  /*7c690*/  HMMA.16816.F32 R20, R12.reuse, R8, R20 ;  /* 0x000000080c14723c */ /* 0x050fe20000001814 */
        /* <DEDUP_REMOVED lines=81> */
[----:B------:R-:W4:Y:S04]  /*7cbb0*/  LDL.LU R19, [R1+0x20c] ;  /* 0x00020c0001137983 */ /* 0x000f280000300800 */
[----:B------:R-:W4:Y:S01]  /*7cbc0*/  LDL.LU R20, [R1+0x1f0] ;  /* 0x0001f00001147983 */ /* 0x000f220000300800 */
[----:B--2---:R-:W-:Y:S01]  /*7cbd0*/  IMAD R12, R12, 0x100, R23 ;  /* 0x000001000c0c7824 */ /* 0x004fe200078e0217 */
[C---:B---3--:R-:W-:Y:S06]  /*7cbe0*/  HMMA.16816.F32 R24, R4.reuse, R10, R24 ;  /* 0x0000000a0418723c */ /* 0x048fec0000001818 */
[----:B----4-:R-:W-:-:S15]  /*7cbf0*/  HMMA.16816.F32 R16, R4, R8, R16 ;  /* 0x000000080410723c */ /* 0x010fde0000001810 */
[----:B------:R-:W-:-:S02]  /*7cc00*/  NOP ;  /* 0x0000000000007918 */ /* 0x000fc40000000000 */
[----:B------:R0:W-:Y:S04]  /*7cc10*/  STL.64 [R1+0x3b0], R24 ;  /* 0x0003b01801007387 */ /* 0x0001e80000100a00 */
[----:B------:R1:W-:Y:S04]  /*7cc20*/  STL.64 [R1+0x3b8], R26 ;  /* 0x0003b81a01007387 */ /* 0x0003e80000100a00 */
[----:B------:R-:W2:Y:S04]  /*7cc30*/  LDL.LU R21, [R1+0x1f4] ;  /* 0x0001f40001157983 */ /* 0x000ea80000300800 */
[----:B------:R-:W2:Y:S04]  /*7cc40*/  LDL.LU R22, [R1+0x1f8] ;  /* 0x0001f80001167983 */ /* 0x000ea80000300800 */
[----:B------:R-:W2:Y:S04]  /*7cc50*/  LDL.LU R23, [R1+0x1fc] ;  /* 0x0001fc0001177983 */ /* 0x000ea80000300800 */
[----:B0-----:R-:W3:Y:S04]  /*7cc60*/  LDL.LU R24, [R1+0x160] ;  /* 0x0001600001187983 */ /* 0x001ee80000300800 */
[----:B------:R-:W3:Y:S04]  /*7cc70*/  LDL.LU R25, [R1+0x164] ;  /* 0x0001640001197983 */ /* 0x000ee80000300800 */
[----:B-1----:R-:W3:Y:S04]  /*7cc80*/  LDL.LU R26, [R1+0x168] ;  /* 0x00016800011a7983 */ /* 0x002ee80000300800 */
[----:B------:R-:W3:Y:S04]  /*7cc90*/  LDL.LU R27, [R1+0x16c] ;  /* 0x00016c00011b7983 */ /* 0x000ee80000300800 */
[----:B------:R-:W-:Y:S04]  /*7cca0*/  STL.64 [R1+0x5720], R10 ;  /* 0x0057200a01007387 */ /* 0x000fe80000100a00 */
[----:B------:R0:W-:Y:S04]  /*7ccb0*/  STL.64 [R1+0x5718], R8 ;  /* 0x0057180801007387 */ /* 0x0001e80000100a00 */
[----:B------:R1:W-:Y:S04]  /*7ccc0*/  STL.64 [R1+0x3a0], R16 ;  /* 0x0003a01001007387 */ /* 0x0003e80000100a00 */
[----:B------:R4:W-:Y:S04]  /*7ccd0*/  STL.64 [R1+0x3a8], R18 ;  /* 0x0003a81201007387 */ /* 0x0009e80000100a00 */
[----:B0-----:R-:W3:Y:S04]  /*7cce0*/  LDL.LU R8, [R1+0x120] ;  /* 0x0001200001087983 */ /* 0x001ee80000300800 */
[----:B------:R-:W3:Y:S04]  /*7ccf0*/  LDL.LU R9, [R1+0x124] ;  /* 0x0001240001097983 */ /* 0x000ee80000300800 */
[----:B------:R-:W3:Y:S04]  /*7cd00*/  LDL.LU R10, [R1+0x128] ;  /* 0x00012800010a7983 */ /* 0x000ee80000300800 */
[----:B------:R-:W3:Y:S04]  /*7cd10*/  LDL.LU R11, [R1+0x12c] ;  /* 0x00012c00010b7983 */ /* 0x000ee80000300800 */
[----:B-1----:R-:W3:Y:S04]  /*7cd20*/  LDL.LU R16, [R1+0x140] ;  /* 0x0001400001107983 */ /* 0x002ee80000300800 */
[----:B------:R-:W3:Y:S04]  /*7cd30*/  LDL.LU R17, [R1+0x144] ;  /* 0x0001440001117983 */ /* 0x000ee80000300800 */
[----:B----4-:R-:W4:Y:S04]  /*7cd40*/  LDL.LU R18, [R1+0x148] ;  /* 0x0001480001127983 */ /* 0x010f280000300800 */
[----:B------:R-:W4:Y:S01]  /*7cd50*/  LDL.LU R19, [R1+0x14c] ;  /* 0x00014c0001137983 */ /* 0x000f220000300800 */
[----:B------:R-:W-:-:S02]  /*7cd60*/  IMAD R13, R14, 0x100, R13 ;  /* 0x000001000e0d7824 */ /* 0x000fc400078e020d */
[----:B------:R-:W-:Y:S01]  /*7cd70*/  IMAD R14, R29, 0x100, R15 ;  /* 0x000001001d0e7824 */ /* 0x000fe200078e020f */
        /* <DEDUP_REMOVED lines=13> */
[----:B------:R-:W4:Y:S04]  /*7ce50*/  LDL.LU R29, [R1+0x1630] ;  /* 0x00163000011d7983 */ /* 0x000f280000300800 */
[----:B------:R-:W-:Y:S04]  /*7ce60*/  STL.64 [R1+0x390], R20 ;  /* 0x0003901401007387 */ /* 0x000fe80000100a00 */
[----:B------:R0:W-:Y:S04]  /*7ce70*/  STL.64 [R1+0x398], R22 ;  /* 0x0003981601007387 */ /* 0x0001e80000100a00 */
[----:B0-----:R-:W2:Y:S04]  /*7ce80*/  LDL.LU.64 R22, [R1+0x5770] ;  /* 0x0057700001167983 */ /* 0x001ea80000300a00 */
[----:B------:R-:W3:Y:S01]  /*7ce90*/  LDL.LU.64 R20, [R1+0x5768] ;  /* 0x0057680001147983 */ /* 0x000ee20000300a00 */
[----:B------:R-:W-:Y:S01]  /*7cea0*/  IMAD R15, R0, 0x100, R28 ;  /* 0x00000100000f7824 */ /* 0x000fe200078e021c */
[----:B------:R-:W-:-:S02]  /*7ceb0*/  F2FP.F16.E4M3.UNPACK_B R12, R12 ;  /* 0x0000000cff0c723e */ /* 0x000fc400020006ff */
[----:B------:R-:W-:Y:S02]  /*7cec0*/  F2FP.F16.E4M3.UNPACK_B R13, R13 ;  /* 0x0000000dff0d723e */ /* 0x000fe400020006ff */
[----:B------:R-:W-:Y:S01]  /*7ced0*/  F2FP.F16.E4M3.UNPACK_B R14, R14 ;  /* 0x0000000eff0e723e */ /* 0x000fe200020006ff */
[----:B--2---:R-:W-:Y:S01]  /*7cee0*/  HMMA.16816.F32 R4, R4, R22, R24 ;  /* 0x000000160404723c */ /* 0x004fe20000001818 */
[----:B------:R-:W2:Y:S04]  /*7cef0*/  LDL.LU.64 R26, [R1+0x5760] ;  /* 0x00576000011a7983 */ /* 0x000ea80000300a00 */
[----:B------:R-:W4:Y:S01]  /*7cf00*/  LDL.LU.64 R24, [R1+0x5758] ;  /* 0x0057580001187983 */ /* 0x000f220000300a00 */
[----:B------:R-:W-:-:S03]  /*7cf10*/  F2FP.F16.E4M3.UNPACK_B R15, R15 ;  /* 0x0000000fff0f723e */ /* 0x000fc600020006ff */
[----:B------:R-:W3:-:S14]  /*7cf20*/  LDL.LU R0, [R1+0x1620] ;  /* 0x0016200001007983 */ /* 0x000edc0000300800 */
[----:B------:R0:W-:Y:S04]  /*7cf30*/  STL.64 [R1+0x380], R4 ;  /* 0x0003800401007387 */ /* 0x0001e80000100a00 */
[----:B------:R1:W-:Y:S04]  /*7cf40*/  STL.64 [R1+0x388], R6 ;  /* 0x0003880601007387 */ /* 0x0003e80000100a00 */
[----:B0-----:R-:W3:Y:S04]  /*7cf50*/  LDL.LU R4, [R1+0x161c] ;  /* 0x00161c0001047983 */ /* 0x001ee80000300800 */
[----:B------:R-:W3:Y:S04]  /*7cf60*/  LDL.LU R28, [R1+0x1628] ;  /* 0x00162800011c7983 */ /* 0x000ee80000300800 */
[----:B------:R-:W3:Y:S04]  /*7cf70*/  LDL.LU R5, [R1+0x1624] ;  /* 0x0016240001057983 */ /* 0x000ee80000300800 */
[----:B-1----:R-:W3:Y:S04]  /*7cf80*/  LDL.LU R6, [R1+0x162c] ;  /* 0x00162c0001067983 */ /* 0x002ee80000300800 */
[----:B------:R-:W3:Y:S01]  /*7cf90*/  LDL.LU R7, [R1+0x1634] ;  /* 0x0016340001077983 */ /* 0x000ee20000300800 */
[----:B----4-:R-:W-:-:S15]  /*7cfa0*/  HMMA.16816.F32 R16, R12, R24, R16 ;  /* 0x000000180c10723c */ /* 0x010fde0000001810 */
[----:B------:R-:W-:-:S08]  /*7cfb0*/  NOP ;  /* 0x0000000000007918 */ /* 0x000fd00000000000 */
[----:B------:R-:W-:Y:S04]  /*7cfc0*/  STL.64 [R1+0x370], R16 ;  /* 0x0003701001007387 */ /* 0x000fe80000100a00 */
[----:B------:R0:W-:Y:S04]  /*7cfd0*/  STL.64 [R1+0x378], R18 ;  /* 0x0003781201007387 */ /* 0x0001e80000100a00 */
[----:B0-----:R-:W3:Y:S04]  /*7cfe0*/  LDL.LU.64 R18, [R1+0x5750] ;  /* 0x0057500001127983 */ /* 0x001ee80000300a00 */
[----:B------:R-:W3:Y:S04]  /*7cff0*/  LDL.LU.64 R16, [R1+0x5748] ;  /* 0x0057480001107983 */ /* 0x000ee80000300a00 */
[----:B------:R0:W-:Y:S04]  /*7d000*/  STL.64 [R1+0x56e0], R24 ;  /* 0x0056e01801007387 */ /* 0x0001e80000100a00 */
[----:B0-----:R-:W4:Y:S04]  /*7d010*/  LDL.LU R24, [R1+0x1d0] ;  /* 0x0001d00001187983 */ /* 0x001f280000300800 */
[----:B------:R-:W4:Y:S04]  /*7d020*/  LDL.LU R25, [R1+0x1d4] ;  /* 0x0001d40001197983 */ /* 0x000f280000300800 */
[----:B--2---:R-:W-:Y:S04]  /*7d030*/  STL.64 [R1+0x56f0], R26 ;  /* 0x0056f01a01007387 */ /* 0x004fe80000100a00 */
[----:B----4-:R0:W-:Y:S04]  /*7d040*/  STL.64 [R1+0x56e8], R24 ;  /* 0x0056e81801007387 */ /* 0x0101e80000100a00 */
        /* <DEDUP_REMOVED lines=42> */
[----:B------:R-:W3:Y:S04]  /*7d2f0*/  LDL.LU.64 R24, [R1+0x5700] ;  /* 0x0057000001187983 */ /* 0x000ee80000300a00 */
[----:B------:R0:W-:Y:S01]  /*7d300*/  STL [R1+0x5698], R11 ;  /* 0x0056980b01007387 */ /* 0x0001e20000100800 */
[----:B------:R-:W-:-:S03]  /*7d310*/  IMAD R6, R6, 0x100, R29 ;  /* 0x0000010006067824 */ /* 0x000fc600078e021d */
[----:B0-----:R-:W2:Y:S04]  /*7d320*/  LDL.LU R11, [R1+0x1638] ;  /* 0x00163800010b7983 */ /* 0x001ea80000300800 */
[----:B------:R-:W4:Y:S01]  /*7d330*/  LDL.LU R29, [R1+0x56f8] ;  /* 0x0056f800011d7983 */ /* 0x000f220000300800 */
[----:B---3--:R-:W-:-:S15]  /*7d340*/  HMMA.16816.F32 R24, R12, R8, R24 ;  /* 0x000000080c18723c */ /* 0x008fde0000001818 */
[----:B------:R-:W-:-:S08]  /*7d350*/  NOP ;  /* 0x0000000000007918 */ /* 0x000fd00000000000 */
[----:B------:R-:W-:Y:S04]  /*7d360*/  STL.64 [R1+0x310], R24 ;  /* 0x0003101801007387 */ /* 0x000fe80000100a00 */
[----:B------:R0:W-:Y:S04]  /*7d370*/  STL.64 [R1+0x318], R26 ;  /* 0x0003181a01007387 */ /* 0x0001e80000100a00 */
[----:B0-----:R-:W3:Y:S04]  /*7d380*/  LDL.LU.64 R26, [R1+0x56f0] ;  /* 0x0056f000011a7983 */ /* 0x001ee80000300a00 */
[----:B------:R-:W3:Y:S04]  /*7d390*/  LDL.LU.64 R24, [R1+0x56e8] ;  /* 0x0056e80001187983 */ /* 0x000ee80000300a00 */
[----:B------:R-:W-:Y:S04]  /*7d3a0*/  STL [R1+0x56d8], R10 ;  /* 0x0056d80a01007387 */ /* 0x000fe80000100800 */
[----:B------:R0:W-:Y:S01]  /*7d3b0*/  STL.64 [R1+0x56d0], R8 ;  /* 0x0056d00801007387 */ /* 0x0001e20000100a00 */
[----:B--2---:R-:W-:-:S03]  /*7d3c0*/  IMAD R7, R7, 0x100, R11 ;  /* 0x0000010007077824 */ /* 0x004fc600078e020b */
[----:B0-----:R-:W2:Y:S04]  /*7d3d0*/  LDL.LU R8, [R1+0xf0] ;  /* 0x0000f00001087983 */ /* 0x001ea80000300800 */
[----:B------:R-:W2:Y:S04]  /*7d3e0*/  LDL.LU R9, [R1+0xf4] ;  /* 0x0000f40001097983 */ /* 0x000ea80000300800 */
[----:B------:R-:W2:Y:S04]  /*7d3f0*/  LDL.LU R10, [R1+0xf8] ;  /* 0x0000f800010a7983 */ /* 0x000ea80000300800 */
[----:B------:R-:W2:Y:S01]  /*7d400*/  LDL.LU R11, [R1+0xfc] ;  /* 0x0000fc00010b7983 */ /* 0x000ea20000300800 */
[----:B---3--:R-:W-:-:S15]  /*7d410*/  HMMA.16816.F32 R24, R12, R2, R24 ;  /* 0x000000020c18723c */ /* 0x008fde0000001818 */
[----:B------:R-:W-:-:S08]  /*7d420*/  NOP ;  /* 0x0000000000007918 */ /* 0x000fd00000000000 */
[----:B------:R0:W-:Y:S04]  /*7d430*/  STL.64 [R1+0x300], R24 ;  /* 0x0003001801007387 */ /* 0x0001e80000100a00 */
[----:B------:R1:W-:Y:S04]  /*7d440*/  STL.64 [R1+0x308], R26 ;  /* 0x0003081a01007387 */ /* 0x0003e80000100a00 */
[----:B0-----:R-:W2:Y:S01]  /*7d450*/  LDL.LU.64 R24, [R1+0x56e0] ;  /* 0x0056e00001187983 */ /* 0x001ea20000300a00 */
[----:B------:R-:W-:Y:S02]  /*7d460*/  F2FP.F16.E4M3.UNPACK_B R4, R4 ;  /* 0x00000004ff04723e */ /* 0x000fe400020006ff */
[----:B------:R-:W-:-:S02]  /*7d470*/  F2FP.F16.E4M3.UNPACK_B R5, R5 ;  /* 0x00000005ff05723e */ /* 0x000fc400020006ff */
[----:B------:R-:W-:Y:S02]  /*7d480*/  F2FP.F16.E4M3.UNPACK_B R6, R6 ;  /* 0x00000006ff06723e */ /* 0x000fe400020006ff */
[----:B------:R-:W-:Y:S01]  /*7d490*/  F2FP.F16.E4M3.UNPACK_B R7, R7 ;  /* 0x00000007ff07723e */ /* 0x000fe200020006ff */
[----:B----4-:R-:W-:-:S15]  /*7d4a0*/  HMMA.16816.F32 R16, R12, R22, R16 ;  /* 0x000000160c10723c */ /* 0x010fde0000001810 */
[----:B------:R-:W-:-:S08]  /*7d4b0*/  NOP ;  /* 0x0000000000007918 */ /* 0x000fd00000000000 */
[----:B------:R0:W-:Y:S01]  /*7d4c0*/  STL.64 [R1+0x2f0], R16 ;  /* 0x0002f01001007387 */ /* 0x0001e20000100a00 */
[----:B-1----:R-:W-:Y:S02]  /*7d4d0*/  IMAD.MOV.U32 R27, RZ, RZ, R18 ;  /* 0x000000ffff1b7224 */ /* 0x002fe400078e0012 */
[----:B------:R-:W-:Y:S01]  /*7d4e0*/  IMAD.MOV.U32 R26, RZ, RZ, R19 ;  /* 0x000000ffff1a7224 */ /* 0x000fe200078e0013 */
[----:B0-----:R-:W3:Y:S04]  /*7d4f0*/  LDL.LU R16, [R1+0xe0] ;  /* 0x0000e00001107983 */ /* 0x001ee80000300800 */
[----:B------:R-:W3:Y:S04]  /*7d500*/  LDL.LU R17, [R1+0xe4] ;  /* 0x0000e40001117983 */ /* 0x000ee80000300800 */
[----:B------:R-:W3:Y:S04]  /*7d510*/  LDL.LU R18, [R1+0xe8] ;  /* 0x0000e80001127983 */ /* 0x000ee80000300800 */
[----:B------:R-:W3:Y:S04]  /*7d520*/  LDL.LU R19, [R1+0xec] ;  /* 0x0000ec0001137983 */ /* 0x000ee80000300800 */
[----:B------:R-:W4:Y:S04]  /*7d530*/  LDL.LU R14, [R1+0x164c] ;  /* 0x00164c00010e7983 */ /* 0x000f280000300800 */
[----:B------:R-:W4:Y:S01]  /*7d540*/  LDL.LU R15, [R1+0x1654] ;  /* 0x00165400010f7983 */ /* 0x000f220000300800 */
[----:B--2---:R-:W-:-:S15]  /*7d550*/  HMMA.16816.F32 R8, R4, R24, R8 ;  /* 0x000000180408723c */ /* 0x004fde0000001808 */
[----:B------:R-:W-:-:S08]  /*7d560*/  NOP ;  /* 0x0000000000007918 */ /* 0x000fd00000000000 */
[----:B------:R-:W-:Y:S04]  /*7d570*/  STL.64 [R1+0x2e0], R8 ;  /* 0x0002e00801007387 */ /* 0x000fe80000100a00 */
[----:B------:R0:W-:Y:S04]  /*7d580*/  STL.64 [R1+0x2e8], R10 ;  /* 0x0002e80a01007387 */ /* 0x0001e80000100a00 */
[----:B0-----:R-:W2:Y:S04]  /*7d590*/  LDL.LU R10, [R1+0x56d8] ;  /* 0x0056d800010a7983 */ /* 0x001ea80000300800 */
[----:B------:R-:W3:Y:S04]  /*7d5a0*/  LDL.LU.64 R8, [R1+0x56d0] ;  /* 0x0056d00001087983 */ /* 0x000ee80000300a00 */
[----:B------:R-:W2:Y:S04]  /*7d5b0*/  LDL.LU R11, [R1+0x1640] ;  /* 0x00164000010b7983 */ /* 0x000ea80000300800 */
[----:B--2---:R-:W-:Y:S04]  /*7d5c0*/  STL.64 [R1+0x56a8], R10 ;  /* 0x0056a80a01007387 */ /* 0x004fe80000100a00 */
[----:B---3--:R0:W-:Y:S04]  /*7d5d0*/  STL.64 [R1+0x56a0], R8 ;  /* 0x0056a00801007387 */ /* 0x0081e80000100a00 */
        /* <DEDUP_REMOVED lines=22> */
[----:B------:R-:W-:Y:S04]  /*7d740*/  STL.64 [R1+0x2d0], R16 ;  /* 0x0002d01001007387 */ /* 0x000fe80000100a00 */
[----:B------:R0:W-:Y:S04]  /*7d750*/  STL.64 [R1+0x2d8], R18 ;  /* 0x0002d81201007387 */ /* 0x0001e80000100a00 */
[----:B0-----:R-:W3:Y:S01]  /*7d760*/  LDL.LU.64 R18, [R1+0x56c8] ;  /* 0x0056c80001127983 */ /* 0x001ee20000300a00 */
[----:B------:R-:W-:-:S02]  /*7d770*/  IMAD.MOV.U32 R26, RZ, RZ, R28 ;  /* 0x000000ffff1a7224 */ /* 0x000fc400078e001c */
[----:B------:R-:W-:Y:S01]  /*7d780*/  IMAD.MOV.U32 R27, RZ, RZ, R0 ;  /* 0x000000ffff1b7224 */ /* 0x000fe200078e0000 */
[----:B------:R-:W4:Y:S01]  /*7d790*/  LDL.LU.64 R16, [R1+0x56c0] ;  /* 0x0056c00001107983 */ /* 0x000f220000300a00 */
        /* <DEDUP_REMOVED lines=8> */
[----:B0-----:R-:W4:Y:S04]  /*7d820*/  LDL.LU.64 R8, [R1+0x56b0] ;  /* 0x0056b00001087983 */ /* 0x001f280000300a00 */
[----:B------:R0:W-:Y:S04]  /*7d830*/  STL [R1+0x4fb0], R0 ;  /* 0x004fb00001007387 */ /* 0x0001e80000100800 */
[----:B0-----:R-:W3:Y:S04]  /*7d840*/  LDL.LU R0, [R1+0x1658] ;  /* 0x0016580001007983 */ /* 0x001ee80000300800 */
[----:B------:R0:W-:Y:S04]  /*7d850*/  STL [R1+0x4f9c], R28 ;  /* 0x004f9c1c01007387 */ /* 0x0001e80000100800 */
[----:B0-----:R-:W3:Y:S04]  /*7d860*/  LDL.LU R28, [R1+0x1650] ;  /* 0x00165000011c7983 */ /* 0x001ee80000300800 */
[----:B------:R0:W-:Y:S04]  /*7d870*/  STL [R1+0x4f98], R29 ;  /* 0x004f981d01007387 */ /* 0x0001e80000100800 */
[----:B0-----:R-:W3:Y:S01]  /*7d880*/  LDL.LU R29, [R1+0x1648] ;  /* 0x00164800011d7983 */ /* 0x001ee20000300800 */
        /* <DEDUP_REMOVED lines=8> */
[----:B0-----:R-:W3:Y:S04]  /*7d910*/  LDL.LU R16, [R1+0xa0] ;  /* 0x0000a00001107983 */ /* 0x001ee80000300800 */
[----:B------:R-:W3:Y:S04]  /*7d920*/  LDL.LU R17, [R1+0xa4] ;  /* 0x0000a40001117983 */ /* 0x000ee80000300800 */
[----:B------:R-:W3:Y:S04]  /*7d930*/  LDL.LU R18, [R1+0xa8] ;  /* 0x0000a80001127983 */ /* 0x000ee80000300800 */
[----:B------:R-:W3:Y:S01]  /*7d940*/  LDL.LU R19, [R1+0xac] ;  /* 0x0000ac0001137983 */ /* 0x000ee20000300800 */
[----:B----4-:R-:W-:-:S03]  /*7d950*/  IMAD R12, R12, 0x100, R11 ;  /* 0x000001000c0c7824 */ /* 0x010fc600078e020b */
[----:B------:R-:W2:Y:S02]  /*7d960*/  LDL.LU R11, [R1+0x5698] ;  /* 0x00569800010b7983 */ /* 0x000ea40000300800 */
[----:B--2---:R-:W-:-:S15]  /*7d970*/  HMMA.16816.F32 R24, R4, R10, R24 ;  /* 0x0000000a0418723c */ /* 0x004fde0000001818 */
[----:B------:R-:W-:-:S08]  /*7d980*/  NOP ;  /* 0x0000000000007918 */ /* 0x000fd00000000000 */
[----:B------:R-:W-:Y:S04]  /*7d990*/  STL.64 [R1+0x2a0], R24 ;  /* 0x0002a01801007387 */ /* 0x000fe80000100a00 */
[----:B------:R0:W-:Y:S04]  /*7d9a0*/  STL.64 [R1+0x2a8], R26 ;  /* 0x0002a81a01007387 */ /* 0x0001e80000100a00 */
[----:B0-----:R-:W2:Y:S04]  /*7d9b0*/  LDL.LU.64 R26, [R1+0x5690] ;  /* 0x00569000011a7983 */ /* 0x001ea80000300a00 */
[----:B------:R-:W2:Y:S01]  /*7d9c0*/  LDL.LU.64 R24, [R1+0x5688] ;  /* 0x0056880001187983 */ /* 0x000ea20000300a00 */
[----:B---3--:R-:W-:Y:S01]  /*7d9d0*/  IMAD R14, R14, 0x100, R28 ;  /* 0x000001000e0e7824 */ /* 0x008fe200078e021c */
        /* <DEDUP_REMOVED lines=11> */
[----:B------:R-:W4:Y:S04]  /*7da90*/  LDL.LU R11, [R1+0x1bc] ;  /* 0x0001bc00010b7983 */ /* 0x000f280000300800 */
[----:B------:R-:W2:Y:S01]  /*7daa0*/  LDL.LU R28, [R1+0xd80] ;  /* 0x000d8000011c7983 */ /* 0x000ea20000300800 */
[----:B------:R-:W-:Y:S01]  /*7dab0*/  IMAD R13, R13, 0x100, R29 ;  /* 0x000001000d0d7824 */ /* 0x000fe200078e021d */
[----:B----4-:R-:W-:Y:S02]  /*7dac0*/  HMMA.16816.F32 R8, R4, R2, R8 ;  /* 0x000000020408723c */ /* 0x010fe40000001808 */
[----:B--2---:R-:W-:Y:S04]  /*7dad0*/  STL [R1+0x5608], R28 ;  /* 0x0056081c01007387 */ /* 0x004fe80000100800 */
[----:B------:R-:W-:Y:S04]  /*7dae0*/  STL [R1+0x5610], R2 ;  /* 0x0056100201007387 */ /* 0x000fe80000100800 */
[----:B------:R-:W-:-:S13]  /*7daf0*/  STL [R1+0x560c], R3 ;  /* 0x00560c0301007387 */ /* 0x000fda0000100800 */
[----:B------:R0:W-:Y:S04]  /*7db00*/  STL.64 [R1+0x280], R8 ;  /* 0x0002800801007387 */ /* 0x0001e80000100a00 */
[----:B------:R1:W-:Y:S04]  /*7db10*/  STL.64 [R1+0x288], R10 ;  /* 0x0002880a01007387 */ /* 0x0003e80000100a00 */
[----:B------:R-:W2:Y:S01]  /*7db20*/  LDL.LU R29, [R1+0xda4] ;  /* 0x000da400011d7983 */ /* 0x000ea20000300800 */
[----:B------:R-:W-:Y:S01]  /*7db30*/  HMMA.16816.F32 R4, R4, R22, R16 ;  /* 0x000000160404723c */ /* 0x000fe20000001810 */
[----:B------:R-:W-:-:S02]  /*7db40*/  IMAD R15, R15, 0x100, R0 ;  /* 0x000001000f0f7824 */ /* 0x000fc400078e0200 */
[----:B--2---:R-:W-:Y:S04]  /*7db50*/  STL [R1+0x5614], R29 ;  /* 0x0056141d01007387 */ /* 0x004fe80000100800 */
[----:B------:R-:W2:Y:S04]  /*7db60*/  LDL.LU R0, [R1+0xd84] ;  /* 0x000d840001007983 */ /* 0x000ea80000300800 */
[----:B------:R-:W-:Y:S04]  /*7db70*/  STL.64 [R1+0x5670], R22 ;  /* 0x0056701601007387 */ /* 0x000fe80000100a00 */
[----:B------:R4:W-:Y:S08]  /*7db80*/  STL.64 [R1+0x5668], R20 ;  /* 0x0056681401007387 */ /* 0x0009f00000100a00 */
[----:B------:R-:W-:Y:S04]  /*7db90*/  STL.64 [R1+0x270], R4 ;  /* 0x0002700401007387 */ /* 0x000fe80000100a00 */
[----:B------:R-:W-:Y:S04]  /*7dba0*/  STL.64 [R1+0x278], R6 ;  /* 0x0002780601007387 */ /* 0x000fe80000100a00 */
[----:B0-----:R-:W3:Y:S04]  /*7dbb0*/  LDL.LU R8, [R1+0x50] ;  /* 0x0000500001087983 */ /* 0x001ee80000300800 */
[----:B------:R-:W3:Y:S04]  /*7dbc0*/  LDL.LU R9, [R1+0x54] ;  /* 0x0000540001097983 */ /* 0x000ee80000300800 */
[----:B-1----:R-:W2:Y:S04]  /*7dbd0*/  LDL.LU R10, [R1+0x58] ;  /* 0x00005800010a7983 */ /* 0x002ea80000300800 */
[----:B------:R-:W2:Y:S04]  /*7dbe0*/  LDL.LU R11, [R1+0x5c] ;  /* 0x00005c00010b7983 */ /* 0x000ea80000300800 */
[----:B----4-:R-:W4:Y:S04]  /*7dbf0*/  LDL.LU R20, [R1+0x90] ;  /* 0x0000900001147983 */ /* 0x010f280000300800 */
[----:B------:R-:W4:Y:S04]  /*7dc00*/  LDL.LU R21, [R1+0x94] ;  /* 0x0000940001157983 */ /* 0x000f280000300800 */
[----:B------:R-:W4:Y:S04]  /*7dc10*/  LDL.LU R22, [R1+0x98] ;  /* 0x0000980001167983 */ /* 0x000f280000300800 */
[----:B------:R-:W4:Y:S04]  /*7dc20*/  LDL.LU R23, [R1+0x9c] ;  /* 0x00009c0001177983 */ /* 0x000f280000300800 */
[----:B------:R-:W4:Y:S04]  /*7dc30*/  LDL.LU R16, [R1+0x70] ;  /* 0x0000700001107983 */ /* 0x000f280000300800 */
[----:B------:R-:W4:Y:S04]  /*7dc40*/  LDL.LU R17, [R1+0x74] ;  /* 0x0000740001117983 */ /* 0x000f280000300800 */
[----:B------:R-:W4:Y:S04]  /*7dc50*/  LDL.LU R18, [R1+0x78] ;  /* 0x0000780001127983 */ /* 0x000f280000300800 */
[----:B------:R-:W4:Y:S04]  /*7dc60*/  LDL.LU R19, [R1+0x7c] ;  /* 0x00007c0001137983 */ /* 0x000f280000300800 */
[----:B--2---:R-:W-:Y:S04]  /*7dc70*/  STL.64 [R1+0x5650], R10 ;  /* 0x0056500a01007387 */ /* 0x004fe80000100a00 */
[----:B---3--:R0:W-:Y:S04]  /*7dc80*/  STL.64 [R1+0x5648], R8 ;  /* 0x0056480801007387 */ /* 0x0081e80000100a00 */
[----:B0-----:R-:W2:Y:S04]  /*7dc90*/  LDL.LU R8, [R1+0x60] ;  /* 0x0000600001087983 */ /* 0x001ea80000300800 */
[----:B------:R-:W2:Y:S04]  /*7dca0*/  LDL.LU R9, [R1+0x64] ;  /* 0x0000640001097983 */ /* 0x000ea80000300800 */
[----:B------:R-:W2:Y:S04]  /*7dcb0*/  LDL.LU R10, [R1+0x68] ;  /* 0x00006800010a7983 */ /* 0x000ea80000300800 */
[----:B------:R-:W2:Y:S04]  /*7dcc0*/  LDL.LU R11, [R1+0x6c] ;  /* 0x00006c00010b7983 */ /* 0x000ea80000300800 */
[----:B------:R-:W3:Y:S04]  /*7dcd0*/  LDL.LU R29, [R1+0x1660] ;  /* 0x00166000011d7983 */ /* 0x000ee80000300800 */
[----:B------:R-:W2:Y:S04]  /*7dce0*/  LDL.LU R4, [R1+0x165c] ;  /* 0x00165c0001047983 */ /* 0x000ea80000300800 */
[----:B------:R-:W3:Y:S04]  /*7dcf0*/  LDL.LU R2, [R1+0x1668] ;  /* 0x0016680001027983 */ /* 0x000ee80000300800 */
[----:B------:R-:W2:Y:S04]  /*7dd00*/  LDL.LU R5, [R1+0x1664] ;  /* 0x0016640001057983 */ /* 0x000ea80000300800 */
[----:B------:R-:W3:Y:S04]  /*7dd10*/  LDL.LU R3, [R1+0x1670] ;  /* 0x0016700001037983 */ /* 0x000ee80000300800 */
[----:B------:R-:W2:Y:S04]  /*7dd20*/  LDL.LU R6, [R1+0x166c] ;  /* 0x00166c0001067983 */ /* 0x000ea80000300800 */
[----:B------:R-:W3:Y:S04]  /*7dd30*/  LDL.LU R28, [R1+0x1678] ;  /* 0x00167800011c7983 */ /* 0x000ee80000300800 */
[----:B------:R-:W2:Y:S01]  /*7dd40*/  LDL.LU R7, [R1+0x1674] ;  /* 0x0016740001077983 */ /* 0x000ea20000300800 */
[----:B------:R-:W-:-:S02]  /*7dd50*/  F2FP.F16.E4M3.UNPACK_B R12, R12 ;  /* 0x0000000cff0c723e */ /* 0x000fc400020006ff */
[----:B------:R-:W-:Y:S02]  /*7dd60*/  F2FP.F16.E4M3.UNPACK_B R13, R13 ;  /* 0x0000000dff0d723e */ /* 0x000fe400020006ff */
[----:B------:R-:W-:Y:S02]  /*7dd70*/  F2FP.F16.E4M3.UNPACK_B R14, R14 ;  /* 0x0000000eff0e723e */ /* 0x000fe400020006ff */
[----:B------:R-:W-:-:S07]  /*7dd80*/  F2FP.F16.E4M3.UNPACK_B R15, R15 ;  /* 0x0000000fff0f723e */ /* 0x000fce00020006ff */
[C---:B----4-:R-:W-:Y:S01]  /*7dd90*/  HMMA.16816.F32 R20, R12.reuse, R24, R20 ;  /* 0x000000180c14723c */ /* 0x050fe20000001814 */
[----:B--2---:R-:W-:Y:S04]  /*7dda0*/  STL.64 [R1+0x5620], R6 ;  /* 0x0056200601007387 */ /* 0x004fe80000100a00 */
        /* <DEDUP_REMOVED lines=13> */
[----:B0-----:R-:W4:Y:S04]  /*7de80*/  LDL.LU.64 R22, [R1+0x5670] ;  /* 0x0056700001167983 */ /* 0x001f280000300a00 */
[----:B------:R-:W3:Y:S04]  /*7de90*/  LDL.LU.64 R20, [R1+0x5668] ;  /* 0x0056680001147983 */ /* 0x000ee80000300a00 */
[----:B------:R-:W2:Y:S04]  /*7dea0*/  LDL.LU R24, [R1+0xd90] ;  /* 0x000d900001187983 */ /* 0x000ea80000300800 */
[----:B------:R-:W2:Y:S04]  /*7deb0*/  LDL.LU R25, [R1+0xd94] ;  /* 0x000d940001197983 */ /* 0x000ea80000300800 */
[----:B------:R-:W-:Y:S01]  /*7dec0*/  STL.64 [R1+0x5600], R26 ;  /* 0x0056001a01007387 */ /* 0x000fe20000100a00 */
[C---:B---3--:R-:W-:Y:S03]  /*7ded0*/  HMMA.16816.F32 R16, R12.reuse, R20, R16 ;  /* 0x000000140c10723c */ /* 0x048fe60000001810 */
        /* <DEDUP_REMOVED lines=9> */
[----:B------:R-:W2:Y:S04]  /*7df70*/  LDL.LU R20, [R1+0xdb0] ;  /* 0x000db00001147983 */ /* 0x000ea80000300800 */
[----:B------:R-:W2:Y:S01]  /*7df80*/  LDL.LU R21, [R1+0xdb4] ;  /* 0x000db40001157983 */ /* 0x000ea20000300800 */
[----:B---3--:R-:W-:-:S15]  /*7df90*/  HMMA.16816.F32 R8, R12, R18, R8 ;  /* 0x000000120c08723c */ /* 0x008fde0000001808 */
[----:B------:R-:W-:-:S08]  /*7dfa0*/  NOP ;  /* 0x0000000000007918 */ /* 0x000fd00000000000 */
[----:B------:R-:W-:Y:S04]  /*7dfb0*/  STL.64 [R1+0x220], R8 ;  /* 0x0002200801007387 */ /* 0x000fe80000100a00 */
[----:B------:R0:W-:Y:S04]  /*7dfc0*/  STL.64 [R1+0x228], R10 ;  /* 0x0002280a01007387 */ /* 0x0001e80000100a00 */
[----:B0-----:R-:W4:Y:S04]  /*7dfd0*/  LDL.LU.64 R10, [R1+0x5650] ;  /* 0x00565000010a7983 */ /* 0x001f280000300a00 */
[----:B------:R-:W4:Y:S04]  /*7dfe0*/  LDL.LU.64 R8, [R1+0x5648] ;  /* 0x0056480001087983 */ /* 0x000f280000300a00 */
[----:B------:R-:W3:Y:S01]  /*7dff0*/  LDL.LU R19, [R1+0xda0] ;  /* 0x000da00001137983 */ /* 0x000ee20000300800 */
[----:B----4-:R-:W-:-:S15]  /*7e000*/  HMMA.16816.F32 R8, R12, R16, R8 ;  /* 0x000000100c08723c */ /* 0x010fde0000001808 */
[----:B------:R-:W-:-:S08]  /*7e010*/  NOP ;  /* 0x0000000000007918 */ /* 0x000fd00000000000 */
[----:B------:R-:W-:Y:S04]  /*7e020*/  STL.64 [R1+0x210], R8 ;  /* 0x0002100801007387 */ /* 0x000fe80000100a00 */
[----:B------:R0:W-:Y:S04]  /*7e030*/  STL.64 [R1+0x218], R10 ;  /* 0x0002180a01007387 */ /* 0x0001e80000100a00 */
[----:B0-----:R-:W4:Y:S04]  /*7e040*/  LDL.LU.64 R10, [R1+0x5640] ;  /* 0x00564000010a7983 */ /* 0x001f280000300a00 */
[----:B------:R-:W2:Y:S04]  /*7e050*/  LDL.LU.64 R8, [R1+0x5638] ;  /* 0x0056380001087983 */ /* 0x000ea80000300a00 */
[----:B---3--:R0:W-:Y:S04]  /*7e060*/  STL [R1+0x55f0], R19 ;  /* 0x0055f01301007387 */ /* 0x0081e80000100800 */
[----:B------:R-:W3:Y:S04]  /*7e070*/  LDL.LU R16, [R1] ;  /* 0x0000000001107983 */ /* 0x000ee80000300800 */
[----:B------:R-:W3:Y:S04]  /*7e080*/  LDL.LU R17, [R1+0x4] ;  /* 0x0000040001117983 */ /* 0x000ee80000300800 */
[----:B------:R-:W3:Y:S04]  /*7e090*/  LDL.LU R18, [R1+0x8] ;  /* 0x0000080001127983 */ /* 0x000ee80000300800 */
[----:B0-----:R-:W3:Y:S01]  /*7e0a0*/  LDL.LU R19, [R1+0xc] ;  /* 0x00000c0001137983 */ /* 0x001ee20000300800 */
[----:B----4-:R-:W-:-:S15]  /*7e0b0*/  HMMA.16816.F32 R4, R12, R10, R4 ;  /* 0x0000000a0c04723c */ /* 0x010fde0000001804 */
        /* <DEDUP_REMOVED lines=15> */
[----:B----4-:R-:W-:-:S02]  /*7e1b0*/  IMAD R4, R4, 0x100, R29 ;  /* 0x0000010004047824 */ /* 0x010fc400078e021d */
[----:B------:R-:W-:Y:S01]  /*7e1c0*/  IMAD R5, R5, 0x100, R2 ;  /* 0x0000010005057824 */ /* 0x000fe200078e0202 */
[----:B------:R-:W4:Y:S04]  /*7e1d0*/  LDL.LU R29, [R1+0x5614] ;  /* 0x00561400011d7983 */ /* 0x000f280000300800 */
[----:B------:R-:W3:Y:S01]  /*7e1e0*/  LDL.LU R2, [R1+0x5610] ;  /* 0x0056100001027983 */ /* 0x000ee20000300800 */
[----:B--2---:R-:W-:-:S03]  /*7e1f0*/  IMAD R6, R6, 0x100, R3 ;  /* 0x0000010006067824 */ /* 0x004fc600078e0203 */
[----:B------:R-:W3:Y:S01]  /*7e200*/  LDL.LU R3, [R1+0x560c] ;  /* 0x00560c0001037983 */ /* 0x000ee20000300800 */
[----:B------:R-:W-:-:S03]  /*7e210*/  IMAD R7, R7, 0x100, R28 ;  /* 0x0000010007077824 */ /* 0x000fc600078e021c */
[----:B------:R-:W2:Y:S01]  /*7e220*/  LDL.LU R28, [R1+0x5608] ;  /* 0x00560800011c7983 */ /* 0x000ea20000300800 */
[C---:B---3--:R-:W-:Y:S06]  /*7e230*/  HMMA.16816.F32 R24, R12.reuse, R2, R24 ;  /* 0x000000020c18723c */ /* 0x048fec0000001818 */
[----:B------:R-:W-:-:S15]  /*7e240*/  HMMA.16816.F32 R12, R12, R22, R16 ;  /* 0x000000160c0c723c */ /* 0x000fde0000001810 */
[----:B------:R-:W-:-:S02]  /*7e250*/  NOP ;  /* 0x0000000000007918 */ /* 0x000fc40000000000 */
[----:B------:R-:W-:Y:S04]  /*7e260*/  STL.64 [R1+0x20], R24 ;  /* 0x0000201801007387 */ /* 0x000fe80000100a00 */
[----:B------:R0:W-:Y:S04]  /*7e270*/  STL.64 [R1+0x28], R26 ;  /* 0x0000281a01007387 */ /* 0x0001e80000100a00 */
[----:B0-----:R-:W3:Y:S04]  /*7e280*/  LDL.LU.64 R26, [R1+0x5600] ;  /* 0x00560000011a7983 */ /* 0x001ee80000300a00 */
[----:B------:R-:W4:Y:S04]  /*7e290*/  LDL.LU.64 R24, [R1+0x55f8] ;  /* 0x0055f80001187983 */ /* 0x000f280000300a00 */
[----:B------:R-:W3:Y:S04]  /*7e2a0*/  LDL.LU R19, [R1+0x55f0] ;  /* 0x0055f00001137983 */ /* 0x000ee80000300800 */
[----:B------:R0:W-:Y:S04]  /*7e2b0*/  STL.64 [R1], R12 ;  /* 0x0000000c01007387 */ /* 0x0001e80000100a00 */
[----:B------:R1:W-:Y:S04]  /*7e2c0*/  STL.64 [R1+0x8], R14 ;  /* 0x0000080e01007387 */ /* 0x0003e80000100a00 */
[----:B0-----:R-:W3:Y:S04]  /*7e2d0*/  LDL.LU R12, [R1+0x40] ;  /* 0x00004000010c7983 */ /* 0x001ee80000300800 */
[----:B------:R-:W3:Y:S04]  /*7e2e0*/  LDL.LU R13, [R1+0x44] ;  /* 0x00004400010d7983 */ /* 0x000ee80000300800 */
[----:B-1----:R-:W3:Y:S04]  /*7e2f0*/  LDL.LU R14, [R1+0x48] ;  /* 0x00004800010e7983 */ /* 0x002ee80000300800 */
[----:B------:R-:W3:Y:S01]  /*7e300*/  LDL.LU R15, [R1+0x4c] ;  /* 0x00004c00010f7983 */ /* 0x000ee20000300800 */
[----:B------:R-:W-:-:S02]  /*7e310*/  F2FP.F16.E4M3.UNPACK_B R4, R4 ;  /* 0x00000004ff04723e */ /* 0x000fc400020006ff */
[----:B------:R-:W-:Y:S02]  /*7e320*/  F2FP.F16.E4M3.UNPACK_B R5, R5 ;  /* 0x00000005ff05723e */ /* 0x000fe400020006ff */
[----:B------:R-:W-:Y:S02]  /*7e330*/  F2FP.F16.E4M3.UNPACK_B R6, R6 ;  /* 0x00000006ff06723e */ /* 0x000fe400020006ff */
[----:B------:R-:W-:Y:S02]  /*7e340*/  F2FP.F16.E4M3.UNPACK_B R7, R7 ;  /* 0x00000007ff07723e */ /* 0x000fe400020006ff */
[----:B------:R-:W-:Y:S02]  /*7e350*/  F2FP.F16.E4M3.UNPACK_B R20, R20.H1 ;  /* 0x00000014ff14723e */ /* 0x000fe400030006ff */
[----:B------:R-:W-:-:S07]  /*7e360*/  F2FP.F16.E4M3.UNPACK_B R21, R21.H1 ;  /* 0x00000015ff15723e */ /* 0x000fce00030006ff */
[----:B------:R-:W-:Y:S01]  /*7e370*/  HMMA.16816.F32 R8, R4, R20, R8 ;  /* 0x000000140408723c */ /* 0x000fe20000001808 */
[----:B--2---:R-:W-:Y:S02]  /*7e380*/  F2FP.F16.E4M3.UNPACK_B R16, R28.H1 ;  /* 0x0000001cff10723e */ /* 0x004fe400030006ff */
[----:B------:R-:W-:Y:S02]  /*7e390*/  F2FP.F16.E4M3.UNPACK_B R17, R0.H1 ;  /* 0x00000000ff11723e */ /* 0x000fe400030006ff */
[----:B----4-:R-:W-:Y:S02]  /*7e3a0*/  F2FP.F16.E4M3.UNPACK_B R24, R24.H1 ;  /* 0x00000018ff18723e */ /* 0x010fe400030006ff */
[----:B------:R-:W-:-:S07]  /*7e3b0*/  F2FP.F16.E4M3.UNPACK_B R25, R25.H1 ;  /* 0x00000019ff19723e */ /* 0x000fce00030006ff */
[----:B---3--:R-:W-:Y:S01]  /*7e3c0*/  HMMA.16816.F32 R12, R4, R24, R12 ;  /* 0x00000018040c723c */ /* 0x008fe2000000180c */
[----:B------:R-:W-:Y:S05]  /*7e3d0*/  STL.64 [R1+0x55a0], R26 ;  /* 0x0055a01a01007387 */ /* 0x000fea0000100a00 */
[----:B------:R-:W-:-:S15]  /*7e3e0*/  STL.64 [R1+0x5598], R24 ;  /* 0x0055981801007387 */ /* 0x000fde0000100a00 */
[----:B------:R-:W-:-:S02]  /*7e3f0*/  NOP ;  /* 0x0000000000007918 */ /* 0x000fc40000000000 */
[----:B------:R0:W-:Y:S04]  /*7e400*/  STL.64 [R1+0x10], R12 ;  /* 0x0000100c01007387 */ /* 0x0001e80000100a00 */
[----:B------:R-:W-:Y:S04]  /*7e410*/  STL.64 [R1+0x18], R14 ;  /* 0x0000180e01007387 */ /* 0x000fe80000100a00 */
[----:B------:R-:W-:Y:S04]  /*7e420*/  STL.64 [R1+0x55b8], R20 ;  /* 0x0055b81401007387 */ /* 0x000fe80000100a00 */
[----:B------:R-:W-:Y:S04]  /*7e430*/  STL.64 [R1+0x30], R8 ;  /* 0x0000300801007387 */ /* 0x000fe80000100a00 */
[----:B------:R-:W-:Y:S04]  /*7e440*/  STL.64 [R1+0x38], R10 ;  /* 0x0000380a01007387 */ /* 0x000fe80000100a00 */
[----:B------:R-:W-:Y:S04]  /*7e450*/  STL [R1+0x55d0], R16 ;  /* 0x0055d01001007387 */ /* 0x000fe80000100800 */
[----:B0-----:R-:W2:Y:S04]  /*7e460*/  LDL.LU R12, [R1+0x167c] ;  /* 0x00167c00010c7983 */ /* 0x001ea80000300800 */
[----:B------:R0:W-:Y:S04]  /*7e470*/  STL [R1+0x55d4], R17 ;  /* 0x0055d41101007387 */ /* 0x0001e80000100800 */
[----:B0-----:R-:W3:Y:S04]  /*7e480*/  LDL.LU R17, [R1+0x1688] ;  /* 0x0016880001117983 */ /* 0x001ee80000300800 */
[----:B---3--:R0:W-:Y:S04]  /*7e490*/  STL [R1+0x55d8], R17 ;  /* 0x0055d81101007387 */ /* 0x0081e80000100800 */
[----:B0-----:R-:W3:Y:S04]  /*7e4a0*/  LDL.LU R17, [R1+0x1680] ;  /* 0x0016800001117983 */ /* 0x001ee80000300800 */
[----:B------:R-:W2:Y:S04]  /*7e4b0*/  LDL.LU R13, [R1+0x1684] ;  /* 0x00168400010d7983 */ /* 0x000ea80000300800 */
[----:B------:R-:W4:Y:S04]  /*7e4c0*/  LDL.LU R16, [R1+0x1690] ;  /* 0x0016900001107983 */ /* 0x000f280000300800 */
[----:B------:R-:W3:Y:S04]  /*7e4d0*/  LDL.LU R14, [R1+0x168c] ;  /* 0x00168c00010e7983 */ /* 0x000ee80000300800 */
[----:B------:R-:W4:Y:S04]  /*7e4e0*/  LDL.LU R10, [R1+0xd70] ;  /* 0x000d7000010a7983 */ /* 0x000f280000300800 */
[----:B------:R-:W4:Y:S04]  /*7e4f0*/  LDL.LU R11, [R1+0xd74] ;  /* 0x000d7400010b7983 */ /* 0x000f280000300800 */
        /* <DEDUP_REMOVED lines=10> */
[----:B------:R-:W2:Y:S04]  /*7e5a0*/  LDL.LU R22, [R1+0x368] ;  /* 0x0003680001167983 */ /* 0x000ea80000300800 */
[----:B------:R-:W2:Y:S01]  /*7e5b0*/  LDL.LU R23, [R1+0x36c] ;  /* 0x00036c0001177983 */ /* 0x000ea20000300800 */
[----:B------:R-:W-:-:S02]  /*7e5c0*/  F2FP.F16.E4M3.UNPACK_B R18, R19.H1 ;  /* 0x00000013ff12723e */ /* 0x000fc400030006ff */
[----:B------:R-:W-:Y:S01]  /*7e5d0*/  F2FP.F16.E4M3.UNPACK_B R19, R29.H1 ;  /* 0x0000001dff13723e */ /* 0x000fe200030006ff */
[----:B--2---:R-:W-:Y:S04]  /*7e5e0*/  STL.64 [R1+0x55c8], R22 ;  /* 0x0055c81601007387 */ /* 0x004fe80000100a00 */
[----:B----4-:R0:W-:Y:S04]  /*7e5f0*/  STL.64 [R1+0x55c0], R20 ;  /* 0x0055c01401007387 */ /* 0x0101e80000100a00 */
[----:B0-----:R-:W2:Y:S04]  /*7e600*/  LDL.LU R20, [R1+0x250] ;  /* 0x0002500001147983 */ /* 0x001ea80000300800 */
[----:B------:R-:W2:Y:S04]  /*7e610*/  LDL.LU R21, [R1+0x254] ;  /* 0x0002540001157983 */ /* 0x000ea80000300800 */
[----:B------:R-:W2:Y:S04]  /*7e620*/  LDL.LU R22, [R1+0x258] ;  /* 0x0002580001167983 */ /* 0x000ea80000300800 */
[----:B------:R-:W2:Y:S04]  /*7e630*/  LDL.LU R23, [R1+0x25c] ;  /* 0x00025c0001177983 */ /* 0x000ea80000300800 */
[----:B------:R-:W4:Y:S04]  /*7e640*/  LDL.LU R8, [R1+0xd60] ;  /* 0x000d600001087983 */ /* 0x000f280000300800 */
[----:B------:R-:W3:Y:S04]  /*7e650*/  LDL.LU R9, [R1+0xd64] ;  /* 0x000d640001097983 */ /* 0x000ee80000300800 */
[----:B------:R-:W2:Y:S04]  /*7e660*/  LDL.LU R24, [R1+0x9e0] ;  /* 0x0009e00001187983 */ /* 0x000ea80000300800 */
[----:B------:R-:W2:Y:S04]  /*7e670*/  LDL.LU R25, [R1+0x9e4] ;  /* 0x0009e40001197983 */ /* 0x000ea80000300800 */
[----:B------:R-:W4:Y:S04]  /*7e680*/  LDL.LU R26, [R1+0x9e8] ;  /* 0x0009e800011a7983 */ /* 0x000f280000300800 */
[----:B------:R-:W4:Y:S01]  /*7e690*/  LDL.LU R27, [R1+0x9ec] ;  /* 0x0009ec00011b7983 */ /* 0x000f220000300800 */
[----:B------:R-:W-:Y:S03]  /*7e6a0*/  HMMA.16816.F32 R12, R4, R18, R12 ;  /* 0x00000012040c723c */ /* 0x000fe6000000180c */
[----:B------:R-:W3:Y:S04]  /*7e6b0*/  LDL.LU R3, [R1+0xd40] ;  /* 0x000d400001037983 */ /* 0x000ee80000300800 */
[----:B------:R-:W3:Y:S04]  /*7e6c0*/  LDL.LU R29, [R1+0xd44] ;  /* 0x000d4400011d7983 */ /* 0x000ee80000300800 */
[----:B------:R-:W3:Y:S04]  /*7e6d0*/  LDL.LU R28, [R1+0xd50] ;  /* 0x000d5000011c7983 */ /* 0x000ee80000300800 */
[----:B------:R-:W3:Y:S04]  /*7e6e0*/  LDL.LU R0, [R1+0xd54] ;  /* 0x000d540001007983 */ /* 0x000ee80000300800 */
        /* <DEDUP_REMOVED lines=9> */
[----:B------:R-:W3:Y:S02]  /*7e780*/  LDL.LU.64 R12, [R1+0x55e0] ;  /* 0x0055e000010c7983 */ /* 0x000ee40000300a00 */
[----:B---3--:R-:W-:-:S02]  /*7e790*/  IMAD R12, R12, 0x100, R17 ;  /* 0x000001000c0c7824 */ /* 0x008fc400078e0211 */
[----:B------:R-:W3:Y:S01]  /*7e7a0*/  LDL.LU R17, [R1+0x55d8] ;  /* 0x0055d80001117983 */ /* 0x000ee20000300800 */
[----:B----4-:R-:W-:Y:S02]  /*7e7b0*/  IMAD R14, R14, 0x100, R16 ;  /* 0x000001000e0e7824 */ /* 0x010fe400078e0210 */
[----:B---3--:R-:W-:Y:S02]  /*7e7c0*/  IMAD R13, R13, 0x100, R17 ;  /* 0x000001000d0d7824 */ /* 0x008fe400078e0211 */
[----:B------:R-:W3:Y:S04]  /*7e7d0*/  LDL.LU R17, [R1+0x55d4] ;  /* 0x0055d40001117983 */ /* 0x000ee80000300800 */
[----:B------:R-:W3:Y:S02]  /*7e7e0*/  LDL.LU R16, [R1+0x55d0] ;  /* 0x0055d00001107983 */ /* 0x000ee40000300800 */
[----:B---3--:R-:W-:-:S15]  /*7e7f0*/  HMMA.16816.F32 R20, R4, R16, R20 ;  /* 0x000000100414723c */ /* 0x008fde0000001814 */
[----:B------:R-:W-:-:S08]  /*7e800*/  NOP ;  /* 0x0000000000007918 */ /* 0x000fd00000000000 */
[----:B------:R-:W-:Y:S04]  /*7e810*/  STL.64 [R1+0x50], R20 ;  /* 0x0000501401007387 */ /* 0x000fe80000100a00 */
[----:B------:R0:W-:Y:S04]  /*7e820*/  STL.64 [R1+0x58], R22 ;  /* 0x0000581601007387 */ /* 0x0001e80000100a00 */
[----:B0-----:R-:W3:Y:S04]  /*7e830*/  LDL.LU.64 R22, [R1+0x55c8] ;  /* 0x0055c80001167983 */ /* 0x001ee80000300a00 */
[----:B------:R-:W3:Y:S01]  /*7e840*/  LDL.LU.64 R20, [R1+0x55c0] ;  /* 0x0055c00001147983 */ /* 0x000ee20000300a00 */
[----:B------:R-:W-:-:S02]  /*7e850*/  F2FP.F16.E4M3.UNPACK_B R10, R10.H1 ;  /* 0x0000000aff0a723e */ /* 0x000fc400030006ff */
[----:B------:R-:W-:Y:S02]  /*7e860*/  F2FP.F16.E4M3.UNPACK_B R11, R11.H1 ;  /* 0x0000000bff0b723e */ /* 0x000fe400030006ff */
[----:B------:R-:W-:Y:S02]  /*7e870*/  F2FP.F16.E4M3.UNPACK_B R8, R8.H1 ;  /* 0x00000008ff08723e */ /* 0x000fe400030006ff */
[----:B------:R-:W-:-:S07]  /*7e880*/  F2FP.F16.E4M3.UNPACK_B R9, R9.H1 ;  /* 0x00000009ff09723e */ /* 0x000fce00030006ff */
[C---:B--2---:R-:W-:Y:S01]  /*7e890*/  HMMA.16816.F32 R24, R4.reuse, R8, R24 ;  /* 0x000000080418723c */ /* 0x044fe20000001818 */
        /* <DEDUP_REMOVED lines=8> */
[----:B------:R0:W-:Y:S04]  /*7e920*/  STL.64 [R1+0x70], R20 ;  /* 0x0000701401007387 */ /* 0x0001e80000100a00 */
[----:B------:R-:W-:Y:S04]  /*7e930*/  STL.64 [R1+0x78], R22 ;  /* 0x0000781601007387 */ /* 0x000fe80000100a00 */
[----:B0-----:R-:W3:Y:S04]  /*7e940*/  LDL.LU.64 R20, [R1+0x55b8] ;  /* 0x0055b80001147983 */ /* 0x001ee80000300a00 */
[----:B------:R-:W-:Y:S04]  /*7e950*/  STL [R1+0x5550], R11 ;  /* 0x0055500b01007387 */ /* 0x000fe80000100800 */
[----:B------:R-:W-:Y:S04]  /*7e960*/  STL.64 [R1+0xd30], R24 ;  /* 0x000d301801007387 */ /* 0x000fe80000100a00 */
[----:B------:R0:W-:Y:S04]  /*7e970*/  STL.64 [R1+0xd38], R26 ;  /* 0x000d381a01007387 */ /* 0x0001e80000100a00 */
[----:B0-----:R-:W4:Y:S04]  /*7e980*/  LDL.LU.64 R26, [R1+0x55b0] ;  /* 0x0055b000011a7983 */ /* 0x001f280000300a00 */
[----:B------:R-:W4:Y:S01]  /*7e990*/  LDL.LU.64 R24, [R1+0x55a8] ;  /* 0x0055a80001187983 */ /* 0x000f220000300a00 */
[----:B------:R-:W-:Y:S01]  /*7e9a0*/  IMAD R15, R2, 0x100, R15 ;  /* 0x00000100020f7824 */ /* 0x000fe200078e020f */
[----:B------:R-:W-:-:S02]  /*7e9b0*/  F2FP.F16.E4M3.UNPACK_B R2, R3.H1 ;  /* 0x00000003ff02723e */ /* 0x000fc400030006ff */
[----:B------:R-:W-:Y:S02]  /*7e9c0*/  F2FP.F16.E4M3.UNPACK_B R3, R29.H1 ;  /* 0x0000001dff03723e */ /* 0x000fe400030006ff */
[----:B------:R-:W-:Y:S02]  /*7e9d0*/  F2FP.F16.E4M3.UNPACK_B R22, R28.H1 ;  /* 0x0000001cff16723e */ /* 0x000fe400030006ff */
[----:B------:R-:W-:Y:S01]  /*7e9e0*/  F2FP.F16.E4M3.UNPACK_B R23, R0.H1 ;  /* 0x00000000ff17723e */ /* 0x000fe200030006ff */
[----:B------:R-:W3:Y:S04]  /*7e9f0*/  LDL.LU R29, [R1+0x16ac] ;  /* 0x0016ac00011d7983 */ /* 0x000ee80000300800 */
[----:B------:R-:W3:Y:S04]  /*7ea00*/  LDL.LU R28, [R1+0x16b8] ;  /* 0x0016b800011c7983 */ /* 0x000ee80000300800 */
[----:B------:R-:W3:Y:S01]  /*7ea10*/  LDL.LU R0, [R1+0x16b4] ;  /* 0x0016b40001007983 */ /* 0x000ee20000300800 */
[C---:B----4-:R-:W-:Y:S06]  /*7ea20*/  HMMA.16816.F32 R24, R4.reuse, R2, R24 ;  /* 0x000000020418723c */ /* 0x050fec0000001818 */
[----:B--2---:R-:W-:-:S15]  /*7ea30*/  HMMA.16816.F32 R4, R4, R22, R16 ;  /* 0x000000160404723c */ /* 0x004fde0000001810 */
[----:B------:R-:W-:-:S02]  /*7ea40*/  NOP ;  /* 0x0000000000007918 */ /* 0x000fc40000000000 */
[----:B------:R-:W-:Y:S04]  /*7ea50*/  STL.64 [R1+0xd20], R24 ;  /* 0x000d201801007387 */ /* 0x000fe80000100a00 */
[----:B------:R0:W-:Y:S04]  /*7ea60*/  STL.64 [R1+0xd28], R26 ;  /* 0x000d281a01007387 */ /* 0x0001e80000100a00 */
[----:B0-----:R-:W2:Y:S04]  /*7ea70*/  LDL.LU.64 R26, [R1+0x55a0] ;  /* 0x0055a000011a7983 */ /* 0x001ea80000300a00 */
[----:B------:R-:W4:Y:S04]  /*7ea80*/  LDL.LU.64 R24, [R1+0x5598] ;  /* 0x0055980001187983 */ /* 0x000f280000300a00 */
[----:B------:R-:W-:Y:S04]  /*7ea90*/  STL.64 [R1+0x5590], R22 ;  /* 0x0055901601007387 */ /* 0x000fe80000100a00 */
[----:B---3--:R0:W-:Y:S04]  /*7eaa0*/  STL.64 [R1+0x5588], R20 ;  /* 0x0055881401007387 */ /* 0x0081e80000100a00 */
[----:B------:R-:W-:Y:S04]  /*7eab0*/  STL.64 [R1+0x1f0], R4 ;  /* 0x0001f00401007387 */ /* 0x000fe80000100a00 */
[----:B------:R-:W-:Y:S04]  /*7eac0*/  STL.64 [R1+0x1f8], R6 ;  /* 0x0001f80601007387 */ /* 0x000fe80000100a00 */
[----:B0-----:R-:W4:Y:S04]  /*7ead0*/  LDL.LU R20, [R1+0x460] ;  /* 0x0004600001147983 */ /* 0x001f280000300800 */
[----:B------:R-:W4:Y:S04]  /*7eae0*/  LDL.LU R21, [R1+0x464] ;  /* 0x0004640001157983 */ /* 0x000f280000300800 */
[----:B------:R-:W4:Y:S04]  /*7eaf0*/  LDL.LU R22, [R1+0x468] ;  /* 0x0004680001167983 */ /* 0x000f280000300800 */
[----:B------:R-:W4:Y:S04]  /*7eb00*/  LDL.LU R23, [R1+0x46c] ;  /* 0x00046c0001177983 */ /* 0x000f280000300800 */
[----:B------:R-:W3:Y:S04]  /*7eb10*/  LDL.LU R16, [R1+0x470] ;  /* 0x0004700001107983 */ /* 0x000ee80000300800 */
[----:B------:R-:W3:Y:S04]  /*7eb20*/  LDL.LU R17, [R1+0x474] ;  /* 0x0004740001117983 */ /* 0x000ee80000300800 */
[----:B------:R-:W3:Y:S04]  /*7eb30*/  LDL.LU R18, [R1+0x478] ;  /* 0x0004780001127983 */ /* 0x000ee80000300800 */
[----:B------:R-:W3:Y:S04]  /*7eb40*/  LDL.LU R19, [R1+0x47c] ;  /* 0x00047c0001137983 */ /* 0x000ee80000300800 */
[----:B------:R-:W2:Y:S01]  /*7eb50*/  LDL.LU R11, [R1+0x16a0] ;  /* 0x0016a000010b7983 */ /* 0x000ea20000300800 */
[----:B------:R-:W-:-:S02]  /*7eb60*/  F2FP.F16.E4M3.UNPACK_B R12, R12 ;  /* 0x0000000cff0c723e */ /* 0x000fc400020006ff */
[----:B------:R-:W-:Y:S02]  /*7eb70*/  F2FP.F16.E4M3.UNPACK_B R13, R13 ;  /* 0x0000000dff0d723e */ /* 0x000fe400020006ff */
[----:B------:R-:W-:Y:S02]  /*7eb80*/  F2FP.F16.E4M3.UNPACK_B R14, R14 ;  /* 0x0000000eff0e723e */ /* 0x000fe400020006ff */
[----:B------:R-:W-:Y:S01]  /*7eb90*/  F2FP.F16.E4M3.UNPACK_B R15, R15 ;  /* 0x0000000fff0f723e */ /* 0x000fe200020006ff */
[----:B--2---:R-:W-:Y:S04]  /*7eba0*/  STL.64 [R1+0x5560], R10 ;  /* 0x0055600a01007387 */ /* 0x004fe80000100a00 */
[----:B------:R0:W-:Y:S04]  /*7ebb0*/  STL.64 [R1+0x5558], R8 ;  /* 0x0055580801007387 */ /* 0x0001e80000100a00 */
[----:B0-----:R-:W2:Y:S04]  /*7ebc0*/  LDL.LU R8, [R1+0x4f0] ;  /* 0x0004f00001087983 */ /* 0x001ea80000300800 */
[----:B------:R-:W2:Y:S04]  /*7ebd0*/  LDL.LU R9, [R1+0x4f4] ;  /* 0x0004f40001097983 */ /* 0x000ea80000300800 */
[----:B------:R-:W3:Y:S04]  /*7ebe0*/  LDL.LU R10, [R1+0x4f8] ;  /* 0x0004f800010a7983 */ /* 0x000ee80000300800 */
[----:B------:R-:W3:Y:S01]  /*7ebf0*/  LDL.LU R11, [R1+0x4fc] ;  /* 0x0004fc00010b7983 */ /* 0x000ee20000300800 */
[C---:B----4-:R-:W-:Y:S03]  /*7ec00*/  HMMA.16816.F32 R20, R12.reuse, R24, R20 ;  /* 0x000000180c14723c */ /* 0x050fe60000001814 */
        /* <DEDUP_REMOVED lines=9> */
[----:B------:R-:W4:Y:S04]  /*7eca0*/  LDL.LU R7, [R1+0x16b0] ;  /* 0x0016b00001077983 */ /* 0x000f280000300800 */
        /* <DEDUP_REMOVED lines=66> */
[C---:B--2---:R-:W-:Y:S06]  /*7f0d0*/  HMMA.16816.F32 R24, R12.reuse, R2, R24 ;  /* 0x000000020c18723c */ /* 0x044fec0000001818 */
[----:B------:R-:W-:-:S15]  /*7f0e0*/  HMMA.16816.F32 R12, R12, R22, R16 ;  /* 0x000000160c0c723c */ /* 0x000fde0000001810 */
[----:B------:R-:W-:-:S02]  /*7f0f0*/  NOP ;  /* 0x0000000000007918 */ /* 0x000fc40000000000 */
        /* <DEDUP_REMOVED lines=1214> */
[----:B------:R-:W4:Y:S04]  /*83ce0*/  LDL.LU R7, [R1+0x185c] ;  /* 0x00185c0001077983 */ /* 0x000f280000300800 */
        /* <DEDUP_REMOVED lines=58> */
[----:B------:R-:W2:Y:S01]  /*84090*/  LDL.LU R29, [R1+0x4f98] ;  /* 0x004f9800011d7983 */ /* 0x000ea20000300800 */
[----:B----4-:R-:W-:-:S15]  /*840a0*/  HMMA.16816.F32 R24, R12, R8, R24 ;  /* 0x000000080c18723c */ /* 0x010fde0000001818 */
[----:B------:R-:W-:-:S08]  /*840b0*/  NOP ;  /* 0x0000000000007918 */ /* 0x000fd00000000000 */
[----:B------:R-:W-:Y:S04]  /*840c0*/  STL.64 [R1+0xba0], R24 ;  /* 0x000ba01801007387 */ /* 0x000fe80000100a00 */
[----:B------:R0:W-:Y:S04]  /*840d0*/  STL.64 [R1+0xba8], R26 ;  /* 0x000ba81a01007387 */ /* 0x0001e80000100a00 */
[----:B0-----:R-:W4:Y:S01]  /*840e0*/  LDL.LU.64 R26, [R1+0x4f90] ;  /* 0x004f9000011a7983 */ /* 0x001f220000300a00 */
[----:B------:R-:W-:Y:S03]  /*840f0*/  HMMA.16816.F32 R20, R12, R2, R20 ;  /* 0x000000020c14723c */ /* 0x000fe60000001814 */
[----:B------:R-:W3:Y:S04]  /*84100*/  LDL.LU.64 R24, [R1+0x4f88] ;  /* 0x004f880001187983 */ /* 0x000ee80000300a00 */
[----:B------:R-:W-:Y:S04]  /*84110*/  STL.64 [R1+0x4f50], R10 ;  /* 0x004f500a01007387 */ /* 0x000fe80000100a00 */
[----:B------:R0:W-:Y:S04]  /*84120*/  STL.64 [R1+0x4f48], R8 ;  /* 0x004f480801007387 */ /* 0x0001e80000100a00 */
[----:B0-----:R-:W2:Y:S04]  /*84130*/  LDL.LU R8, [R1+0x2f0] ;  /* 0x0002f00001087983 */ /* 0x001ea80000300800 */
[----:B------:R-:W2:Y:S04]  /*84140*/  LDL.LU R9, [R1+0x2f4] ;  /* 0x0002f40001097983 */ /* 0x000ea80000300800 */
[----:B------:R0:W-:Y:S01]  /*84150*/  STL.64 [R1+0xb90], R20 ;  /* 0x000b901401007387 */ /* 0x0001e20000100a00 */
[----:B----4-:R-:W-:-:S02]  /*84160*/  IMAD.MOV.U32 R10, RZ, RZ, R27 ;  /* 0x000000ffff0a7224 */ /* 0x010fc400078e001b */
[----:B------:R-:W-:Y:S02]  /*84170*/  IMAD.MOV.U32 R11, RZ, RZ, R26 ;  /* 0x000000ffff0b7224 */ /* 0x000fe400078e001a */
[----:B------:R-:W-:Y:S02]  /*84180*/  IMAD.MOV.U32 R27, RZ, RZ, R22 ;  /* 0x000000ffff1b7224 */ /* 0x000fe400078e0016 */
[----:B------:R-:W-:Y:S02]  /*84190*/  IMAD.MOV.U32 R26, RZ, RZ, R23 ;  /* 0x000000ffff1a7224 */ /* 0x000fe400078e0017 */
[----:B------:R-:W2:Y:S04]  /*841a0*/  LDL.LU.64 R22, [R1+0x4f80] ;  /* 0x004f800001167983 */ /* 0x000ea80000300a00 */
[----:B0-----:R-:W4:Y:S01]  /*841b0*/  LDL.LU.64 R20, [R1+0x4f78] ;  /* 0x004f780001147983 */ /* 0x001f220000300a00 */
[----:B--2---:R-:W-:Y:S03]  /*841c0*/  HMMA.16816.F32 R8, R12, R22, R8 ;  /* 0x000000160c08723c */ /* 0x004fe60000001808 */
[----:B------:R-:W4:-:S15]  /*841d0*/  LDL.LU R12, [R1+0x2d0] ;  /* 0x0002d000010c7983 */ /* 0x000f1e0000300800 */
[----:B------:R-:W-:-:S05]  /*841e0*/  NOP ;  /* 0x0000000000007918 */ /* 0x000fca0000000000 */
[----:B------:R0:W-:Y:S04]  /*841f0*/  STL.64 [R1+0x8b0], R8 ;  /* 0x0008b00801007387 */ /* 0x0001e80000100a00 */
[----:B------:R1:W-:Y:S04]  /*84200*/  STL.64 [R1+0x8b8], R10 ;  /* 0x0008b80a01007387 */ /* 0x0003e80000100a00 */
[----:B------:R-:W4:Y:S04]  /*84210*/  LDL.LU R13, [R1+0x2d4] ;  /* 0x0002d400010d7983 */ /* 0x000f280000300800 */
[----:B------:R-:W4:Y:S04]  /*84220*/  LDL.LU R14, [R1+0x2d8] ;  /* 0x0002d800010e7983 */ /* 0x000f280000300800 */
[----:B------:R-:W4:Y:S04]  /*84230*/  LDL.LU R15, [R1+0x2dc] ;  /* 0x0002dc00010f7983 */ /* 0x000f280000300800 */
[----:B0-----:R-:W2:Y:S04]  /*84240*/  LDL.LU R8, [R1+0x2b0] ;  /* 0x0002b00001087983 */ /* 0x001ea80000300800 */
[----:B------:R-:W2:Y:S04]  /*84250*/  LDL.LU R9, [R1+0x2b4] ;  /* 0x0002b40001097983 */ /* 0x000ea80000300800 */
[----:B-1----:R-:W2:Y:S04]  /*84260*/  LDL.LU R10, [R1+0x2b8] ;  /* 0x0002b800010a7983 */ /* 0x002ea80000300800 */
[----:B------:R-:W2:Y:S01]  /*84270*/  LDL.LU R11, [R1+0x2bc] ;  /* 0x0002bc00010b7983 */ /* 0x000ea20000300800 */
[----:B------:R-:W-:-:S02]  /*84280*/  F2FP.F16.E4M3.UNPACK_B R4, R4 ;  /* 0x00000004ff04723e */ /* 0x000fc400020006ff */
[----:B------:R-:W-:Y:S02]  /*84290*/  F2FP.F16.E4M3.UNPACK_B R5, R5 ;  /* 0x00000005ff05723e */ /* 0x000fe400020006ff */
[----:B------:R-:W-:Y:S02]  /*842a0*/  F2FP.F16.E4M3.UNPACK_B R6, R6 ;  /* 0x00000006ff06723e */ /* 0x000fe400020006ff */
[----:B------:R-:W-:-:S07]  /*842b0*/  F2FP.F16.E4M3.UNPACK_B R7, R7 ;  /* 0x00000007ff07723e */ /* 0x000fce00020006ff */
[C---:B---3--:R-:W-:Y:S06]  /*842c0*/  HMMA.16816.F32 R16, R4.reuse, R24, R16 ;  /* 0x000000180410723c */ /* 0x048fec0000001810 */
[----:B----4-:R-:W-:Y:S01]  /*842d0*/  HMMA.16816.F32 R12, R4, R20, R12 ;  /* 0x00000014040c723c */ /* 0x010fe2000000180c */
[----:B--2---:R-:W-:Y:S04]  /*842e0*/  STL.64 [R1+0x4f60], R10 ;  /* 0x004f600a01007387 */ /* 0x004fe80000100a00 */
[----:B------:R0:W-:Y:S04]  /*842f0*/  STL.64 [R1+0x4f58], R8 ;  /* 0x004f580801007387 */ /* 0x0001e80000100a00 */
[----:B0-----:R-:W2:Y:S08]  /*84300*/  LDL.LU R8, [R1+0x2c0] ;  /* 0x0002c00001087983 */ /* 0x001eb00000300800 */
[----:B------:R-:W-:Y:S04]  /*84310*/  STL.64 [R1+0x8a0], R16 ;  /* 0x0008a01001007387 */ /* 0x000fe80000100a00 */
[----:B------:R0:W-:Y:S01]  /*84320*/  STL.64 [R1+0x8a8], R18 ;  /* 0x0008a81201007387 */ /* 0x0001e20000100a00 */
[----:B------:R-:W-:-:S02]  /*84330*/  IMAD.MOV.U32 R11, RZ, RZ, R0 ;  /* 0x000000ffff0b7224 */ /* 0x000fc400078e0000 */
[----:B------:R-:W-:Y:S02]  /*84340*/  IMAD.MOV.U32 R9, RZ, RZ, R29 ;  /* 0x000000ffff097224 */ /* 0x000fe400078e001d */
[----:B------:R-:W-:Y:S02]  /*84350*/  IMAD.MOV.U32 R10, RZ, RZ, R28 ;  /* 0x000000ffff0a7224 */ /* 0x000fe400078e001c */
[----:B------:R-:W-:Y:S01]  /*84360*/  IMAD.MOV.U32 R29, RZ, RZ, R14 ;  /* 0x000000ffff1d7224 */ /* 0x000fe200078e000e */
[----:B0-----:R-:W2:Y:S04]  /*84370*/  LDL.LU.64 R18, [R1+0x4f70] ;  /* 0x004f700001127983 */ /* 0x001ea80000300a00 */
[----:B------:R-:W3:Y:S04]  /*84380*/  LDL.LU.64 R16, [R1+0x4f68] ;  /* 0x004f680001107983 */ /* 0x000ee80000300a00 */
[----:B------:R-:W-:Y:S04]  /*84390*/  STL.64 [R1+0x4f18], R26 ;  /* 0x004f181a01007387 */ /* 0x000fe80000100a00 */
[----:B------:R-:W-:Y:S04]  /*843a0*/  STL.64 [R1+0x4f10], R24 ;  /* 0x004f101801007387 */ /* 0x000fe80000100a00 */
[----:B------:R0:W-:Y:S04]  /*843b0*/  STL.64 [R1+0x890], R12 ;  /* 0x0008900c01007387 */ /* 0x0001e80000100a00 */
[----:B------:R-:W4:Y:S01]  /*843c0*/  LDL.LU R0, [R1+0x3c3c] ;  /* 0x003c3c0001007983 */ /* 0x000f220000300800 */
[----:B------:R-:W-:-:S03]  /*843d0*/  IMAD.MOV.U32 R28, RZ, RZ, R15 ;  /* 0x000000ffff1c7224 */ /* 0x000fc600078e000f */
[----:B0-----:R-:W4:Y:S04]  /*843e0*/  LDL.LU R12, [R1+0x3c38] ;  /* 0x003c3800010c7983 */ /* 0x001f280000300800 */
[----:B------:R-:W3:Y:S04]  /*843f0*/  LDL.LU R13, [R1+0x3c44] ;  /* 0x003c4400010d7983 */ /* 0x000ee80000300800 */
[----:B------:R-:W3:Y:S04]  /*84400*/  LDL.LU R14, [R1+0x3c48] ;  /* 0x003c4800010e7983 */ /* 0x000ee80000300800 */
[----:B------:R-:W3:Y:S04]  /*84410*/  LDL.LU R15, [R1+0x3c50] ;  /* 0x003c5000010f7983 */ /* 0x000ee80000300800 */
[----:B------:R-:W-:Y:S04]  /*84420*/  STL.64 [R1+0x4f28], R22 ;  /* 0x004f281601007387 */ /* 0x000fe80000100a00 */
[----:B------:R0:W-:Y:S04]  /*84430*/  STL.64 [R1+0x4f20], R20 ;  /* 0x004f201401007387 */ /* 0x0001e80000100a00 */
[----:B0-----:R-:W4:Y:S04]  /*84440*/  LDL.LU R20, [R1+0x290] ;  /* 0x0002900001147983 */ /* 0x001f280000300800 */
        /* <DEDUP_REMOVED lines=14> */
[----:B------:R-:W-:Y:S04]  /*84530*/  STL [R1+0x4854], R28 ;  /* 0x0048541c01007387 */ /* 0x000fe80000100800 */
[----:B------:R-:W-:Y:S04]  /*84540*/  STL [R1+0x4850], R29 ;  /* 0x0048501d01007387 */ /* 0x000fe80000100800 */
[----:B------:R-:W-:Y:S04]  /*84550*/  STL.64 [R1+0x880], R8 ;  /* 0x0008800801007387 */ /* 0x000fe80000100a00 */
[----:B------:R0:W-:Y:S04]  /*84560*/  STL.64 [R1+0x888], R10 ;  /* 0x0008880a01007387 */ /* 0x0001e80000100a00 */
[----:B0-----:R-:W4:Y:S04]  /*84570*/  LDL.LU.64 R10, [R1+0x4f60] ;  /* 0x004f6000010a7983 */ /* 0x001f280000300a00 */
[----:B------:R-:W4:Y:S01]  /*84580*/  LDL.LU.64 R8, [R1+0x4f58] ;  /* 0x004f580001087983 */ /* 0x000f220000300a00 */
[----:B------:R-:W-:Y:S01]  /*84590*/  IMAD R12, R12, 0x100, R0 ;  /* 0x000001000c0c7824 */ /* 0x000fe200078e0200 */
[----:B----4-:R-:W-:-:S15]  /*845a0*/  HMMA.16816.F32 R8, R4, R16, R8 ;  /* 0x000000100408723c */ /* 0x010fde0000001808 */
[----:B------:R-:W-:-:S08]  /*845b0*/  NOP ;  /* 0x0000000000007918 */ /* 0x000fd00000000000 */
[----:B------:R0:W-:Y:S01]  /*845c0*/  STL.64 [R1+0x470], R8 ;  /* 0x0004700801007387 */ /* 0x0001e20000100a00 */
[----:B------:R-:W-:Y:S02]  /*845d0*/  IMAD.MOV.U32 R28, RZ, RZ, R10 ;  /* 0x000000ffff1c7224 */ /* 0x000fe400078e000a */
[----:B------:R-:W-:Y:S02]  /*845e0*/  IMAD.MOV.U32 R29, RZ, RZ, R11 ;  /* 0x000000ffff1d7224 */ /* 0x000fe400078e000b */
[----:B------:R-:W2:Y:S04]  /*845f0*/  LDL.LU.64 R10, [R1+0x4f50] ;  /* 0x004f5000010a7983 */ /* 0x000ea80000300a00 */
[----:B0-----:R-:W4:Y:S04]  /*84600*/  LDL.LU.64 R8, [R1+0x4f48] ;  /* 0x004f480001087983 */ /* 0x001f280000300a00 */
[----:B------:R-:W-:Y:S04]  /*84610*/  STL.64 [R1+0x4f08], R18 ;  /* 0x004f081201007387 */ /* 0x000fe80000100a00 */
[----:B------:R0:W-:Y:S04]  /*84620*/  STL.64 [R1+0x4f00], R16 ;  /* 0x004f001001007387 */ /* 0x0001e80000100a00 */
        /* <DEDUP_REMOVED lines=8> */
[----:B------:R-:W3:Y:S01]  /*846b0*/  LDL.LU R0, [R1+0x4f40] ;  /* 0x004f400001007983 */ /* 0x000ee20000300800 */
[----:B--2---:R-:W-:-:S15]  /*846c0*/  HMMA.16816.F32 R20, R4, R10, R20 ;  /* 0x0000000a0414723c */ /* 0x004fde0000001814 */
[----:B------:R-:W-:-:S08]  /*846d0*/  NOP ;  /* 0x0000000000007918 */ /* 0x000fd00000000000 */
[----:B------:R-:W-:Y:S04]  /*846e0*/  STL.64 [R1+0x460], R20 ;  /* 0x0004601401007387 */ /* 0x000fe80000100a00 */
[----:B------:R0:W-:Y:S01]  /*846f0*/  STL [R1+0x468], R22 ;  /* 0x0004681601007387 */ /* 0x0001e20000100800 */
[----:B---3--:R-:W-:Y:S02]  /*84700*/  IMAD R13, R0, 0x100, R13 ;  /* 0x00000100000d7824 */ /* 0x008fe400078e020d */
[----:B------:R-:W-:Y:S02]  /*84710*/  IMAD.MOV.U32 R0, RZ, RZ, R23 ;  /* 0x000000ffff007224 */ /* 0x000fe400078e0017 */
[----:B0-----:R-:W2:Y:S04]  /*84720*/  LDL.LU.64 R22, [R1+0x4f38] ;  /* 0x004f380001167983 */ /* 0x001ea80000300a00 */
[----:B------:R-:W2:Y:S01]  /*84730*/  LDL.LU.64 R20, [R1+0x4f30] ;  /* 0x004f300001147983 */ /* 0x000ea20000300a00 */
[----:B------:R-:W-:Y:S03]  /*84740*/  HMMA.16816.F32 R24, R4, R2, R24 ;  /* 0x000000020418723c */ /* 0x000fe60000001818 */
[----:B------:R0:W-:Y:S01]  /*84750*/  STL [R1+0x483c], R0 ;  /* 0x00483c0001007387 */ /* 0x0001e20000100800 */
[----:B----4-:R-:W-:-:S15]  /*84760*/  IMAD R14, R14, 0x100, R28 ;  /* 0x000001000e0e7824 */ /* 0x010fde00078e021c */
[----:B------:R-:W-:-:S05]  /*84770*/  NOP ;  /* 0x0000000000007918 */ /* 0x000fca0000000000 */
[----:B0-----:R-:W-:Y:S01]  /*84780*/  IMAD.MOV.U32 R0, RZ, RZ, R27 ;  /* 0x000000ffff007224 */ /* 0x001fe200078e001b */
        /* <DEDUP_REMOVED lines=12> */
[----:B------:R-:W-:Y:S04]  /*84850*/  STL.64 [R1+0xb70], R24 ;  /* 0x000b701801007387 */ /* 0x000fe80000100a00 */
[----:B------:R0:W-:Y:S04]  /*84860*/  STL [R1+0xb78], R26 ;  /* 0x000b781a01007387 */ /* 0x0001e80000100800 */
[----:B0-----:R-:W4:Y:S04]  /*84870*/  LDL.LU.64 R26, [R1+0x4f18] ;  /* 0x004f1800011a7983 */ /* 0x001f280000300a00 */
[----:B------:R-:W3:Y:S04]  /*84880*/  LDL.LU.64 R24, [R1+0x4f10] ;  /* 0x004f100001187983 */ /* 0x000ee80000300a00 */
[----:B------:R-:W-:Y:S04]  /*84890*/  STL [R1+0x4eb4], R2 ;  /* 0x004eb40201007387 */ /* 0x000fe80000100800 */
[----:B------:R-:W-:Y:S04]  /*848a0*/  STL [R1+0x4eb0], R3 ;  /* 0x004eb00301007387 */ /* 0x000fe80000100800 */
[----:B------:R-:W4:Y:S01]  /*848b0*/  LDL R28, [R1+0xda8] ;  /* 0x000da800011c7983 */ /* 0x000f220000100800 */
[----:B------:R-:W-:Y:S01]  /*848c0*/  IMAD R15, R15, 0x100, R29 ;  /* 0x000001000f0f7824 */ /* 0x000fe200078e021d */
[----:B------:R-:W-:-:S02]  /*848d0*/  F2FP.F16.E4M3.UNPACK_B R12, R12 ;  /* 0x0000000cff0c723e */ /* 0x000fc400020006ff */
[----:B------:R-:W-:Y:S02]  /*848e0*/  F2FP.F16.E4M3.UNPACK_B R13, R13 ;  /* 0x0000000dff0d723e */ /* 0x000fe400020006ff */
[----:B------:R-:W-:Y:S02]  /*848f0*/  F2FP.F16.E4M3.UNPACK_B R14, R14 ;  /* 0x0000000eff0e723e */ /* 0x000fe400020006ff */
[----:B------:R-:W-:Y:S01]  /*84900*/  F2FP.F16.E4M3.UNPACK_B R15, R15 ;  /* 0x0000000fff0f723e */ /* 0x000fe200020006ff */
[----:B--2---:R-:W-:Y:S06]  /*84910*/  HMMA.16816.F32 R8, R4, R22, R8 ;  /* 0x000000160408723c */ /* 0x004fec0000001808 */
[C---:B---3--:R-:W-:Y:S01]  /*84920*/  HMMA.16816.F32 R4, R12.reuse, R24, R16 ;  /* 0x000000180c04723c */ /* 0x048fe20000001810 */
[----:B----4-:R-:W-:Y:S04]  /*84930*/  STL [R1+0x4eb8], R28 ;  /* 0x004eb81c01007387 */ /* 0x010fe80000100800 */
[----:B------:R-:W2:Y:S04]  /*84940*/  LDL R29, [R1+0xdac] ;  /* 0x000dac00011d7983 */ /* 0x000ea80000100800 */
[----:B------:R0:W-:Y:S04]  /*84950*/  STL [R1+0x4880], R0 ;  /* 0x0048800001007387 */ /* 0x0001e80000100800 */
[----:B0-----:R-:W3:Y:S04]  /*84960*/  LDL R0, [R1+0xdbc] ;  /* 0x000dbc0001007983 */ /* 0x001ee80000100800 */
[----:B------:R0:W-:Y:S04]  /*84970*/  STL.64 [R1+0x870], R8 ;  /* 0x0008700801007387 */ /* 0x0001e80000100a00 */
[----:B------:R1:W-:Y:S04]  /*84980*/  STL.64 [R1+0x878], R10 ;  /* 0x0008780a01007387 */ /* 0x0003e80000100a00 */
[----:B0-----:R-:W4:Y:S04]  /*84990*/  LDL.LU R8, [R1+0x210] ;  /* 0x0002100001087983 */ /* 0x001f280000300800 */
[----:B------:R-:W-:Y:S04]  /*849a0*/  STL.64 [R1+0x860], R4 ;  /* 0x0008600401007387 */ /* 0x000fe80000100a00 */
[----:B------:R-:W-:Y:S04]  /*849b0*/  STL.64 [R1+0x868], R6 ;  /* 0x0008680601007387 */ /* 0x000fe80000100a00 */
[----:B------:R-:W4:Y:S04]  /*849c0*/  LDL.LU R9, [R1+0x214] ;  /* 0x0002140001097983 */ /* 0x000f280000300800 */
[----:B-1----:R-:W2:Y:S04]  /*849d0*/  LDL.LU R10, [R1+0x218] ;  /* 0x00021800010a7983 */ /* 0x002ea80000300800 */
[----:B------:R-:W2:Y:S04]  /*849e0*/  LDL.LU R11, [R1+0x21c] ;  /* 0x00021c00010b7983 */ /* 0x000ea80000300800 */
[----:B------:R-:W3:Y:S04]  /*849f0*/  LDL.LU R16, [R1+0x240] ;  /* 0x0002400001107983 */ /* 0x000ee80000300800 */
[----:B------:R-:W3:Y:S04]  /*84a00*/  LDL.LU R17, [R1+0x244] ;  /* 0x0002440001117983 */ /* 0x000ee80000300800 */
[----:B------:R-:W3:Y:S04]  /*84a10*/  LDL.LU R18, [R1+0x248] ;  /* 0x0002480001127983 */ /* 0x000ee80000300800 */
[----:B------:R-:W3:Y:S04]  /*84a20*/  LDL.LU R19, [R1+0x24c] ;  /* 0x00024c0001137983 */ /* 0x000ee80000300800 */
        /* <DEDUP_REMOVED lines=8> */
[----:B------:R-:W4:Y:S04]  /*84ab0*/  LDL.LU R2, [R1+0x3c64] ;  /* 0x003c640001027983 */ /* 0x000f280000300800 */
[----:B------:R-:W3:Y:S04]  /*84ac0*/  LDL.LU R5, [R1+0x3c60] ;  /* 0x003c600001057983 */ /* 0x000ee80000300800 */
[----:B------:R-:W4:Y:S04]  /*84ad0*/  LDL.LU R3, [R1+0x3c6c] ;  /* 0x003c6c0001037983 */ /* 0x000f280000300800 */
[----:B------:R-:W2:Y:S04]  /*84ae0*/  LDL.LU R6, [R1+0x3c68] ;  /* 0x003c680001067983 */ /* 0x000ea80000300800 */
[----:B------:R-:W2:Y:S04]  /*84af0*/  LDL.LU R7, [R1+0x3c70] ;  /* 0x003c700001077983 */ /* 0x000ea80000300800 */
[----:B--2---:R-:W-:Y:S04]  /*84b00*/  STL.64 [R1+0x4ec8], R6 ;  /* 0x004ec80601007387 */ /* 0x004fe80000100a00 */
[----:B---3--:R0:W-:Y:S04]  /*84b10*/  STL.64 [R1+0x4ec0], R4 ;  /* 0x004ec00401007387 */ /* 0x0081e80000100a00 */
        /* <DEDUP_REMOVED lines=11> */
[----:B------:R-:W3:Y:S04]  /*84bd0*/  LDL R24, [R1+0xd98] ;  /* 0x000d980001187983 */ /* 0x000ee80000100800 */
[----:B------:R-:W3:Y:S04]  /*84be0*/  LDL R25, [R1+0xd9c] ;  /* 0x000d9c0001197983 */ /* 0x000ee80000100800 */
[----:B------:R-:W-:Y:S04]  /*84bf0*/  STL.64 [R1+0x4ea8], R26 ;  /* 0x004ea81a01007387 */ /* 0x000fe80000100a00 */
        /* <DEDUP_REMOVED lines=8> */
[----:B------:R-:W2:Y:S04]  /*84c80*/  LDL.LU.64 R16, [R1+0x4f00] ;  /* 0x004f000001107983 */ /* 0x000ea80000300a00 */
[----:B------:R-:W3:Y:S04]  /*84c90*/  LDL.LU R20, [R1+0x3c74] ;  /* 0x003c740001147983 */ /* 0x000ee80000300800 */
[----:B------:R-:W3:Y:S01]  /*84ca0*/  LDL R21, [R1+0xdb8] ;  /* 0x000db80001157983 */ /* 0x000ee20000100800 */
        /* <DEDUP_REMOVED lines=19> */
[----:B0-----:R-:W2:Y:S04]  /*84de0*/  LDL.LU R16, [R1] ;  /* 0x0000000001107983 */ /* 0x001ea80000300800 */
[----:B------:R-:W2:Y:S04]  /*84df0*/  LDL.LU R17, [R1+0x4] ;  /* 0x0000040001117983 */ /* 0x000ea80000300800 */
[----:B------:R-:W2:Y:S04]  /*84e00*/  LDL.LU R18, [R1+0x8] ;  /* 0x0000080001127983 */ /* 0x000ea80000300800 */
[----:B------:R-:W2:Y:S04]  /*84e10*/  LDL.LU R19, [R1+0xc] ;  /* 0x00000c0001137983 */ /* 0x000ea80000300800 */
[----:B------:R-:W-:Y:S04]  /*84e20*/  STL.64 [R1+0x800], R4 ;  /* 0x0008000401007387 */ /* 0x000fe80000100a00 */
[----:B------:R0:W-:Y:S04]  /*84e30*/  STL.64 [R1+0x808], R6 ;  /* 0x0008080601007387 */ /* 0x0001e80000100a00 */
[----:B0-----:R-:W3:Y:S04]  /*84e40*/  LDL.LU.64 R6, [R1+0x4ed8] ;  /* 0x004ed80001067983 */ /* 0x001ee80000300a00 */
[----:B------:R-:W3:Y:S02]  /*84e50*/  LDL.LU.64 R4, [R1+0x4ed0] ;  /* 0x004ed00001047983 */ /* 0x000ee40000300a00 */
[----:B---3--:R-:W-:Y:S02]  /*84e60*/  HMMA.16816.F32 R8, R12, R8, R4 ;  /* 0x000000080c08723c */ /* 0x008fe40000001804 */
[----:B------:R-:W3:Y:S04]  /*84e70*/  LDL.LU.64 R6, [R1+0x4ec8] ;  /* 0x004ec80001067983 */ /* 0x000ee80000300a00 */
[----:B------:R-:W4:-:S15]  /*84e80*/  LDL.LU.64 R4, [R1+0x4ec0] ;  /* 0x004ec00001047983 */ /* 0x000f1e0000300a00 */
[----:B------:R-:W-:-:S02]  /*84e90*/  NOP ;  /* 0x0000000000007918 */ /* 0x000fc40000000000 */
[----:B------:R0:W-:Y:S04]  /*84ea0*/  STL.64 [R1+0x7d0], R8 ;  /* 0x0007d00801007387 */ /* 0x0001e80000100a00 */
[----:B------:R1:W-:Y:S04]  /*84eb0*/  STL.64 [R1+0x7d8], R10 ;  /* 0x0007d80a01007387 */ /* 0x0003e80000100a00 */
[----:B0-----:R-:W2:Y:S04]  /*84ec0*/  LDL.LU R8, [R1+0x30] ;  /* 0x0000300001087983 */ /* 0x001ea80000300800 */
[----:B------:R-:W2:Y:S04]  /*84ed0*/  LDL.LU R9, [R1+0x34] ;  /* 0x0000340001097983 */ /* 0x000ea80000300800 */
[----:B-1----:R-:W2:Y:S04]  /*84ee0*/  LDL.LU R10, [R1+0x38] ;  /* 0x00003800010a7983 */ /* 0x002ea80000300800 */
[----:B------:R-:W2:Y:S01]  /*84ef0*/  LDL.LU R11, [R1+0x3c] ;  /* 0x00003c00010b7983 */ /* 0x000ea20000300800 */
[----:B----4-:R-:W-:-:S02]  /*84f00*/  IMAD R4, R4, 0x100, R28 ;  /* 0x0000010004047824 */ /* 0x010fc400078e021c */
[----:B------:R-:W-:Y:S01]  /*84f10*/  IMAD R5, R5, 0x100, R2 ;  /* 0x0000010005057824 */ /* 0x000fe200078e0202 */
[----:B------:R-:W4:Y:S04]  /*84f20*/  LDL.LU R28, [R1+0x4eb8] ;  /* 0x004eb800011c7983 */ /* 0x000f280000300800 */
[----:B------:R-:W2:Y:S01]  /*84f30*/  LDL.LU R2, [R1+0x4eb4] ;  /* 0x004eb40001027983 */ /* 0x000ea20000300800 */
[----:B---3--:R-:W-:-:S03]  /*84f40*/  IMAD R6, R6, 0x100, R3 ;  /* 0x0000010006067824 */ /* 0x008fc600078e0203 */
[----:B------:R-:W2:Y:S02]  /*84f50*/  LDL.LU R3, [R1+0x4eb0] ;  /* 0x004eb00001037983 */ /* 0x000ea40000300800 */
[C---:B--2---:R-:W-:Y:S06]  /*84f60*/  HMMA.16816.F32 R24, R12.reuse, R2, R24 ;  /* 0x000000020c18723c */ /* 0x044fec0000001818 */
[----:B------:R-:W-:-:S15]  /*84f70*/  HMMA.16816.F32 R12, R12, R22, R16 ;  /* 0x000000160c0c723c */ /* 0x000fde0000001810 */
[----:B------:R-:W-:-:S02]  /*84f80*/  NOP ;  /* 0x0000000000007918 */ /* 0x000fc40000000000 */
[----:B------:R-:W-:Y:S04]  /*84f90*/  STL.64 [R1+0x7c0], R24 ;  /* 0x0007c01801007387 */ /* 0x000fe80000100a00 */
[----:B------:R0:W-:Y:S04]  /*84fa0*/  STL.64 [R1+0x7c8], R26 ;  /* 0x0007c81a01007387 */ /* 0x0001e80000100a00 */
[----:B0-----:R-:W2:Y:S04]  /*84fb0*/  LDL.LU.64 R26, [R1+0x4ea8] ;  /* 0x004ea800011a7983 */ /* 0x001ea80000300a00 */
[----:B------:R-:W3:Y:S04]  /*84fc0*/  LDL.LU.64 R24, [R1+0x4ea0] ;  /* 0x004ea00001187983 */ /* 0x000ee80000300a00 */
[----:B------:R-:W4:Y:S04]  /*84fd0*/  LDL.LU.64 R18, [R1+0x4e98] ;  /* 0x004e980001127983 */ /* 0x000f280000300a00 */
[----:B------:R-:W4:Y:S01]  /*84fe0*/  LDL.LU.64 R16, [R1+0x4e90] ;  /* 0x004e900001107983 */ /* 0x000f220000300a00 */
[----:B------:R-:W-:Y:S01]  /*84ff0*/  IMAD R7, R7, 0x100, R20 ;  /* 0x0000010007077824 */ /* 0x000fe200078e0214 */
[----:B------:R-:W-:-:S02]  /*85000*/  F2FP.F16.E4M3.UNPACK_B R4, R4 ;  /* 0x00000004ff04723e */ /* 0x000fc400020006ff */
[----:B------:R-:W-:Y:S02]  /*85010*/  F2FP.F16.E4M3.UNPACK_B R5, R5 ;  /* 0x00000005ff05723e */ /* 0x000fe400020006ff */
[----:B------:R-:W-:Y:S02]  /*85020*/  F2FP.F16.E4M3.UNPACK_B R6, R6 ;  /* 0x00000006ff06723e */ /* 0x000fe400020006ff */
[----:B------:R-:W-:Y:S02]  /*85030*/  F2FP.F16.E4M3.UNPACK_B R7, R7 ;  /* 0x00000007ff07723e */ /* 0x000fe400020006ff */
[----:B------:R-:W-:Y:S02]  /*85040*/  F2FP.F16.E4M3.UNPACK_B R20, R21 ;  /* 0x00000015ff14723e */ /* 0x000fe400020006ff */
[----:B------:R-:W-:Y:S01]  /*85050*/  F2FP.F16.E4M3.UNPACK_B R21, R0 ;  /* 0x00000000ff15723e */ /* 0x000fe200020006ff */
[----:B------:R-:W-:Y:S04]  /*85060*/  STL.64 [R1], R12 ;  /* 0x0000000c01007387 */ /* 0x000fe80000100a00 */
[----:B------:R4:W-:Y:S02]  /*85070*/  STL.64 [R1+0x8], R14 ;  /* 0x0000080e01007387 */ /* 0x0009e40000100a00 */
[----:B------:R-:W-:Y:S01]  /*85080*/  HMMA.16816.F32 R8, R4, R20, R8 ;  /* 0x000000140408723c */ /* 0x000fe20000001808 */
[----:B---3--:R-:W-:-:S02]  /*85090*/  F2FP.F16.E4M3.UNPACK_B R24, R24 ;  /* 0x00000018ff18723e */ /* 0x008fc400020006ff */
[----:B------:R-:W-:-:S07]  /*850a0*/  F2FP.F16.E4M3.UNPACK_B R25, R25 ;  /* 0x00000019ff19723e */ /* 0x000fce00020006ff */
[----:B----4-:R-:W-:Y:S01]  /*850b0*/  HMMA.16816.F32 R12, R4, R24, R16 ;  /* 0x00000018040c723c */ /* 0x010fe20000001810 */
[----:B--2---:R-:W-:Y:S05]  /*850c0*/  STL.64 [R1+0x4e30], R26 ;  /* 0x004e301a01007387 */ /* 0x004fea0000100a00 */
[----:B------:R0:W-:-:S15]  /*850d0*/  STL.64 [R1+0x4e28], R24 ;  /* 0x004e281801007387 */ /* 0x0001de0000100a00 */
[----:B------:R-:W-:-:S02]  /*850e0*/  NOP ;  /* 0x0000000000007918 */ /* 0x000fc40000000000 */
[----:B------:R-:W-:Y:S04]  /*850f0*/  STL.64 [R1+0x7b0], R12 ;  /* 0x0007b00c01007387 */ /* 0x000fe80000100a00 */
[----:B------:R-:W-:Y:S04]  /*85100*/  STL.64 [R1+0x7b8], R14 ;  /* 0x0007b80e01007387 */ /* 0x000fe80000100a00 */
[----:B------:R-:W-:Y:S04]  /*85110*/  STL.64 [R1+0x4e58], R20 ;  /* 0x004e581401007387 */ /* 0x000fe80000100a00 */
[----:B0-----:R-:W2:Y:S04]  /*85120*/  LDL.LU R24, [R1+0x1f0] ;  /* 0x0001f00001187983 */ /* 0x001ea80000300800 */
        /* <DEDUP_REMOVED lines=11> */
[----:B------:R-:W4:Y:S04]  /*851e0*/  LDL R16, [R1+0xd88] ;  /* 0x000d880001107983 */ /* 0x000f280000100800 */
[----:B------:R-:W4:Y:S04]  /*851f0*/  LDL R17, [R1+0xd8c] ;  /* 0x000d8c0001117983 */ /* 0x000f280000100800 */
[----:B------:R-:W2:Y:S04]  /*85200*/  LDL.LU R12, [R1+0x3c80] ;  /* 0x003c8000010c7983 */ /* 0x000ea80000300800 */
[----:B------:R-:W3:Y:S04]  /*85210*/  LDL.LU R13, [R1+0x3c88] ;  /* 0x003c8800010d7983 */ /* 0x000ee80000300800 */
[----:B---3--:R0:W-:Y:S04]  /*85220*/  STL [R1+0x4e78], R13 ;  /* 0x004e780d01007387 */ /* 0x0081e80000100800 */
[----:B0-----:R-:W2:Y:S04]  /*85230*/  LDL.LU R13, [R1+0x3c84] ;  /* 0x003c8400010d7983 */ /* 0x001ea80000300800 */
[----:B------:R-:W3:Y:S04]  /*85240*/  LDL.LU R14, [R1+0x3c90] ;  /* 0x003c9000010e7983 */ /* 0x000ee80000300800 */
[----:B---3--:R0:W-:Y:S04]  /*85250*/  STL [R1+0x4e74], R14 ;  /* 0x004e740e01007387 */ /* 0x0081e80000100800 */
[----:B0-----:R-:W3:Y:S04]  /*85260*/  LDL.LU R14, [R1+0x3c8c] ;  /* 0x003c8c00010e7983 */ /* 0x001ee80000300800 */
[----:B------:R-:W4:Y:S04]  /*85270*/  LDL R10, [R1+0xd78] ;  /* 0x000d7800010a7983 */ /* 0x000f280000100800 */
[----:B----4-:R0:W-:Y:S04]  /*85280*/  STL [R1+0x4e70], R10 ;  /* 0x004e700a01007387 */ /* 0x0101e80000100800 */
[----:B0-----:R-:W4:Y:S04]  /*85290*/  LDL.LU R10, [R1+0x3c94] ;  /* 0x003c9400010a7983 */ /* 0x001f280000300800 */
[----:B------:R-:W4:Y:S04]  /*852a0*/  LDL R11, [R1+0xd7c] ;  /* 0x000d7c00010b7983 */ /* 0x000f280000100800 */
[----:B------:R-:W3:Y:S01]  /*852b0*/  LDL.LU R15, [R1+0x3c9c] ;  /* 0x003c9c00010f7983 */ /* 0x000ee20000300800 */
[----:B------:R-:W-:-:S02]  /*852c0*/  F2FP.F16.E4M3.UNPACK_B R18, R28 ;  /* 0x0000001cff12723e */ /* 0x000fc400020006ff */
[----:B------:R-:W-:Y:S01]  /*852d0*/  F2FP.F16.E4M3.UNPACK_B R19, R29 ;  /* 0x0000001dff13723e */ /* 0x000fe200020006ff */
[----:B---3--:R-:W-:Y:S04]  /*852e0*/  STL.64 [R1+0x4e88], R14 ;  /* 0x004e880e01007387 */ /* 0x008fe80000100a00 */
[----:B--2---:R0:W-:Y:S04]  /*852f0*/  STL.64 [R1+0x4e80], R12 ;  /* 0x004e800c01007387 */ /* 0x0041e80000100a00 */
[----:B0-----:R-:W2:Y:S04]  /*85300*/  LDL.LU R12, [R1+0x40] ;  /* 0x00004000010c7983 */ /* 0x001ea80000300800 */
[----:B------:R-:W2:Y:S04]  /*85310*/  LDL.LU R13, [R1+0x44] ;  /* 0x00004400010d7983 */ /* 0x000ea80000300800 */
[----:B------:R-:W2:Y:S04]  /*85320*/  LDL.LU R14, [R1+0x48] ;  /* 0x00004800010e7983 */ /* 0x000ea80000300800 */
[----:B------:R-:W2:Y:S04]  /*85330*/  LDL.LU R15, [R1+0x4c] ;  /* 0x00004c00010f7983 */ /* 0x000ea80000300800 */
[----:B------:R-:W3:Y:S04]  /*85340*/  LDL.LU R2, [R1+0x3c98] ;  /* 0x003c980001027983 */ /* 0x000ee80000300800 */
[----:B------:R-:W3:Y:S04]  /*85350*/  LDL R8, [R1+0xd68] ;  /* 0x000d680001087983 */ /* 0x000ee80000100800 */
[----:B------:R-:W3:Y:S04]  /*85360*/  LDL R9, [R1+0xd6c] ;  /* 0x000d6c0001097983 */ /* 0x000ee80000100800 */
[----:B------:R-:W4:Y:S04]  /*85370*/  LDL.LU R20, [R1+0x70] ;  /* 0x0000700001147983 */ /* 0x000f280000300800 */
        /* <DEDUP_REMOVED lines=8> */
[----:B------:R-:W2:Y:S04]  /*85400*/  LDL.LU R22, [R1+0x58] ;  /* 0x0000580001167983 */ /* 0x000ea80000300800 */
[----:B------:R-:W2:Y:S04]  /*85410*/  LDL.LU R23, [R1+0x5c] ;  /* 0x00005c0001177983 */ /* 0x000ea80000300800 */
[----:B------:R-:W3:Y:S04]  /*85420*/  LDL R3, [R1+0xd48] ;  /* 0x000d480001037983 */ /* 0x000ee80000100800 */
[----:B------:R-:W4:Y:S04]  /*85430*/  LDL R0, [R1+0xd4c] ;  /* 0x000d4c0001007983 */ /* 0x000f280000100800 */
[----:B------:R-:W4:Y:S04]  /*85440*/  LDL R28, [R1+0xd58] ;  /* 0x000d5800011c7983 */ /* 0x000f280000100800 */
[----:B------:R-:W4:Y:S04]  /*85450*/  LDL R29, [R1+0xd5c] ;  /* 0x000d5c00011d7983 */ /* 0x000f280000100800 */
        /* <DEDUP_REMOVED lines=9> */
[----:B------:R-:W2:Y:S02]  /*854f0*/  LDL.LU.64 R12, [R1+0x4e80] ;  /* 0x004e8000010c7983 */ /* 0x000ea40000300a00 */
[----:B--2---:R-:W-:-:S02]  /*85500*/  IMAD R12, R12, 0x100, R13 ;  /* 0x000001000c0c7824 */ /* 0x004fc400078e020d */
[----:B------:R-:W4:Y:S01]  /*85510*/  LDL.LU R13, [R1+0x4e78] ;  /* 0x004e7800010d7983 */ /* 0x000f220000300800 */
[----:B------:R-:W-:Y:S02]  /*85520*/  F2FP.F16.E4M3.UNPACK_B R16, R16 ;  /* 0x00000010ff10723e */ /* 0x000fe400020006ff */
[----:B------:R-:W-:-:S07]  /*85530*/  F2FP.F16.E4M3.UNPACK_B R17, R17 ;  /* 0x00000011ff11723e */ /* 0x000fce00020006ff */
[----:B------:R-:W-:Y:S01]  /*85540*/  HMMA.16816.F32 R20, R4, R16, R20 ;  /* 0x000000100414723c */ /* 0x000fe20000001814 */
[----:B----4-:R-:W-:Y:S02]  /*85550*/  IMAD R13, R13, 0x100, R14 ;  /* 0x000001000d0d7824 */ /* 0x010fe400078e020e */
[----:B------:R-:W2:Y:S02]  /*85560*/  LDL.LU R14, [R1+0x4e74] ;  /* 0x004e7400010e7983 */ /* 0x000ea40000300800 */
[----:B--2---:R-:W-:Y:S02]  /*85570*/  IMAD R14, R14, 0x100, R10 ;  /* 0x000001000e0e7824 */ /* 0x004fe400078e020a */
[----:B------:R-:W2:-:S15]  /*85580*/  LDL.LU R10, [R1+0x4e70] ;  /* 0x004e7000010a7983 */ /* 0x000e9e0000300800 */
[----:B------:R-:W-:-:S01]  /*85590*/  NOP ;  /* 0x0000000000007918 */ /* 0x000fc20000000000 */
[----:B------:R-:W-:Y:S04]  /*855a0*/  STL.64 [R1+0x780], R20 ;  /* 0x0007801401007387 */ /* 0x000fe80000100a00 */
[----:B------:R0:W-:Y:S04]  /*855b0*/  STL.64 [R1+0x788], R22 ;  /* 0x0007881601007387 */ /* 0x0001e80000100a00 */
[----:B0-----:R-:W4:Y:S04]  /*855c0*/  LDL.LU.64 R22, [R1+0x4e68] ;  /* 0x004e680001167983 */ /* 0x001f280000300a00 */
[----:B------:R-:W4:Y:S01]  /*855d0*/  LDL.LU.64 R20, [R1+0x4e60] ;  /* 0x004e600001147983 */ /* 0x000f220000300a00 */
[----:B------:R-:W-:-:S02]  /*855e0*/  F2FP.F16.E4M3.UNPACK_B R11, R11 ;  /* 0x0000000bff0b723e */ /* 0x000fc400020006ff */
[----:B------:R-:W-:Y:S02]  /*855f0*/  F2FP.F16.E4M3.UNPACK_B R8, R8 ;  /* 0x00000008ff08723e */ /* 0x000fe400020006ff */
[----:B------:R-:W-:-:S07]  /*85600*/  F2FP.F16.E4M3.UNPACK_B R9, R9 ;  /* 0x00000009ff09723e */ /* 0x000fce00020006ff */
[----:B---3--:R-:W-:Y:S01]  /*85610*/  HMMA.16816.F32 R24, R4, R8, R24 ;  /* 0x000000080418723c */ /* 0x008fe20000001818 */
[----:B------:R-:W-:Y:S04]  /*85620*/  STL.64 [R1+0x4e20], R18 ;  /* 0x004e201201007387 */ /* 0x000fe80000100a00 */
[----:B------:R0:W-:Y:S04]  /*85630*/  STL.64 [R1+0x4e18], R16 ;  /* 0x004e181001007387 */ /* 0x0001e80000100a00 */
[----:B0-----:R-:W3:Y:S04]  /*85640*/  LDL.LU R16, [R1+0x1e0] ;  /* 0x0001e00001107983 */ /* 0x001ee80000300800 */
[----:B------:R-:W3:Y:S04]  /*85650*/  LDL.LU R17, [R1+0x1e4] ;  /* 0x0001e40001117983 */ /* 0x000ee80000300800 */
[----:B------:R-:W3:Y:S04]  /*85660*/  LDL.LU R18, [R1+0x1e8] ;  /* 0x0001e80001127983 */ /* 0x000ee80000300800 */
[----:B------:R-:W3:Y:S01]  /*85670*/  LDL.LU R19, [R1+0x1ec] ;  /* 0x0001ec0001137983 */ /* 0x000ee20000300800 */
[----:B--2---:R-:W-:-:S07]  /*85680*/  F2FP.F16.E4M3.UNPACK_B R10, R10 ;  /* 0x0000000aff0a723e */ /* 0x004fce00020006ff */
[----:B----4-:R-:W-:-:S15]  /*85690*/  HMMA.16816.F32 R20, R4, R10, R20 ;  /* 0x0000000a0414723c */ /* 0x010fde0000001814 */
[----:B------:R-:W-:-:S08]  /*856a0*/  NOP ;  /* 0x0000000000007918 */ /* 0x000fd00000000000 */
[----:B------:R0:W-:Y:S04]  /*856b0*/  STL.64 [R1+0x7f0], R20 ;  /* 0x0007f01401007387 */ /* 0x0001e80000100a00 */
[----:B------:R-:W-:Y:S04]  /*856c0*/  STL.64 [R1+0x7f8], R22 ;  /* 0x0007f81601007387 */ /* 0x000fe80000100a00 */
[----:B0-----:R-:W2:Y:S04]  /*856d0*/  LDL.LU.64 R20, [R1+0x4e58] ;  /* 0x004e580001147983 */ /* 0x001ea80000300a00 */
[----:B------:R-:W-:Y:S04]  /*856e0*/  STL [R1+0x4df0], R11 ;  /* 0x004df00b01007387 */ /* 0x000fe80000100800 */
[----:B------:R-:W-:Y:S04]  /*856f0*/  STL.64 [R1+0x830], R24 ;  /* 0x0008301801007387 */ /* 0x000fe80000100a00 */
[----:B------:R0:W-:Y:S04]  /*85700*/  STL.64 [R1+0x838], R26 ;  /* 0x0008381a01007387 */ /* 0x0001e80000100a00 */
[----:B0-----:R-:W4:Y:S04]  /*85710*/  LDL.LU.64 R26, [R1+0x4e50] ;  /* 0x004e5000011a7983 */ /* 0x001f280000300a00 */
[----:B------:R-:W4:Y:S01]  /*85720*/  LDL.LU.64 R24, [R1+0x4e48] ;  /* 0x004e480001187983 */ /* 0x000f220000300a00 */
[----:B------:R-:W-:Y:S01]  /*85730*/  IMAD R15, R2, 0x100, R15 ;  /* 0x00000100020f7824 */ /* 0x000fe200078e020f */
[----:B------:R-:W-:-:S02]  /*85740*/  F2FP.F16.E4M3.UNPACK_B R2, R3 ;  /* 0x00000003ff02723e */ /* 0x000fc400020006ff */
[----:B------:R-:W-:-:S07]  /*85750*/  F2FP.F16.E4M3.UNPACK_B R3, R0 ;  /* 0x00000000ff03723e */ /* 0x000fce00020006ff */
[----:B----4-:R-:W-:-:S15]  /*85760*/  HMMA.16816.F32 R24, R4, R2, R24 ;  /* 0x000000020418723c */ /* 0x010fde0000001818 */
[----:B------:R-:W-:-:S08]  /*85770*/  NOP ;  /* 0x0000000000007918 */ /* 0x000fd00000000000 */
[----:B------:R-:W-:Y:S04]  /*85780*/  STL.64 [R1+0x820], R24 ;  /* 0x0008201801007387 */ /* 0x000fe80000100a00 */
[----:B------:R0:W-:Y:S04]  /*85790*/  STL.64 [R1+0x828], R26 ;  /* 0x0008281a01007387 */ /* 0x0001e80000100a00 */
[----:B0-----:R-:W4:Y:S04]  /*857a0*/  LDL.LU.64 R26, [R1+0x4e40] ;  /* 0x004e4000011a7983 */ /* 0x001f280000300a00 */
[----:B------:R-:W4:Y:S01]  /*857b0*/  LDL.LU.64 R24, [R1+0x4e38] ;  /* 0x004e380001187983 */ /* 0x000f220000300a00 */
[----:B------:R-:W-:-:S02]  /*857c0*/  F2FP.F16.E4M3.UNPACK_B R22, R28 ;  /* 0x0000001cff16723e */ /* 0x000fc400020006ff */
[----:B------:R-:W-:Y:S02]  /*857d0*/  F2FP.F16.E4M3.UNPACK_B R23, R29 ;  /* 0x0000001dff17723e */ /* 0x000fe400020006ff */
[----:B------:R-:W-:Y:S02]  /*857e0*/  F2FP.F16.E4M3.UNPACK_B R12, R12 ;  /* 0x0000000cff0c723e */ /* 0x000fe400020006ff */
[----:B------:R-:W-:-:S03]  /*857f0*/  F2FP.F16.E4M3.UNPACK_B R13, R13 ;  /* 0x0000000dff0d723e */ /* 0x000fc600020006ff */
[----:B----4-:R-:W-:Y:S01]  /*85800*/  HMMA.16816.F32 R4, R4, R22, R24 ;  /* 0x000000160404723c */ /* 0x010fe20000001818 */
[----:B------:R-:W4:Y:S04]  /*85810*/  LDL.LU.64 R26, [R1+0x4e30] ;  /* 0x004e3000011a7983 */ /* 0x000f280000300a00 */
[----:B------:R-:W3:-:S15]  /*85820*/  LDL.LU.64 R24, [R1+0x4e28] ;  /* 0x004e280001187983 */ /* 0x000ede0000300a00 */
[----:B------:R-:W-:-:S03]  /*85830*/  NOP ;  /* 0x0000000000007918 */ /* 0x000fc60000000000 */
        /* <DEDUP_REMOVED lines=25> */
[----:B------:R-:W2:Y:S04]  /*859d0*/  LDL.LU R4, [R1+0x3ca0] ;  /* 0x003ca00001047983 */ /* 0x000ea80000300800 */
[----:B------:R-:W2:Y:S04]  /*859e0*/  LDL.LU R5, [R1+0x3cac] ;  /* 0x003cac0001057983 */ /* 0x000ea80000300800 */
[----:B------:R-:W2:Y:S04]  /*859f0*/  LDL.LU R6, [R1+0x3ca8] ;  /* 0x003ca80001067983 */ /* 0x000ea80000300800 */
[----:B------:R-:W2:Y:S04]  /*85a00*/  LDL.LU R7, [R1+0x3cb4] ;  /* 0x003cb40001077983 */ /* 0x000ea80000300800 */
[----:B------:R-:W2:Y:S04]  /*85a10*/  LDL.LU R0, [R1+0x3cb0] ;  /* 0x003cb00001007983 */ /* 0x000ea80000300800 */
[----:B------:R-:W2:Y:S04]  /*85a20*/  LDL.LU R28, [R1+0x3cbc] ;  /* 0x003cbc00011c7983 */ /* 0x000ea80000300800 */
[----:B------:R-:W2:Y:S04]  /*85a30*/  LDL.LU R29, [R1+0x3cb8] ;  /* 0x003cb800011d7983 */ /* 0x000ea80000300800 */
[----:B----4-:R-:W-:Y:S04]  /*85a40*/  STL.64 [R1+0x4db8], R26 ;  /* 0x004db81a01007387 */ /* 0x010fe80000100a00 */
        /* <DEDUP_REMOVED lines=11> */
[C---:B------:R-:W-:Y:S03]  /*85b00*/  HMMA.16816.F32 R16, R12.reuse, R20, R16 ;  /* 0x000000140c10723c */ /* 0x040fe60000001810 */
        /* <DEDUP_REMOVED lines=30> */
[----:B0-----:R-:W4:Y:S04]  /*85cf0*/  LDL.LU R16, [R1+0x180] ;  /* 0x0001800001107983 */ /* 0x001f280000300800 */
[----:B------:R-:W4:Y:S04]  /*85d00*/  LDL.LU R17, [R1+0x184] ;  /* 0x0001840001117983 */ /* 0x000f280000300800 */
[----:B------:R-:W4:Y:S04]  /*85d10*/  LDL.LU R18, [R1+0x188] ;  /* 0x0001880001127983 */ /* 0x000f280000300800 */
[----:B------:R-:W4:Y:S01]  /*85d20*/  LDL.LU R19, [R1+0x18c] ;  /* 0x00018c0001137983 */ /* 0x000f220000300800 */
[----:B--2---:R-:W-:-:S03]  /*85d30*/  IMAD R4, R4, 0x100, R11 ;  /* 0x0000010004047824 */ /* 0x004fc600078e020b */
[----:B------:R-:W3:Y:S02]  /*85d40*/  LDL.LU R11, [R1+0x4df0] ;  /* 0x004df000010b7983 */ /* 0x000ee40000300800 */
[----:B---3--:R-:W-:-:S15]  /*85d50*/  HMMA.16816.F32 R24, R12, R10, R24 ;  /* 0x0000000a0c18723c */ /* 0x008fde0000001818 */
        /* <DEDUP_REMOVED lines=23> */
[----:B------:R-:W2:Y:S04]  /*85ed0*/  LDL.LU.64 R26, [R1+0x4db8] ;  /* 0x004db800011a7983 */ /* 0x000ea80000300a00 */
[----:B------:R-:W3:-:S15]  /*85ee0*/  LDL.LU.64 R24, [R1+0x4db0] ;  /* 0x004db00001187983 */ /* 0x000ede0000300a00 */
[----:B------:R-:W-:-:S03]  /*85ef0*/  NOP ;  /* 0x0000000000007918 */ /* 0x000fc60000000000 */
[----:B------:R-:W-:Y:S04]  /*85f00*/  STL.64 [R1+0x700], R12 ;  /* 0x0007000c01007387 */ /* 0x000fe80000100a00 */
[----:B------:R3:W-:Y:S04]  /*85f10*/  STL.64 [R1+0x708], R14 ;  /* 0x0007080e01007387 */ /* 0x0007e80000100a00 */
[----:B------:R-:W4:Y:S01]  /*85f20*/  LDL.LU R11, [R1+0x3cc4] ;  /* 0x003cc400010b7983 */ /* 0x000f220000300800 */
[----:B------:R-:W-:Y:S02]  /*85f30*/  F2FP.F16.E4M3.UNPACK_B R5, R5 ;  /* 0x00000005ff05723e */ /* 0x000fe400020006ff */
[----:B------:R-:W-:-:S02]  /*85f40*/  F2FP.F16.E4M3.UNPACK_B R6, R6 ;  /* 0x00000006ff06723e */ /* 0x000fc400020006ff */
[----:B------:R-:W-:-:S07]  /*85f50*/  F2FP.F16.E4M3.UNPACK_B R7, R7 ;  /* 0x00000007ff07723e */ /* 0x000fce00020006ff */
[----:B---3--:R-:W-:Y:S01]  /*85f60*/  HMMA.16816.F32 R12, R4, R24, R16 ;  /* 0x00000018040c723c */ /* 0x008fe20000001810 */
[----:B----4-:R-:W-:-:S15]  /*85f70*/  STL.64 [R1+0x4d88], R10 ;  /* 0x004d880a01007387 */ /* 0x010fde0000100a00 */
[----:B------:R-:W-:-:S07]  /*85f80*/  NOP ;  /* 0x0000000000007918 */ /* 0x000fce0000000000 */
[----:B------:R-:W-:Y:S04]  /*85f90*/  STL.64 [R1+0x6f0], R12 ;  /* 0x0006f00c01007387 */ /* 0x000fe80000100a00 */
        /* <DEDUP_REMOVED lines=17> */
[----:B------:R-:W3:Y:S04]  /*860b0*/  LDL.LU R13, [R1+0x3ccc] ;  /* 0x003ccc00010d7983 */ /* 0x000ee80000300800 */
[----:B------:R-:W3:Y:S04]  /*860c0*/  LDL.LU R14, [R1+0x3cc8] ;  /* 0x003cc800010e7983 */ /* 0x000ee80000300800 */
[----:B------:R-:W3:Y:S04]  /*860d0*/  LDL.LU R15, [R1+0x3cd4] ;  /* 0x003cd400010f7983 */ /* 0x000ee80000300800 */
        /* <DEDUP_REMOVED lines=15> */
[C---:B------:R-:W-:Y:S03]  /*861d0*/  HMMA.16816.F32 R16, R4.reuse, R20, R16 ;  /* 0x000000140410723c */ /* 0x040fe60000001810 */
        /* <DEDUP_REMOVED lines=813> */
[----:B------:R0:W-:Y:S04]  /*894b0*/  STL [R1+0x49c4], R8 ;  /* 0x0049c40801007387 */ /* 0x0001e80000100800 */
[----:B------:R1:W-:Y:S04]  /*894c0*/  STL [R1+0x49c0], R9 ;  /* 0x0049c00901007387 */ /* 0x0003e80000100800 */
[----:B0-----:R-:W3:Y:S04]  /*894d0*/  LDL.LU R8, [R1+0x980] ;  /* 0x0009800001087983 */ /* 0x001ee80000300800 */
[----:B-1----:R-:W3:Y:S04]  /*894e0*/  LDL.LU R9, [R1+0x984] ;  /* 0x0009840001097983 */ /* 0x002ee80000300800 */
[----:B------:R-:W3:Y:S04]  /*894f0*/  LDL.LU R10, [R1+0x988] ;  /* 0x00098800010a7983 */ /* 0x000ee80000300800 */
[----:B------:R-:W3:Y:S01]  /*89500*/  LDL.LU R11, [R1+0x98c] ;  /* 0x00098c00010b7983 */ /* 0x000ee20000300800 */
        /* <DEDUP_REMOVED lines=12> */
[----:B------:R-:W4:Y:S01]  /*895d0*/  LDL.LU.64 R24, [R1+0x49f0] ;  /* 0x0049f00001187983 */ /* 0x000f220000300a00 */
[----:B------:R-:W-:-:S02]  /*895e0*/  F2FP.F16.E4M3.UNPACK_B R5, R5 ;  /* 0x00000005ff05723e */ /* 0x000fc400020006ff */
[----:B------:R-:W-:Y:S02]  /*895f0*/  F2FP.F16.E4M3.UNPACK_B R6, R6 ;  /* 0x00000006ff06723e */ /* 0x000fe400020006ff */
[----:B------:R-:W-:-:S13]  /*89600*/  F2FP.F16.E4M3.UNPACK_B R7, R7 ;  /* 0x00000007ff07723e */ /* 0x000fda00020006ff */
[----:B------:R0:W-:Y:S04]  /*89610*/  STL.64 [R1+0x260], R12 ;  /* 0x0002600c01007387 */ /* 0x0001e80000100a00 */
[----:B------:R1:W-:Y:S04]  /*89620*/  STL.64 [R1+0x268], R14 ;  /* 0x0002680e01007387 */ /* 0x0003e80000100a00 */
[----:B0-----:R-:W3:Y:S04]  /*89630*/  LDL.LU R12, [R1+0x230] ;  /* 0x00023000010c7983 */ /* 0x001ee80000300800 */
        /* <DEDUP_REMOVED lines=8> */
[----:B------:R-:W4:Y:S04]  /*896c0*/  LDL.LU.64 R16, [R1+0x49e0] ;  /* 0x0049e00001107983 */ /* 0x000f280000300a00 */
[----:B--2---:R-:W-:Y:S04]  /*896d0*/  STL.64 [R1+0x4998], R26 ;  /* 0x0049981a01007387 */ /* 0x004fe80000100a00 */
[----:B------:R0:W-:Y:S04]  /*896e0*/  STL.64 [R1+0x4990], R24 ;  /* 0x0049901801007387 */ /* 0x0001e80000100a00 */
[----:B0-----:R-:W2:Y:S04]  /*896f0*/  LDL.LU R24, [R1+0x990] ;  /* 0x0009900001187983 */ /* 0x001ea80000300800 */
[----:B------:R-:W2:Y:S04]  /*89700*/  LDL.LU R25, [R1+0x994] ;  /* 0x0009940001197983 */ /* 0x000ea80000300800 */
[----:B------:R-:W2:Y:S04]  /*89710*/  LDL.LU R26, [R1+0x998] ;  /* 0x00099800011a7983 */ /* 0x000ea80000300800 */
[----:B------:R-:W2:Y:S04]  /*89720*/  LDL.LU R27, [R1+0x99c] ;  /* 0x00099c00011b7983 */ /* 0x000ea80000300800 */
[----:B------:R-:W-:Y:S04]  /*89730*/  STL.64 [R1+0x49a8], R22 ;  /* 0x0049a81601007387 */ /* 0x000fe80000100a00 */
[----:B------:R4:W-:Y:S01]  /*89740*/  STL.64 [R1+0x49a0], R20 ;  /* 0x0049a01401007387 */ /* 0x0009e20000100a00 */
[C---:B---3--:R-:W-:Y:S06]  /*89750*/  HMMA.16816.F32 R12, R4.reuse, R18, R12 ;  /* 0x00000012040c723c */ /* 0x048fec000000180c */
[C---:B--2---:R-:W-:Y:S06]  /*89760*/  HMMA.16816.F32 R24, R4.reuse, R20, R24 ;  /* 0x000000140418723c */ /* 0x044fec0000001818 */
[----:B----4-:R-:W-:-:S15]  /*89770*/  HMMA.16816.F32 R20, R4, R16, R8 ;  /* 0x000000100414723c */ /* 0x010fde0000001808 */
[----:B------:R-:W-:-:S02]  /*89780*/  NOP ;  /* 0x0000000000007918 */ /* 0x000fc40000000000 */
[----:B------:R-:W-:Y:S04]  /*89790*/  STL.64 [R1+0x240], R24 ;  /* 0x0002401801007387 */ /* 0x000fe80000100a00 */
[----:B------:R-:W-:Y:S04]  /*897a0*/  STL.64 [R1+0x248], R26 ;  /* 0x0002481a01007387 */ /* 0x000fe80000100a00 */
[----:B------:R-:W2:Y:S04]  /*897b0*/  LDL.LU R28, [R1+0x3df4] ;  /* 0x003df400011c7983 */ /* 0x000ea80000300800 */
[----:B------:R-:W2:Y:S04]  /*897c0*/  LDL.LU R29, [R1+0x3df0] ;  /* 0x003df000011d7983 */ /* 0x000ea80000300800 */
[----:B------:R-:W-:Y:S04]  /*897d0*/  STL.64 [R1+0x230], R12 ;  /* 0x0002300c01007387 */ /* 0x000fe80000100a00 */
[----:B------:R0:W-:Y:S04]  /*897e0*/  STL.64 [R1+0x238], R14 ;  /* 0x0002380e01007387 */ /* 0x0001e80000100a00 */
[----:B------:R-:W3:Y:S04]  /*897f0*/  LDL.LU R8, [R1+0x3dd4] ;  /* 0x003dd40001087983 */ /* 0x000ee80000300800 */
[----:B0-----:R-:W3:Y:S04]  /*89800*/  LDL.LU R14, [R1+0x3dd0] ;  /* 0x003dd000010e7983 */ /* 0x001ee80000300800 */
[----:B------:R-:W-:Y:S04]  /*89810*/  STL.64 [R1+0x220], R20 ;  /* 0x0002201401007387 */ /* 0x000fe80000100a00 */
[----:B------:R-:W-:Y:S04]  /*89820*/  STL.64 [R1+0x228], R22 ;  /* 0x0002281601007387 */ /* 0x000fe80000100a00 */
        /* <DEDUP_REMOVED lines=26> */
[----:B------:R-:W-:Y:S04]  /*899d0*/  STL.64 [R1+0x4978], R18 ;  /* 0x0049781201007387 */ /* 0x000fe80000100a00 */
[----:B------:R0:W-:Y:S04]  /*899e0*/  STL.64 [R1+0x4970], R16 ;  /* 0x0049701001007387 */ /* 0x0001e80000100a00 */
[----:B0-----:R-:W2:Y:S04]  /*899f0*/  LDL.LU R16, [R1+0x950] ;  /* 0x0009500001107983 */ /* 0x001ea80000300800 */
[----:B------:R-:W2:Y:S04]  /*89a00*/  LDL.LU R17, [R1+0x954] ;  /* 0x0009540001117983 */ /* 0x000ea80000300800 */
[----:B------:R-:W3:Y:S04]  /*89a10*/  LDL.LU R18, [R1+0x958] ;  /* 0x0009580001127983 */ /* 0x000ee80000300800 */
[----:B------:R-:W3:Y:S01]  /*89a20*/  LDL.LU R19, [R1+0x95c] ;  /* 0x00095c0001137983 */ /* 0x000ee20000300800 */
[----:B----4-:R-:W-:-:S02]  /*89a30*/  IMAD R12, R12, 0x100, R10 ;  /* 0x000001000c0c7824 */ /* 0x010fc400078e020a */
        /* <DEDUP_REMOVED lines=9> */
[----:B------:R-:W4:Y:S01]  /*89ad0*/  LDL.LU R11, [R1+0x49d8] ;  /* 0x0049d800010b7983 */ /* 0x000f220000300800 */
[----:B------:R-:W-:-:S02]  /*89ae0*/  IMAD R14, R14, 0x100, R8 ;  /* 0x000001000e0e7824 */ /* 0x000fc400078e0208 */
[----:B------:R-:W-:Y:S01]  /*89af0*/  IMAD R15, R15, 0x100, R9 ;  /* 0x000001000f0f7824 */ /* 0x000fe200078e0209 */
[----:B----4-:R-:W-:-:S15]  /*89b00*/  HMMA.16816.F32 R24, R4, R10, R24 ;  /* 0x0000000a0418723c */ /* 0x010fde0000001818 */
[----:B------:R-:W-:-:S08]  /*89b10*/  NOP ;  /* 0x0000000000007918 */ /* 0x000fd00000000000 */
[----:B------:R-:W-:Y:S04]  /*89b20*/  STL.64 [R1+0x210], R24 ;  /* 0x0002101801007387 */ /* 0x000fe80000100a00 */
[----:B------:R0:W-:Y:S04]  /*89b30*/  STL.64 [R1+0x218], R26 ;  /* 0x0002181a01007387 */ /* 0x0001e80000100a00 */
[----:B0-----:R-:W4:Y:S04]  /*89b40*/  LDL.LU.64 R26, [R1+0x49d0] ;  /* 0x0049d000011a7983 */ /* 0x001f280000300a00 */
[----:B------:R-:W4:Y:S04]  /*89b50*/  LDL.LU.64 R24, [R1+0x49c8] ;  /* 0x0049c80001187983 */ /* 0x000f280000300a00 */
[----:B------:R-:W4:Y:S04]  /*89b60*/  LDL.LU R8, [R1+0x49c4] ;  /* 0x0049c40001087983 */ /* 0x000f280000300800 */
[----:B------:R-:W4:Y:S02]  /*89b70*/  LDL.LU R9, [R1+0x49c0] ;  /* 0x0049c00001097983 */ /* 0x000f240000300800 */
[----:B----4-:R-:W-:-:S15]  /*89b80*/  HMMA.16816.F32 R24, R4, R8, R24 ;  /* 0x000000080418723c */ /* 0x010fde0000001818 */
[----:B------:R-:W-:-:S08]  /*89b90*/  NOP ;  /* 0x0000000000007918 */ /* 0x000fd00000000000 */
[----:B------:R-:W-:Y:S04]  /*89ba0*/  STL.64 [R1+0x4f0], R24 ;  /* 0x0004f01801007387 */ /* 0x000fe80000100a00 */
[----:B------:R0:W-:Y:S04]  /*89bb0*/  STL.64 [R1+0x4f8], R26 ;  /* 0x0004f81a01007387 */ /* 0x0001e80000100a00 */
[----:B0-----:R-:W4:Y:S04]  /*89bc0*/  LDL.LU.64 R26, [R1+0x49b8] ;  /* 0x0049b800011a7983 */ /* 0x001f280000300a00 */
[----:B------:R-:W4:Y:S04]  /*89bd0*/  LDL.LU.64 R24, [R1+0x49b0] ;  /* 0x0049b00001187983 */ /* 0x000f280000300a00 */
[----:B------:R0:W-:Y:S04]  /*89be0*/  STL [R1+0x4958], R9 ;  /* 0x0049580901007387 */ /* 0x0001e80000100800 */
[----:B0-----:R-:W2:Y:S01]  /*89bf0*/  LDL.LU R9, [R1+0x3de0] ;  /* 0x003de00001097983 */ /* 0x001ea20000300800 */
[----:B------:R-:W-:Y:S03]  /*89c00*/  HMMA.16816.F32 R20, R4, R2, R20 ;  /* 0x000000020414723c */ /* 0x000fe60000001814 */
[----:B------:R-:W-:Y:S04]  /*89c10*/  STL.64 [R1+0x4968], R10 ;  /* 0x0049680a01007387 */ /* 0x000fe80000100a00 */
        /* <DEDUP_REMOVED lines=8> */
[----:B------:R-:W3:Y:S01]  /*89ca0*/  LDL.LU.64 R20, [R1+0x49a0] ;  /* 0x0049a00001147983 */ /* 0x000ee20000300a00 */
[----:B------:R-:W-:-:S02]  /*89cb0*/  F2FP.F16.E4M3.UNPACK_B R12, R12 ;  /* 0x0000000cff0c723e */ /* 0x000fc400020006ff */
[----:B------:R-:W-:Y:S02]  /*89cc0*/  F2FP.F16.E4M3.UNPACK_B R13, R13 ;  /* 0x0000000dff0d723e */ /* 0x000fe400020006ff */
[----:B------:R-:W-:Y:S02]  /*89cd0*/  F2FP.F16.E4M3.UNPACK_B R14, R14 ;  /* 0x0000000eff0e723e */ /* 0x000fe400020006ff */
[----:B------:R-:W-:Y:S01]  /*89ce0*/  F2FP.F16.E4M3.UNPACK_B R15, R15 ;  /* 0x0000000fff0f723e */ /* 0x000fe200020006ff */
[----:B----4-:R-:W-:Y:S01]  /*89cf0*/  HMMA.16816.F32 R4, R4, R22, R24 ;  /* 0x000000160404723c */ /* 0x010fe20000001818 */
[----:B------:R-:W4:Y:S04]  /*89d00*/  LDL.LU.64 R26, [R1+0x4998] ;  /* 0x00499800011a7983 */ /* 0x000f280000300a00 */
[----:B------:R-:W2:-:S15]  /*89d10*/  LDL.LU.64 R24, [R1+0x4990] ;  /* 0x0049900001187983 */ /* 0x000e9e0000300a00 */
[----:B------:R-:W-:-:S03]  /*89d20*/  NOP ;  /* 0x0000000000007918 */ /* 0x000fc60000000000 */
[----:B------:R-:W-:Y:S04]  /*89d30*/  STL.64 [R1+0x200], R4 ;  /* 0x0002000401007387 */ /* 0x000fe80000100a00 */
[----:B------:R0:W-:Y:S04]  /*89d40*/  STL.64 [R1+0x208], R6 ;  /* 0x0002080601007387 */ /* 0x0001e80000100a00 */
[----:B0-----:R-:W3:Y:S04]  /*89d50*/  LDL.LU R7, [R1+0x3de4] ;  /* 0x003de40001077983 */ /* 0x001ee80000300800 */
[----:B------:R-:W3:Y:S01]  /*89d60*/  LDL.LU R6, [R1+0x3dec] ;  /* 0x003dec0001067983 */ /* 0x000ee20000300800 */
[----:B--2---:R-:W-:-:S15]  /*89d70*/  HMMA.16816.F32 R16, R12, R24, R16 ;  /* 0x000000180c10723c */ /* 0x004fde0000001810 */
[----:B------:R-:W-:-:S08]  /*89d80*/  NOP ;  /* 0x0000000000007918 */ /* 0x000fd00000000000 */
[----:B------:R-:W-:Y:S04]  /*89d90*/  STL.64 [R1+0x1f0], R16 ;  /* 0x0001f01001007387 */ /* 0x000fe80000100a00 */
[----:B------:R0:W-:Y:S04]  /*89da0*/  STL.64 [R1+0x1f8], R18 ;  /* 0x0001f81201007387 */ /* 0x0001e80000100a00 */
[----:B0-----:R-:W3:Y:S04]  /*89db0*/  LDL.LU.64 R18, [R1+0x4988] ;  /* 0x0049880001127983 */ /* 0x001ee80000300a00 */
[----:B------:R-:W3:Y:S04]  /*89dc0*/  LDL.LU.64 R16, [R1+0x4980] ;  /* 0x0049800001107983 */ /* 0x000ee80000300a00 */
[----:B----4-:R-:W-:Y:S04]  /*89dd0*/  STL.64 [R1+0x4930], R26 ;  /* 0x0049301a01007387 */ /* 0x010fe80000100a00 */
        /* <DEDUP_REMOVED lines=17> */
[----:B---3--:R-:W-:-:S15]  /*89ef0*/  HMMA.16816.F32 R8, R12, R18, R8 ;  /* 0x000000120c08723c */ /* 0x008fde0000001808 */
[----:B------:R-:W-:-:S08]  /*89f00*/  NOP ;  /* 0x0000000000007918 */ /* 0x000fd00000000000 */
[----:B------:R-:W-:Y:S04]  /*89f10*/  STL.64 [R1+0x1d0], R8 ;  /* 0x0001d00801007387 */ /* 0x000fe80000100a00 */
[----:B------:R0:W-:Y:S04]  /*89f20*/  STL.64 [R1+0x1d8], R10 ;  /* 0x0001d80a01007387 */ /* 0x0001e80000100a00 */
[----:B0-----:R-:W2:Y:S04]  /*89f30*/  LDL.LU.64 R10, [R1+0x4968] ;  /* 0x00496800010a7983 */ /* 0x001ea80000300a00 */
[----:B------:R-:W3:Y:S01]  /*89f40*/  LDL.LU.64 R8, [R1+0x4960] ;  /* 0x0049600001087983 */ /* 0x000ee20000300a00 */
[----:B----4-:R-:W-:Y:S03]  /*89f50*/  HMMA.16816.F32 R20, R12, R16, R20 ;  /* 0x000000100c14723c */ /* 0x010fe60000001814 */
[----:B------:R-:W-:Y:S04]  /*89f60*/  STL.64 [R1+0x4910], R18 ;  /* 0x0049101201007387 */ /* 0x000fe80000100a00 */
[----:B------:R2:W-:Y:S01]  /*89f70*/  STL.64 [R1+0x4908], R16 ;  /* 0x0049081001007387 */ /* 0x0005e20000100a00 */
[----:B------:R-:W-:-:S15]  /*89f80*/  IMAD R5, R0, 0x100, R6 ;  /* 0x0000010000057824 */ /* 0x000fde00078e0206 */
[----:B------:R-:W-:Y:S04]  /*89f90*/  STL.64 [R1+0x1c0], R20 ;  /* 0x0001c01401007387 */ /* 0x000fe80000100a00 */
[----:B------:R-:W-:Y:S01]  /*89fa0*/  STL.64 [R1+0x1c8], R22 ;  /* 0x0001c81601007387 */ /* 0x000fe20000100a00 */
[----:B--2---:R-:W-:Y:S01]  /*89fb0*/  HMMA.16816.F32 R16, R12, R10, R24 ;  /* 0x0000000a0c10723c */ /* 0x004fe20000001818 */
[----:B---3--:R-:W-:Y:S02]  /*89fc0*/  IMAD R4, R9, 0x100, R7 ;  /* 0x0000010009047824 */ /* 0x008fe400078e0207 */
[----:B------:R-:W2:Y:S04]  /*89fd0*/  LDL.LU R9, [R1+0x3dfc] ;  /* 0x003dfc0001097983 */ /* 0x000ea80000300800 */
[----:B------:R-:W2:Y:S04]  /*89fe0*/  LDL.LU R7, [R1+0x3df8] ;  /* 0x003df80001077983 */ /* 0x000ea80000300800 */
[----:B------:R-:W3:-:S12]  /*89ff0*/  LDL.LU R0, [R1+0x3e18] ;  /* 0x003e180001007983 */ /* 0x000ed80000300800 */
[----:B------:R-:W-:Y:S04]  /*8a000*/  STL.64 [R1+0x1b0], R16 ;  /* 0x0001b01001007387 */ /* 0x000fe80000100a00 */
[----:B------:R-:W-:Y:S04]  /*8a010*/  STL.64 [R1+0x1b8], R18 ;  /* 0x0001b81201007387 */ /* 0x000fe80000100a00 */
[----:B------:R-:W4:Y:S04]  /*8a020*/  LDL.LU R24, [R1+0x930] ;  /* 0x0009300001187983 */ /* 0x000f280000300800 */
        /* <DEDUP_REMOVED lines=13> */
[----:B------:R-:W3:Y:S04]  /*8a100*/  LDL.LU R16, [R1+0x910] ;  /* 0x0009100001107983 */ /* 0x000ee80000300800 */
[----:B------:R-:W3:Y:S04]  /*8a110*/  LDL.LU R17, [R1+0x914] ;  /* 0x0009140001117983 */ /* 0x000ee80000300800 */
[----:B------:R-:W2:Y:S04]  /*8a120*/  LDL.LU R18, [R1+0x918] ;  /* 0x0009180001127983 */ /* 0x000ea80000300800 */
[----:B------:R-:W2:Y:S01]  /*8a130*/  LDL.LU R19, [R1+0x91c] ;  /* 0x00091c0001137983 */ /* 0x000ea20000300800 */
[----:B------:R-:W-:-:S02]  /*8a140*/  IMAD R6, R29, 0x100, R28 ;  /* 0x000001001d067824 */ /* 0x000fc400078e021c */
        /* <DEDUP_REMOVED lines=9> */
[----:B------:R-:W4:Y:S02]  /*8a1e0*/  LDL.LU R9, [R1+0x4958] ;  /* 0x0049580001097983 */ /* 0x000f240000300800 */
        /* <DEDUP_REMOVED lines=41> */
[----:B0-----:R-:W3:Y:S04]  /*8a480*/  LDL.LU.64 R18, [R1+0x4920] ;  /* 0x0049200001127983 */ /* 0x001ee80000300a00 */
[----:B------:R-:W3:Y:S04]  /*8a490*/  LDL.LU.64 R16, [R1+0x4918] ;  /* 0x0049180001107983 */ /* 0x000ee80000300a00 */
[----:B----4-:R0:W-:Y:S04]  /*8a4a0*/  STL.64 [R1+0x48d0], R26 ;  /* 0x0048d01a01007387 */ /* 0x0101e80000100a00 */
[----:B0-----:R-:W2:Y:S04]  /*8a4b0*/  LDL.LU R27, [R1+0x3e14] ;  /* 0x003e1400011b7983 */ /* 0x001ea80000300800 */
[----:B------:R-:W-:Y:S01]  /*8a4c0*/  STL.64 [R1+0x48c8], R24 ;  /* 0x0048c81801007387 */ /* 0x000fe20000100a00 */
        /* <DEDUP_REMOVED lines=32> */
[----:B--2---:R-:W-:Y:S02]  /*8a6d0*/  IMAD R14, R14, 0x100, R27 ;  /* 0x000001000e0e7824 */ /* 0x004fe400078e021b */
[----:B------:R-:W-:Y:S01]  /*8a6e0*/  IMAD R15, R0, 0x100, R15 ;  /* 0x00000100000f7824 */ /* 0x000fe200078e020f */
[C---:B---3--:R-:W-:Y:S06]  /*8a6f0*/  HMMA.16816.F32 R20, R4.reuse, R10, R20 ;  /* 0x0000000a0414723c */ /* 0x048fec0000001814 */
[----:B------:R-:W-:Y:S04]  /*8a700*/  STL [R1+0x4884], R11 ;  /* 0x0048840b01007387 */ /* 0x000fe80000100800 */
[----:B------:R-:W2:Y:S01]  /*8a710*/  LDL.LU R29, [R1+0x3e34] ;  /* 0x003e3400011d7983 */ /* 0x000ea20000300800 */
[----:B----4-:R-:W-:-:S12]  /*8a720*/  HMMA.16816.F32 R16, R4, R8, R16 ;  /* 0x000000080410723c */ /* 0x010fd80000001810 */
[----:B------:R0:W-:Y:S04]  /*8a730*/  STL.64 [R1+0x150], R20 ;  /* 0x0001501401007387 */ /* 0x0001e80000100a00 */
[----:B------:R1:W-:Y:S04]  /*8a740*/  STL.64 [R1+0x158], R22 ;  /* 0x0001581601007387 */ /* 0x0003e80000100a00 */
[----:B------:R-:W3:Y:S04]  /*8a750*/  LDL.LU R28, [R1+0x3e3c] ;  /* 0x003e3c00011c7983 */ /* 0x000ee80000300800 */
[----:B0-----:R-:W4:Y:S04]  /*8a760*/  LDL.LU R20, [R1+0xbb0] ;  /* 0x000bb00001147983 */ /* 0x001f280000300800 */
[----:B------:R-:W4:Y:S04]  /*8a770*/  LDL.LU R21, [R1+0xbb4] ;  /* 0x000bb40001157983 */ /* 0x000f280000300800 */
[----:B-1----:R-:W4:Y:S04]  /*8a780*/  LDL.LU R22, [R1+0xbb8] ;  /* 0x000bb80001167983 */ /* 0x002f280000300800 */
[----:B------:R-:W4:Y:S04]  /*8a790*/  LDL.LU R23, [R1+0xbbc] ;  /* 0x000bbc0001177983 */ /* 0x000f280000300800 */
[----:B------:R-:W2:Y:S04]  /*8a7a0*/  LDL.LU R24, [R1+0x8f0] ;  /* 0x0008f00001187983 */ /* 0x000ea80000300800 */
[----:B------:R-:W2:Y:S04]  /*8a7b0*/  LDL.LU R25, [R1+0x8f4] ;  /* 0x0008f40001197983 */ /* 0x000ea80000300800 */
[----:B------:R-:W2:Y:S04]  /*8a7c0*/  LDL.LU R26, [R1+0x8f8] ;  /* 0x0008f800011a7983 */ /* 0x000ea80000300800 */
[----:B------:R-:W2:Y:S04]  /*8a7d0*/  LDL.LU R27, [R1+0x8fc] ;  /* 0x0008fc00011b7983 */ /* 0x000ea80000300800 */
[----:B------:R-:W3:Y:S04]  /*8a7e0*/  LDL.LU R11, [R1+0x3e24] ;  /* 0x003e2400010b7983 */ /* 0x000ee80000300800 */
[----:B------:R-:W2:Y:S04]  /*8a7f0*/  LDL.LU R0, [R1+0x3e2c] ;  /* 0x003e2c0001007983 */ /* 0x000ea80000300800 */
[----:B------:R0:W-:Y:S04]  /*8a800*/  STL.64 [R1+0x4b0], R16 ;  /* 0x0004b01001007387 */ /* 0x0001e80000100a00 */
[----:B------:R1:W-:Y:S04]  /*8a810*/  STL.64 [R1+0x4b8], R18 ;  /* 0x0004b81201007387 */ /* 0x0003e80000100a00 */
[----:B0-----:R-:W4:Y:S04]  /*8a820*/  LDL.LU R16, [R1+0x8d0] ;  /* 0x0008d00001107983 */ /* 0x001f280000300800 */
[----:B------:R-:W4:Y:S04]  /*8a830*/  LDL.LU R17, [R1+0x8d4] ;  /* 0x0008d40001117983 */ /* 0x000f280000300800 */
[----:B-1----:R-:W3:Y:S04]  /*8a840*/  LDL.LU R18, [R1+0x8d8] ;  /* 0x0008d80001127983 */ /* 0x002ee80000300800 */
[----:B------:R-:W3:Y:S04]  /*8a850*/  LDL.LU R19, [R1+0x8dc] ;  /* 0x0008dc0001137983 */ /* 0x000ee80000300800 */
[----:B---3--:R-:W-:Y:S04]  /*8a860*/  STL.64 [R1+0x48c0], R18 ;  /* 0x0048c01201007387 */ /* 0x008fe80000100a00 */
[----:B----4-:R0:W-:Y:S04]  /*8a870*/  STL.64 [R1+0x48b8], R16 ;  /* 0x0048b81001007387 */ /* 0x0101e80000100a00 */
[----:B0-----:R-:W3:Y:S04]  /*8a880*/  LDL.LU R16, [R1+0x8e0] ;  /* 0x0008e00001107983 */ /* 0x001ee80000300800 */
[----:B------:R-:W3:Y:S04]  /*8a890*/  LDL.LU R17, [R1+0x8e4] ;  /* 0x0008e40001117983 */ /* 0x000ee80000300800 */
[----:B------:R-:W3:Y:S04]  /*8a8a0*/  LDL.LU R18, [R1+0x8e8] ;  /* 0x0008e80001127983 */ /* 0x000ee80000300800 */
[----:B------:R-:W3:Y:S04]  /*8a8b0*/  LDL.LU R19, [R1+0x8ec] ;  /* 0x0008ec0001137983 */ /* 0x000ee80000300800 */
[----:B------:R-:W-:Y:S04]  /*8a8c0*/  STL.64 [R1+0x4890], R10 ;  /* 0x0048900a01007387 */ /* 0x000fe80000100a00 */
[----:B------:R0:W-:Y:S04]  /*8a8d0*/  STL.64 [R1+0x4888], R8 ;  /* 0x0048880801007387 */ /* 0x0001e80000100a00 */
[----:B0-----:R-:W4:Y:S04]  /*8a8e0*/  LDL.LU R8, [R1+0x490] ;  /* 0x0004900001087983 */ /* 0x001f280000300800 */
[----:B------:R-:W4:Y:S04]  /*8a8f0*/  LDL.LU R9, [R1+0x494] ;  /* 0x0004940001097983 */ /* 0x000f280000300800 */
[----:B------:R-:W2:Y:S04]  /*8a900*/  LDL.LU R10, [R1+0x498] ;  /* 0x00049800010a7983 */ /* 0x000ea80000300800 */
[----:B------:R-:W2:Y:S01]  /*8a910*/  LDL.LU R11, [R1+0x49c] ;  /* 0x00049c00010b7983 */ /* 0x000ea20000300800 */
[----:B------:R-:W-:Y:S03]  /*8a920*/  HMMA.16816.F32 R20, R4, R2, R20 ;  /* 0x000000020414723c */ /* 0x000fe60000001814 */
        /* <DEDUP_REMOVED lines=8> */
[----:B0-----:R-:W4:Y:S04]  /*8a9b0*/  LDL.LU.64 R22, [R1+0x48e0] ;  /* 0x0048e00001167983 */ /* 0x001f280000300a00 */
[----:B------:R-:W2:Y:S01]  /*8a9c0*/  LDL.LU.64 R20, [R1+0x48d8] ;  /* 0x0048d80001147983 */ /* 0x000ea20000300a00 */
[----:B------:R-:W-:-:S02]  /*8a9d0*/  F2FP.F16.E4M3.UNPACK_B R12, R12 ;  /* 0x0000000cff0c723e */ /* 0x000fc400020006ff */
[----:B------:R-:W-:Y:S02]  /*8a9e0*/  F2FP.F16.E4M3.UNPACK_B R13, R13 ;  /* 0x0000000dff0d723e */ /* 0x000fe400020006ff */
[----:B------:R-:W-:Y:S02]  /*8a9f0*/  F2FP.F16.E4M3.UNPACK_B R14, R14 ;  /* 0x0000000eff0e723e */ /* 0x000fe400020006ff */
[----:B------:R-:W-:Y:S01]  /*8aa00*/  F2FP.F16.E4M3.UNPACK_B R15, R15 ;  /* 0x0000000fff0f723e */ /* 0x000fe200020006ff */
[----:B----4-:R-:W-:Y:S01]  /*8aa10*/  HMMA.16816.F32 R4, R4, R22, R24 ;  /* 0x000000160404723c */ /* 0x010fe20000001818 */
[----:B------:R-:W4:Y:S04]  /*8aa20*/  LDL.LU.64 R26, [R1+0x48d0] ;  /* 0x0048d000011a7983 */ /* 0x000f280000300a00 */
[----:B------:R-:W3:-:S15]  /*8aa30*/  LDL.LU.64 R24, [R1+0x48c8] ;  /* 0x0048c80001187983 */ /* 0x000ede0000300a00 */
        /* <DEDUP_REMOVED lines=11> */
[----:B0-----:R-:W2:Y:S04]  /*8aaf0*/  LDL.LU.64 R18, [R1+0x48c0] ;  /* 0x0048c00001127983 */ /* 0x001ea80000300a00 */
[----:B------:R-:W2:Y:S04]  /*8ab00*/  LDL.LU.64 R16, [R1+0x48b8] ;  /* 0x0048b80001107983 */ /* 0x000ea80000300a00 */
[----:B----4-:R-:W-:Y:S04]  /*8ab10*/  STL.64 [R1+0x4860], R26 ;  /* 0x0048601a01007387 */ /* 0x010fe80000100a00 */
[----:B------:R0:W-:Y:S04]  /*8ab20*/  STL.64 [R1+0x4858], R24 ;  /* 0x0048581801007387 */ /* 0x0001e80000100a00 */
        /* <DEDUP_REMOVED lines=56> */
[----:B------:R-:W3:Y:S01]  /*8aeb0*/  LDL.LU R9, [R1+0xb94] ;  /* 0x000b940001097983 */ /* 0x000ee20000300800 */
[----:B----4-:R-:W-:-:S02]  /*8aec0*/  IMAD.MOV.U32 R10, RZ, RZ, R27 ;  /* 0x000000ffff0a7224 */ /* 0x010fc400078e001b */
[----:B------:R-:W-:-:S07]  /*8aed0*/  IMAD.MOV.U32 R11, RZ, RZ, R26 ;  /* 0x000000ffff0b7224 */ /* 0x000fce00078e001a */
[----:B---3--:R-:W-:-:S15]  /*8aee0*/  HMMA.16816.F32 R8, R12, R2, R8 ;  /* 0x000000020c08723c */ /* 0x008fde0000001808 */
[----:B------:R-:W-:-:S08]  /*8aef0*/  NOP ;  /* 0x0000000000007918 */ /* 0x000fd00000000000 */
[----:B------:R-:W-:Y:S04]  /*8af00*/  STL.64 [R1+0x480], R8 ;  /* 0x0004800801007387 */ /* 0x000fe80000100a00 */
[----:B------:R0:W-:Y:S02]  /*8af10*/  STL.64 [R1+0x488], R10 ;  /* 0x0004880a01007387 */ /* 0x0001e40000100a00 */
[----:B0-----:R-:W-:-:S15]  /*8af20*/  HMMA.16816.F32 R8, R12, R22, R16 ;  /* 0x000000160c08723c */ /* 0x001fde0000001810 */
[----:B------:R-:W-:-:S08]  /*8af30*/  NOP ;  /* 0x0000000000007918 */ /* 0x000fd00000000000 */
        /* <DEDUP_REMOVED lines=8> */
[----:B------:R-:W4:Y:S01]  /*8afc0*/  LDL.LU R9, [R1+0x474] ;  /* 0x0004740001097983 */ /* 0x000f220000300800 */
[----:B------:R-:W-:-:S02]  /*8afd0*/  IMAD.MOV.U32 R26, RZ, RZ, R10 ;  /* 0x000000ffff1a7224 */ /* 0x000fc400078e000a */
[----:B------:R-:W-:Y:S02]  /*8afe0*/  IMAD.MOV.U32 R27, RZ, RZ, R11 ;  /* 0x000000ffff1b7224 */ /* 0x000fe400078e000b */
[----:B------:R-:W-:Y:S02]  /*8aff0*/  IMAD.MOV.U32 R10, RZ, RZ, R28 ;  /* 0x000000ffff0a7224 */ /* 0x000fe400078e001c */
[----:B--2---:R-:W-:Y:S01]  /*8b000*/  IMAD.MOV.U32 R11, RZ, RZ, R29 ;  /* 0x000000ffff0b7224 */ /* 0x004fe200078e001d */
[----:B------:R-:W2:Y:S04]  /*8b010*/  LDL.LU R28, [R1+0x4854] ;  /* 0x00485400011c7983 */ /* 0x000ea80000300800 */
[----:B------:R-:W2:Y:S01]  /*8b020*/  LDL.LU R29, [R1+0x4850] ;  /* 0x00485000011d7983 */ /* 0x000ea20000300800 */
[----:B------:R-:W-:-:S02]  /*8b030*/  F2FP.F16.E4M3.UNPACK_B R4, R4 ;  /* 0x00000004ff04723e */ /* 0x000fc400020006ff */
[----:B------:R-:W-:Y:S02]  /*8b040*/  F2FP.F16.E4M3.UNPACK_B R5, R5 ;  /* 0x00000005ff05723e */ /* 0x000fe400020006ff */
[----:B------:R-:W-:Y:S02]  /*8b050*/  F2FP.F16.E4M3.UNPACK_B R6, R6 ;  /* 0x00000006ff06723e */ /* 0x000fe400020006ff */
[----:B------:R-:W-:Y:S01]  /*8b060*/  F2FP.F16.E4M3.UNPACK_B R7, R7 ;  /* 0x00000007ff07723e */ /* 0x000fe200020006ff */
[----:B------:R-:W-:Y:S06]  /*8b070*/  STL.64 [R1+0x4820], R10 ;  /* 0x0048200a01007387 */ /* 0x000fec0000100a00 */
[----:B---3--:R-:W-:Y:S01]  /*8b080*/  HMMA.16816.F32 R20, R4, R24, R20 ;  /* 0x000000180414723c */ /* 0x008fe20000001814 */
[----:B----4-:R0:W-:Y:S01]  /*8b090*/  STL.64 [R1+0x4818], R8 ;  /* 0x0048180801007387 */ /* 0x0101e20000100a00 */
[----:B--2---:R-:W-:-:S02]  /*8b0a0*/  IMAD.MOV.U32 R19, RZ, RZ, R28 ;  /* 0x000000ffff137224 */ /* 0x004fc400078e001c */
[----:B------:R-:W-:Y:S01]  /*8b0b0*/  IMAD.MOV.U32 R18, RZ, RZ, R29 ;  /* 0x000000ffff127224 */ /* 0x000fe200078e001d */
[----:B0-----:R-:W2:Y:S04]  /*8b0c0*/  LDL.LU R8, [R1+0x880] ;  /* 0x0008800001087983 */ /* 0x001ea80000300800 */
[----:B------:R-:W2:Y:S04]  /*8b0d0*/  LDL.LU R9, [R1+0x884] ;  /* 0x0008840001097983 */ /* 0x000ea80000300800 */
[----:B------:R-:W2:Y:S04]  /*8b0e0*/  LDL.LU R10, [R1+0x888] ;  /* 0x00088800010a7983 */ /* 0x000ea80000300800 */
[----:B------:R-:W2:Y:S04]  /*8b0f0*/  LDL.LU R11, [R1+0x88c] ;  /* 0x00088c00010b7983 */ /* 0x000ea80000300800 */
[----:B------:R-:W3:Y:S04]  /*8b100*/  LDL.LU R16, [R1+0x890] ;  /* 0x0008900001107983 */ /* 0x000ee80000300800 */
[----:B------:R-:W3:Y:S04]  /*8b110*/  LDL.LU R17, [R1+0x894] ;  /* 0x0008940001117983 */ /* 0x000ee80000300800 */
[----:B------:R-:W4:Y:S04]  /*8b120*/  LDL.LU R13, [R1+0x3e44] ;  /* 0x003e4400010d7983 */ /* 0x000f280000300800 */
[----:B------:R-:W4:Y:S04]  /*8b130*/  LDL.LU R29, [R1+0x3e40] ;  /* 0x003e4000011d7983 */ /* 0x000f280000300800 */
[----:B------:R-:W4:Y:S04]  /*8b140*/  LDL.LU R28, [R1+0x3e4c] ;  /* 0x003e4c00011c7983 */ /* 0x000f280000300800 */
[----:B------:R-:W-:Y:S04]  /*8b150*/  STL [R1+0x4784], R27 ;  /* 0x0047841b01007387 */ /* 0x000fe80000100800 */
[----:B------:R-:W-:Y:S04]  /*8b160*/  STL [R1+0x4780], R26 ;  /* 0x0047801a01007387 */ /* 0x000fe80000100800 */
[----:B------:R-:W-:Y:S04]  /*8b170*/  STL.64 [R1+0xd0], R20 ;  /* 0x0000d01401007387 */ /* 0x000fe80000100a00 */
[----:B------:R0:W-:Y:S04]  /*8b180*/  STL.64 [R1+0xd8], R22 ;  /* 0x0000d81601007387 */ /* 0x0001e80000100a00 */
[----:B0-----:R-:W4:Y:S04]  /*8b190*/  LDL.LU.64 R22, [R1+0x4848] ;  /* 0x0048480001167983 */ /* 0x001f280000300a00 */
[----:B------:R-:W3:Y:S04]  /*8b1a0*/  LDL.LU.64 R20, [R1+0x4840] ;  /* 0x0048400001147983 */ /* 0x000ee80000300a00 */
[----:B------:R-:W4:Y:S04]  /*8b1b0*/  LDL.LU R14, [R1+0x3e50] ;  /* 0x003e5000010e7983 */ /* 0x000f280000300800 */
[----:B------:R-:W4:Y:S04]  /*8b1c0*/  LDL.LU R15, [R1+0x3e58] ;  /* 0x003e5800010f7983 */ /* 0x000f280000300800 */
        /* <DEDUP_REMOVED lines=9> */
[----:B------:R-:W3:Y:S01]  /*8b260*/  LDL.LU R26, [R1+0xb78] ;  /* 0x000b7800011a7983 */ /* 0x000ee20000300800 */
[----:B------:R-:W-:-:S03]  /*8b270*/  IMAD.MOV.U32 R27, RZ, RZ, R0 ;  /* 0x000000ffff1b7224 */ /* 0x000fc600078e0000 */
[----:B------:R-:W4:Y:S01]  /*8b280*/  LDL.LU R0, [R1+0x483c] ;  /* 0x00483c0001007983 */ /* 0x000f220000300800 */
[----:B------:R-:W-:Y:S03]  /*8b290*/  HMMA.16816.F32 R16, R4, R20, R16 ;  /* 0x000000140410723c */ /* 0x000fe60000001810 */
        /* <DEDUP_REMOVED lines=10> */
[----:B------:R-:W2:Y:S01]  /*8b340*/  LDL.LU R26, [R1+0x468] ;  /* 0x00046800011a7983 */ /* 0x000ea20000300800 */
[----:B----4-:R-:W-:-:S03]  /*8b350*/  IMAD.MOV.U32 R27, RZ, RZ, R0 ;  /* 0x000000ffff1b7224 */ /* 0x010fc600078e0000 */
        /* <DEDUP_REMOVED lines=15> */
[----:B0-----:R-:W2:Y:S01]  /*8b450*/  LDL.LU.64 R10, [R1+0x4810] ;  /* 0x00481000010a7983 */ /* 0x001ea20000300a00 */
[----:B------:R-:W-:-:S03]  /*8b460*/  IMAD R12, R29, 0x100, R13 ;  /* 0x000001001d0c7824 */ /* 0x000fc600078e020d */
[----:B------:R-:W4:Y:S01]  /*8b470*/  LDL.LU.64 R8, [R1+0x4808] ;  /* 0x0048080001087983 */ /* 0x000f220000300a00 */
[----:B---3--:R-:W-:Y:S01]  /*8b480*/  IMAD R13, R0, 0x100, R28 ;  /* 0x00000100000d7824 */ /* 0x008fe200078e021c */
[----:B--2---:R-:W-:-:S15]  /*8b490*/  HMMA.16816.F32 R24, R4, R10, R24 ;  /* 0x0000000a0418723c */ /* 0x004fde0000001818 */
        /* <DEDUP_REMOVED lines=8> */
[----:B0-----:R-:W2:Y:S04]  /*8b520*/  LDL.LU R0, [R1+0x3e5c] ;  /* 0x003e5c0001007983 */ /* 0x001ea80000300800 */
[----:B------:R0:W-:Y:S04]  /*8b530*/  STL [R1+0x41a4], R28 ;  /* 0x0041a41c01007387 */ /* 0x0001e80000100800 */
[----:B0-----:R-:W3:Y:S04]  /*8b540*/  LDL.LU R28, [R1+0x3e54] ;  /* 0x003e5400011c7983 */ /* 0x001ee80000300800 */
[----:B------:R-:W-:Y:S01]  /*8b550*/  STL [R1+0x41a0], R29 ;  /* 0x0041a01d01007387 */ /* 0x000fe20000100800 */
        /* <DEDUP_REMOVED lines=13> */
[----:B---3--:R-:W-:-:S02]  /*8b630*/  IMAD R14, R14, 0x100, R28 ;  /* 0x000001000e0e7824 */ /* 0x008fc400078e021c */
[----:B--2---:R-:W-:Y:S01]  /*8b640*/  IMAD R15, R15, 0x100, R0 ;  /* 0x000001000f0f7824 */ /* 0x004fe200078e0200 */
[----:B----4-:R-:W-:Y:S01]  /*8b650*/  HMMA.16816.F32 R24, R4, R2, R24 ;  /* 0x000000020418723c */ /* 0x010fe20000001818 */
[----:B------:R-:W-:Y:S04]  /*8b660*/  STL [R1+0x4788], R29 ;  /* 0x0047881d01007387 */ /* 0x000fe80000100800 */
[----:B------:R-:W2:Y:S04]  /*8b670*/  LDL.LU R28, [R1+0xda8] ;  /* 0x000da800011c7983 */ /* 0x000ea80000300800 */
[----:B------:R-:W3:-:S14]  /*8b680*/  LDL.LU R0, [R1+0xdac] ;  /* 0x000dac0001007983 */ /* 0x000edc0000300800 */
[----:B------:R-:W-:Y:S04]  /*8b690*/  STL.64 [R1+0x460], R24 ;  /* 0x0004601801007387 */ /* 0x000fe80000100a00 */
[----:B------:R0:W-:Y:S04]  /*8b6a0*/  STL.64 [R1+0x468], R26 ;  /* 0x0004681a01007387 */ /* 0x0001e80000100a00 */
[----:B0-----:R-:W4:Y:S04]  /*8b6b0*/  LDL.LU.64 R26, [R1+0x47e0] ;  /* 0x0047e000011a7983 */ /* 0x001f280000300a00 */
[----:B------:R-:W4:Y:S01]  /*8b6c0*/  LDL.LU.64 R24, [R1+0x47d8] ;  /* 0x0047d80001187983 */ /* 0x000f220000300a00 */
[----:B------:R-:W-:-:S02]  /*8b6d0*/  F2FP.F16.E4M3.UNPACK_B R12, R12 ;  /* 0x0000000cff0c723e */ /* 0x000fc400020006ff */
[----:B------:R-:W-:Y:S02]  /*8b6e0*/  F2FP.F16.E4M3.UNPACK_B R13, R13 ;  /* 0x0000000dff0d723e */ /* 0x000fe400020006ff */
[----:B------:R-:W-:Y:S02]  /*8b6f0*/  F2FP.F16.E4M3.UNPACK_B R14, R14 ;  /* 0x0000000eff0e723e */ /* 0x000fe400020006ff */
[----:B------:R-:W-:Y:S01]  /*8b700*/  F2FP.F16.E4M3.UNPACK_B R15, R15 ;  /* 0x0000000fff0f723e */ /* 0x000fe200020006ff */
[----:B----4-:R-:W-:Y:S01]  /*8b710*/  HMMA.16816.F32 R4, R4, R22, R24 ;  /* 0x000000160404723c */ /* 0x010fe20000001818 */
[----:B------:R-:W4:-:S15]  /*8b720*/  LDL.LU.64 R24, [R1+0x47d0] ;  /* 0x0047d00001187983 */ /* 0x000f1e0000300a00 */
[----:B------:R-:W-:-:S07]  /*8b730*/  NOP ;  /* 0x0000000000007918 */ /* 0x000fce0000000000 */
[----:B------:R0:W-:Y:S04]  /*8b740*/  STL.64 [R1+0x80], R4 ;  /* 0x0000800401007387 */ /* 0x0001e80000100a00 */
[----:B------:R1:W-:Y:S04]  /*8b750*/  STL.64 [R1+0x88], R6 ;  /* 0x0000880601007387 */ /* 0x0003e80000100a00 */
[----:B0-----:R-:W2:Y:S04]  /*8b760*/  LDL.LU R4, [R1+0x850] ;  /* 0x0008500001047983 */ /* 0x001ea80000300800 */
[----:B------:R-:W2:Y:S04]  /*8b770*/  LDL.LU R5, [R1+0x854] ;  /* 0x0008540001057983 */ /* 0x000ea80000300800 */
[----:B-1----:R-:W2:Y:S04]  /*8b780*/  LDL.LU R6, [R1+0x858] ;  /* 0x0008580001067983 */ /* 0x002ea80000300800 */
[----:B------:R-:W2:Y:S01]  /*8b790*/  LDL.LU R7, [R1+0x85c] ;  /* 0x00085c0001077983 */ /* 0x000ea20000300800 */
[----:B----4-:R-:W-:Y:S03]  /*8b7a0*/  HMMA.16816.F32 R24, R12, R24, R8 ;  /* 0x000000180c18723c */ /* 0x010fe60000001808 */
[----:B------:R-:W4:-:S15]  /*8b7b0*/  LDL.LU R8, [R1+0x810] ;  /* 0x0008100001087983 */ /* 0x000f1e0000300800 */
[----:B------:R-:W-:-:S05]  /*8b7c0*/  NOP ;  /* 0x0000000000007918 */ /* 0x000fca0000000000 */
[----:B------:R-:W-:Y:S04]  /*8b7d0*/  STL.64 [R1+0x70], R24 ;  /* 0x0000701801007387 */ /* 0x000fe80000100a00 */
[----:B------:R2:W-:Y:S04]  /*8b7e0*/  STL.64 [R1+0x78], R26 ;  /* 0x0000781a01007387 */ /* 0x0005e80000100a00 */
        /* <DEDUP_REMOVED lines=14> */
[----:B------:R-:W3:Y:S04]  /*8b8d0*/  LDL.LU R5, [R1+0x3e68] ;  /* 0x003e680001057983 */ /* 0x000ee80000300800 */
[----:B0-----:R-:W2:Y:S04]  /*8b8e0*/  LDL.LU R27, [R1+0x3e74] ;  /* 0x003e7400011b7983 */ /* 0x001ea80000300800 */
[----:B------:R-:W4:Y:S04]  /*8b8f0*/  LDL.LU R6, [R1+0x3e70] ;  /* 0x003e700001067983 */ /* 0x000f280000300800 */
[----:B------:R-:W2:Y:S04]  /*8b900*/  LDL.LU R26, [R1+0x3e7c] ;  /* 0x003e7c00011a7983 */ /* 0x000ea80000300800 */
        /* <DEDUP_REMOVED lines=9> */
[----:B--2---:R-:W-:Y:S01]  /*8b9a0*/  STL.64 [R1+0x4798], R26 ;  /* 0x0047981a01007387 */ /* 0x004fe20000100a00 */
[C---:B------:R-:W-:Y:S03]  /*8b9b0*/  HMMA.16816.F32 R8, R12.reuse, R18, R8 ;  /* 0x000000120c08723c */ /* 0x040fe60000001808 */
[----:B----4-:R0:W-:Y:S04]  /*8b9c0*/  STL.64 [R1+0x4790], R24 ;  /* 0x0047901801007387 */ /* 0x0101e80000100a00 */
[----:B0-----:R-:W2:Y:S04]  /*8b9d0*/  LDL.LU R24, [R1+0x7d0] ;  /* 0x0007d00001187983 */ /* 0x001ea80000300800 */
[----:B------:R-:W2:Y:S04]  /*8b9e0*/  LDL.LU R25, [R1+0x7d4] ;  /* 0x0007d40001197983 */ /* 0x000ea80000300800 */
[----:B------:R-:W2:Y:S04]  /*8b9f0*/  LDL.LU R26, [R1+0x7d8] ;  /* 0x0007d800011a7983 */ /* 0x000ea80000300800 */
[----:B------:R-:W2:Y:S04]  /*8ba00*/  LDL.LU R27, [R1+0x7dc] ;  /* 0x0007dc00011b7983 */ /* 0x000ea80000300800 */
[----:B------:R-:W4:Y:S04]  /*8ba10*/  LDL.LU R21, [R1+0xdb8] ;  /* 0x000db80001157983 */ /* 0x000f280000300800 */
[----:B------:R-:W-:Y:S04]  /*8ba20*/  STL.64 [R1+0x4778], R22 ;  /* 0x0047781601007387 */ /* 0x000fe80000100a00 */
[----:B----4-:R0:W-:Y:S04]  /*8ba30*/  STL [R1+0x4770], R21 ;  /* 0x0047701501007387 */ /* 0x0101e80000100800 */
[----:B------:R-:W4:Y:S04]  /*8ba40*/  LDL.LU R20, [R1+0x7c0] ;  /* 0x0007c00001147983 */ /* 0x000f280000300800 */
[----:B0-----:R-:W4:Y:S04]  /*8ba50*/  LDL.LU R21, [R1+0x7c4] ;  /* 0x0007c40001157983 */ /* 0x001f280000300800 */
[----:B------:R-:W4:Y:S04]  /*8ba60*/  LDL.LU R22, [R1+0x7c8] ;  /* 0x0007c80001167983 */ /* 0x000f280000300800 */
[----:B------:R-:W4:Y:S04]  /*8ba70*/  LDL.LU R23, [R1+0x7cc] ;  /* 0x0007cc0001177983 */ /* 0x000f280000300800 */
[----:B------:R-:W-:Y:S04]  /*8ba80*/  STL.64 [R1+0x50], R8 ;  /* 0x0000500801007387 */ /* 0x000fe80000100a00 */
[----:B------:R0:W-:Y:S04]  /*8ba90*/  STL.64 [R1+0x58], R10 ;  /* 0x0000580a01007387 */ /* 0x0001e80000100a00 */
[----:B0-----:R-:W3:Y:S04]  /*8baa0*/  LDL.LU.64 R10, [R1+0x47c8] ;  /* 0x0047c800010a7983 */ /* 0x001ee80000300a00 */
[----:B------:R-:W3:Y:S02]  /*8bab0*/  LDL.LU.64 R8, [R1+0x47c0] ;  /* 0x0047c00001087983 */ /* 0x000ee40000300a00 */
[----:B---3--:R-:W-:Y:S02]  /*8bac0*/  HMMA.16816.F32 R16, R12, R16, R8 ;  /* 0x000000100c10723c */ /* 0x008fe40000001808 */
[----:B------:R-:W3:Y:S04]  /*8bad0*/  LDL.LU.64 R10, [R1+0x47b8] ;  /* 0x0047b800010a7983 */ /* 0x000ee80000300a00 */
[----:B------:R-:W2:-:S15]  /*8bae0*/  LDL.LU.64 R8, [R1+0x47b0] ;  /* 0x0047b00001087983 */ /* 0x000e9e0000300a00 */
[----:B------:R-:W-:-:S02]  /*8baf0*/  NOP ;  /* 0x0000000000007918 */ /* 0x000fc40000000000 */
[----:B------:R0:W-:Y:S04]  /*8bb00*/  STL.64 [R1+0x40], R16 ;  /* 0x0000401001007387 */ /* 0x0001e80000100a00 */
[----:B------:R1:W-:Y:S04]  /*8bb10*/  STL.64 [R1+0x48], R18 ;  /* 0x0000481201007387 */ /* 0x0003e80000100a00 */
[----:B0-----:R-:W4:Y:S04]  /*8bb20*/  LDL.LU R16, [R1+0x7a0] ;  /* 0x0007a00001107983 */ /* 0x001f280000300800 */
[----:B------:R-:W4:Y:S04]  /*8bb30*/  LDL.LU R17, [R1+0x7a4] ;  /* 0x0007a40001117983 */ /* 0x000f280000300800 */
[----:B-1----:R-:W2:Y:S04]  /*8bb40*/  LDL.LU R18, [R1+0x7a8] ;  /* 0x0007a80001127983 */ /* 0x002ea80000300800 */
[----:B------:R-:W2:Y:S01]  /*8bb50*/  LDL.LU R19, [R1+0x7ac] ;  /* 0x0007ac0001137983 */ /* 0x000ea20000300800 */
[C---:B---3--:R-:W-:Y:S03]  /*8bb60*/  HMMA.16816.F32 R4, R12.reuse, R10, R4 ;  /* 0x0000000a0c04723c */ /* 0x048fe60000001804 */
[----:B--2---:R-:W-:Y:S04]  /*8bb70*/  STL.64 [R1+0x4768], R18 ;  /* 0x0047681201007387 */ /* 0x004fe80000100a00 */
[----:B----4-:R0:W-:Y:S04]  /*8bb80*/  STL.64 [R1+0x4760], R16 ;  /* 0x0047601001007387 */ /* 0x0101e80000100a00 */
[----:B0-----:R-:W2:Y:S04]  /*8bb90*/  LDL.LU R16, [R1] ;  /* 0x0000000001107983 */ /* 0x001ea80000300800 */
[----:B------:R-:W2:Y:S04]  /*8bba0*/  LDL.LU R17, [R1+0x4] ;  /* 0x0000040001117983 */ /* 0x000ea80000300800 */
[----:B------:R-:W2:Y:S04]  /*8bbb0*/  LDL.LU R18, [R1+0x8] ;  /* 0x0000080001127983 */ /* 0x000ea80000300800 */
[----:B------:R-:W2:Y:S04]  /*8bbc0*/  LDL.LU R19, [R1+0xc] ;  /* 0x00000c0001137983 */ /* 0x000ea80000300800 */
[----:B------:R-:W-:Y:S04]  /*8bbd0*/  STL.64 [R1+0x30], R4 ;  /* 0x0000300401007387 */ /* 0x000fe80000100a00 */
[----:B------:R0:W-:Y:S04]  /*8bbe0*/  STL.64 [R1+0x38], R6 ;  /* 0x0000380601007387 */ /* 0x0001e80000100a00 */
[----:B0-----:R-:W3:Y:S04]  /*8bbf0*/  LDL.LU.64 R6, [R1+0x47a8] ;  /* 0x0047a80001067983 */ /* 0x001ee80000300a00 */
[----:B------:R-:W4:Y:S04]  /*8bc00*/  LDL.LU.64 R4, [R1+0x47a0] ;  /* 0x0047a00001047983 */ /* 0x000f280000300a00 */
[----:B------:R-:W4:Y:S01]  /*8bc10*/  LDL.LU R11, [R1+0x3e64] ;  /* 0x003e6400010b7983 */ /* 0x000f220000300800 */
[----:B------:R-:W-:Y:S01]  /*8bc20*/  HMMA.16816.F32 R20, R12, R2, R20 ;  /* 0x000000020c14723c */ /* 0x000fe20000001814 */
[----:B----4-:R-:W-:-:S05]  /*8bc30*/  IMAD R4, R4, 0x100, R11 ;  /* 0x0000010004047824 */ /* 0x010fca00078e020b */
[----:B------:R-:W-:Y:S01]  /*8bc40*/  HMMA.16816.F32 R8, R12, R8, R24 ;  /* 0x000000080c08723c */ /* 0x000fe20000001818 */
[----:B------:R-:W3:Y:S04]  /*8bc50*/  LDL.LU.64 R26, [R1+0x4798] ;  /* 0x00479800011a7983 */ /* 0x000ee80000300a00 */
[----:B------:R-:W4:Y:S01]  /*8bc60*/  LDL.LU.64 R24, [R1+0x4790] ;  /* 0x0047900001187983 */ /* 0x000f220000300a00 */
[----:B------:R-:W-:-:S15]  /*8bc70*/  IMAD R5, R5, 0x100, R29 ;  /* 0x0000010005057824 */ /* 0x000fde00078e021d */
[----:B------:R-:W-:-:S02]  /*8bc80*/  NOP ;  /* 0x0000000000007918 */ /* 0x000fc40000000000 */
[----:B------:R0:W-:Y:S04]  /*8bc90*/  STL.64 [R1+0x20], R8 ;  /* 0x0000200801007387 */ /* 0x0001e80000100a00 */
[----:B------:R1:W-:Y:S04]  /*8bca0*/  STL.64 [R1+0x28], R10 ;  /* 0x0000280a01007387 */ /* 0x0003e80000100a00 */
[----:B0-----:R-:W2:Y:S04]  /*8bcb0*/  LDL.LU R8, [R1+0x7b0] ;  /* 0x0007b00001087983 */ /* 0x001ea80000300800 */
[----:B------:R-:W2:Y:S04]  /*8bcc0*/  LDL.LU R9, [R1+0x7b4] ;  /* 0x0007b40001097983 */ /* 0x000ea80000300800 */
[----:B-1----:R-:W2:Y:S04]  /*8bcd0*/  LDL.LU R10, [R1+0x7b8] ;  /* 0x0007b800010a7983 */ /* 0x002ea80000300800 */
[----:B------:R-:W2:Y:S04]  /*8bce0*/  LDL.LU R11, [R1+0x7bc] ;  /* 0x0007bc00010b7983 */ /* 0x000ea80000300800 */
[----:B------:R-:W2:Y:S01]  /*8bcf0*/  LDL.LU R29, [R1+0x4788] ;  /* 0x00478800011d7983 */ /* 0x000ea20000300800 */
[----:B---3--:R-:W-:-:S02]  /*8bd00*/  IMAD R6, R6, 0x100, R27 ;  /* 0x0000010006067824 */ /* 0x008fc400078e021b */
[----:B------:R-:W-:Y:S01]  /*8bd10*/  IMAD R7, R7, 0x100, R26 ;  /* 0x0000010007077824 */ /* 0x000fe200078e021a */
[----:B------:R-:W3:Y:S04]  /*8bd20*/  LDL.LU R27, [R1+0x4784] ;  /* 0x00478400011b7983 */ /* 0x000ee80000300800 */
[----:B------:R-:W3:Y:S04]  /*8bd30*/  LDL.LU R26, [R1+0x4780] ;  /* 0x00478000011a7983 */ /* 0x000ee80000300800 */
[----:B------:R-:W-:Y:S04]  /*8bd40*/  STL.64 [R1+0x10], R20 ;  /* 0x0000101401007387 */ /* 0x000fe80000100a00 */
[----:B------:R0:W-:Y:S04]  /*8bd50*/  STL.64 [R1+0x18], R22 ;  /* 0x0000181601007387 */ /* 0x0001e80000100a00 */
[----:B0-----:R-:W3:Y:S04]  /*8bd60*/  LDL.LU.64 R22, [R1+0x4778] ;  /* 0x0047780001167983 */ /* 0x001ee80000300a00 */
[----:B------:R-:W3:Y:S01]  /*8bd70*/  LDL.LU R21, [R1+0x4770] ;  /* 0x0047700001157983 */ /* 0x000ee20000300800 */
[----:B----4-:R-:W-:-:S02]  /*8bd80*/  F2FP.F16.E4M3.UNPACK_B R24, R24.H1 ;  /* 0x00000018ff18723e */ /* 0x010fc400030006ff */
[----:B------:R-:W-:Y:S02]  /*8bd90*/  F2FP.F16.E4M3.UNPACK_B R25, R25.H1 ;  /* 0x00000019ff19723e */ /* 0x000fe400030006ff */
[----:B------:R-:W-:Y:S02]  /*8bda0*/  F2FP.F16.E4M3.UNPACK_B R4, R4 ;  /* 0x00000004ff04723e */ /* 0x000fe400020006ff */
[----:B------:R-:W-:Y:S02]  /*8bdb0*/  F2FP.F16.E4M3.UNPACK_B R5, R5 ;  /* 0x00000005ff05723e */ /* 0x000fe400020006ff */
[----:B------:R-:W-:Y:S02]  /*8bdc0*/  F2FP.F16.E4M3.UNPACK_B R6, R6 ;  /* 0x00000006ff06723e */ /* 0x000fe400020006ff */
[----:B------:R-:W-:-:S07]  /*8bdd0*/  F2FP.F16.E4M3.UNPACK_B R7, R7 ;  /* 0x00000007ff07723e */ /* 0x000fce00020006ff */
[----:B--2---:R-:W-:Y:S06]  /*8bde0*/  HMMA.16816.F32 R8, R4, R24, R8 ;  /* 0x000000180408723c */ /* 0x004fec0000001808 */
[----:B---3--:R-:W-:Y:S01]  /*8bdf0*/  HMMA.16816.F32 R12, R12, R22, R16 ;  /* 0x000000160c0c723c */ /* 0x008fe20000001810 */
[----:B------:R-:W2:Y:S04]  /*8be00*/  LDL.LU.64 R18, [R1+0x4768] ;  /* 0x0047680001127983 */ /* 0x000ea80000300a00 */
[----:B------:R-:W2:Y:S02]  /*8be10*/  LDL.LU.64 R16, [R1+0x4760] ;  /* 0x0047600001107983 */ /* 0x000ea40000300a00 */
[----:B------:R-:W-:-:S02]  /*8be20*/  F2FP.F16.E4M3.UNPACK_B R22, R21.H1 ;  /* 0x00000015ff16723e */ /* 0x000fc400030006ff */
[----:B------:R-:W-:-:S14]  /*8be30*/  F2FP.F16.E4M3.UNPACK_B R23, R29.H1 ;  /* 0x0000001dff17723e */ /* 0x000fdc00030006ff */
[----:B------:R-:W-:Y:S04]  /*8be40*/  STL.64 [R1], R12 ;  /* 0x0000000c01007387 */ /* 0x000fe80000100a00 */
[----:B------:R-:W-:Y:S04]  /*8be50*/  STL.64 [R1+0x8], R14 ;  /* 0x0000080e01007387 */ /* 0x000fe80000100a00 */
[----:B------:R-:W-:Y:S04]  /*8be60*/  STL.64 [R1+0x4700], R26 ;  /* 0x0047001a01007387 */ /* 0x000fe80000100a00 */
[----:B------:R-:W-:Y:S04]  /*8be70*/  STL.64 [R1+0x46f8], R24 ;  /* 0x0046f81801007387 */ /* 0x000fe80000100a00 */
[----:B------:R-:W-:Y:S04]  /*8be80*/  STL.64 [R1+0x7b0], R8 ;  /* 0x0007b00801007387 */ /* 0x000fe80000100a00 */
[----:B------:R2:W-:Y:S01]  /*8be90*/  STL.64 [R1+0x7b8], R10 ;  /* 0x0007b80a01007387 */ /* 0x0005e20000100a00 */
[----:B------:R-:W-:-:S03]  /*8bea0*/  F2FP.F16.E4M3.UNPACK_B R20, R28.H1 ;  /* 0x0000001cff14723e */ /* 0x000fc600030006ff */
[----:B------:R0:W-:Y:S04]  /*8beb0*/  STL [R1+0x4748], R23 ;  /* 0x0047481701007387 */ /* 0x0001e80000100800 */
[----:B------:R-:W3:Y:S01]  /*8bec0*/  LDL.LU R28, [R1+0xd58] ;  /* 0x000d5800011c7983 */ /* 0x000ee20000300800 */
[----:B------:R-:W-:Y:S01]  /*8bed0*/  F2FP.F16.E4M3.UNPACK_B R21, R0.H1 ;  /* 0x00000000ff15723e */ /* 0x000fe200030006ff */
[----:B--2---:R-:W-:-:S15]  /*8bee0*/  HMMA.16816.F32 R8, R4, R22, R16 ;  /* 0x000000160408723c */ /* 0x004fde0000001810 */
[----:B------:R-:W-:-:S08]  /*8bef0*/  NOP ;  /* 0x0000000000007918 */ /* 0x000fd00000000000 */
[----:B------:R-:W-:Y:S04]  /*8bf00*/  STL.64 [R1+0x7c0], R8 ;  /* 0x0007c00801007387 */ /* 0x000fe80000100a00 */
[----:B------:R-:W-:Y:S04]  /*8bf10*/  STL.64 [R1+0x7c8], R10 ;  /* 0x0007c80a01007387 */ /* 0x000fe80000100a00 */
[----:B------:R-:W2:Y:S04]  /*8bf20*/  LDL.LU R0, [R1+0xd5c] ;  /* 0x000d5c0001007983 */ /* 0x000ea80000300800 */
[----:B------:R-:W4:Y:S04]  /*8bf30*/  LDL.LU R24, [R1+0x7e0] ;  /* 0x0007e00001187983 */ /* 0x000f280000300800 */
[----:B------:R-:W4:Y:S04]  /*8bf40*/  LDL.LU R25, [R1+0x7e4] ;  /* 0x0007e40001197983 */ /* 0x000f280000300800 */
[----:B------:R-:W3:Y:S04]  /*8bf50*/  LDL.LU R26, [R1+0x7e8] ;  /* 0x0007e800011a7983 */ /* 0x000ee80000300800 */
[----:B------:R-:W3:Y:S04]  /*8bf60*/  LDL.LU R27, [R1+0x7ec] ;  /* 0x0007ec00011b7983 */ /* 0x000ee80000300800 */
[----:B0-----:R-:W2:Y:S04]  /*8bf70*/  LDL.LU R23, [R1+0x3e84] ;  /* 0x003e840001177983 */ /* 0x001ea80000300800 */
        /* <DEDUP_REMOVED lines=10> */
[----:B------:R-:W4:Y:S04]  /*8c020*/  LDL.LU R18, [R1+0xd88] ;  /* 0x000d880001127983 */ /* 0x000f280000300800 */
[----:B------:R-:W2:Y:S04]  /*8c030*/  LDL.LU R19, [R1+0xd8c] ;  /* 0x000d8c0001137983 */ /* 0x000ea80000300800 */
[----:B------:R-:W2:Y:S04]  /*8c040*/  LDL.LU R2, [R1+0x3e90] ;  /* 0x003e900001027983 */ /* 0x000ea80000300800 */
[----:B------:R-:W2:Y:S04]  /*8c050*/  LDL.LU R16, [R1+0xd78] ;  /* 0x000d780001107983 */ /* 0x000ea80000300800 */
[----:B------:R-:W2:Y:S04]  /*8c060*/  LDL.LU R17, [R1+0xd7c] ;  /* 0x000d7c0001117983 */ /* 0x000ea80000300800 */
[----:B------:R-:W2:Y:S04]  /*8c070*/  LDL.LU R3, [R1+0x3e9c] ;  /* 0x003e9c0001037983 */ /* 0x000ea80000300800 */
[----:B------:R-:W3:Y:S04]  /*8c080*/  LDL.LU R8, [R1+0x3e98] ;  /* 0x003e980001087983 */ /* 0x000ee80000300800 */
[----:B------:R-:W4:Y:S04]  /*8c090*/  LDL.LU R10, [R1+0xd68] ;  /* 0x000d6800010a7983 */ /* 0x000f280000300800 */
[----:B------:R-:W4:Y:S04]  /*8c0a0*/  LDL.LU R11, [R1+0xd6c] ;  /* 0x000d6c00010b7983 */ /* 0x000f280000300800 */
[----:B------:R-:W3:Y:S04]  /*8c0b0*/  LDL.LU R9, [R1+0xd48] ;  /* 0x000d480001097983 */ /* 0x000ee80000300800 */
[----:B----4-:R-:W-:Y:S04]  /*8c0c0*/  STL.64 [R1+0x4740], R10 ;  /* 0x0047400a01007387 */ /* 0x010fe80000100a00 */
[----:B---3--:R0:W-:Y:S04]  /*8c0d0*/  STL.64 [R1+0x4738], R8 ;  /* 0x0047380801007387 */ /* 0x0081e80000100a00 */
[----:B0-----:R-:W3:Y:S04]  /*8c0e0*/  LDL.LU R8, [R1+0x780] ;  /* 0x0007800001087983 */ /* 0x001ee80000300800 */
[----:B------:R-:W3:Y:S04]  /*8c0f0*/  LDL.LU R9, [R1+0x784] ;  /* 0x0007840001097983 */ /* 0x000ee80000300800 */
[----:B------:R-:W3:Y:S04]  /*8c100*/  LDL.LU R10, [R1+0x788] ;  /* 0x00078800010a7983 */ /* 0x000ee80000300800 */
[----:B------:R-:W3:Y:S04]  /*8c110*/  LDL.LU R11, [R1+0x78c] ;  /* 0x00078c00010b7983 */ /* 0x000ee80000300800 */
[----:B------:R-:W4:Y:S04]  /*8c120*/  LDL.LU R29, [R1+0xd4c] ;  /* 0x000d4c00011d7983 */ /* 0x000f280000300800 */
        /* <DEDUP_REMOVED lines=11> */
[----:B------:R-:W3:Y:S04]  /*8c1e0*/  LDL.LU R26, [R1+0x838] ;  /* 0x00083800011a7983 */ /* 0x000ee80000300800 */
[----:B------:R-:W3:Y:S01]  /*8c1f0*/  LDL.LU R27, [R1+0x83c] ;  /* 0x00083c00011b7983 */ /* 0x000ee20000300800 */
[----:B------:R-:W-:-:S02]  /*8c200*/  F2FP.F16.E4M3.UNPACK_B R18, R18.H1 ;  /* 0x00000012ff12723e */ /* 0x000fc400030006ff */
[----:B------:R-:W-:Y:S01]  /*8c210*/  F2FP.F16.E4M3.UNPACK_B R19, R19.H1 ;  /* 0x00000013ff13723e */ /* 0x000fe200030006ff */
        /* <DEDUP_REMOVED lines=10> */
[----:B------:R-:W-:-:S02]  /*8c2c0*/  F2FP.F16.E4M3.UNPACK_B R16, R16.H1 ;  /* 0x00000010ff10723e */ /* 0x000fc400030006ff */
[----:B------:R-:W-:Y:S01]  /*8c2d0*/  F2FP.F16.E4M3.UNPACK_B R17, R17.H1 ;  /* 0x00000011ff11723e */ /* 0x000fe200030006ff */
[C---:B------:R-:W-:Y:S06]  /*8c2e0*/  HMMA.16816.F32 R8, R4.reuse, R18, R8 ;  /* 0x000000120408723c */ /* 0x040fec0000001808 */
[----:B--2---:R-:W-:Y:S01]  /*8c2f0*/  HMMA.16816.F32 R24, R4, R16, R24 ;  /* 0x000000100418723c */ /* 0x004fe20000001818 */
[----:B----4-:R-:W-:Y:S02]  /*8c300*/  IMAD R12, R12, 0x100, R23 ;  /* 0x000001000c0c7824 */ /* 0x010fe400078e0217 */
[----:B------:R-:W2:-:S14]  /*8c310*/  LDL.LU R23, [R1+0x4748] ;  /* 0x0047480001177983 */ /* 0x000e9c0000300800 */
[----:B------:R-:W-:Y:S04]  /*8c320*/  STL.64 [R1+0x870], R8 ;  /* 0x0008700801007387 */ /* 0x000fe80000100a00 */
[----:B------:R0:W-:Y:S04]  /*8c330*/  STL.64 [R1+0x878], R10 ;  /* 0x0008780a01007387 */ /* 0x0001e80000100a00 */
[----:B0-----:R-:W4:Y:S04]  /*8c340*/  LDL.LU.64 R10, [R1+0x4740] ;  /* 0x00474000010a7983 */ /* 0x001f280000300a00 */
[----:B------:R-:W2:Y:S04]  /*8c350*/  LDL.LU.64 R8, [R1+0x4738] ;  /* 0x0047380001087983 */ /* 0x000ea80000300a00 */
[----:B------:R-:W-:Y:S04]  /*8c360*/  STL.64 [R1+0x7f0], R24 ;  /* 0x0007f01801007387 */ /* 0x000fe80000100a00 */
[----:B------:R0:W-:Y:S04]  /*8c370*/  STL.64 [R1+0x7f8], R26 ;  /* 0x0007f81a01007387 */ /* 0x0001e80000100a00 */
[----:B0-----:R-:W3:Y:S04]  /*8c380*/  LDL.LU.64 R26, [R1+0x4730] ;  /* 0x00473000011a7983 */ /* 0x001ee80000300a00 */
[----:B------:R-:W3:Y:S04]  /*8c390*/  LDL.LU.64 R24, [R1+0x4728] ;  /* 0x0047280001187983 */ /* 0x000ee80000300a00 */
[----:B------:R-:W-:Y:S01]  /*8c3a0*/  STL [R1+0x46e0], R17 ;  /* 0x0046e01101007387 */ /* 0x000fe20000100800 */
[----:B----4-:R-:W-:-:S02]  /*8c3b0*/  F2FP.F16.E4M3.UNPACK_B R10, R10.H1 ;  /* 0x0000000aff0a723e */ /* 0x010fc400030006ff */
[----:B------:R-:W-:-:S07]  /*8c3c0*/  F2FP.F16.E4M3.UNPACK_B R11, R11.H1 ;  /* 0x0000000bff0b723e */ /* 0x000fce00030006ff */
[----:B---3--:R-:W-:-:S15]  /*8c3d0*/  HMMA.16816.F32 R24, R4, R10, R24 ;  /* 0x0000000a0418723c */ /* 0x008fde0000001818 */
[----:B------:R-:W-:-:S08]  /*8c3e0*/  NOP ;  /* 0x0000000000007918 */ /* 0x000fd00000000000 */
[----:B------:R-:W-:Y:S04]  /*8c3f0*/  STL.64 [R1+0x7a0], R24 ;  /* 0x0007a01801007387 */ /* 0x000fe80000100a00 */
[----:B------:R0:W-:Y:S04]  /*8c400*/  STL.64 [R1+0x7a8], R26 ;  /* 0x0007a81a01007387 */ /* 0x0001e80000100a00 */
[----:B0-----:R-:W3:Y:S04]  /*8c410*/  LDL.LU.64 R26, [R1+0x4720] ;  /* 0x00472000011a7983 */ /* 0x001ee80000300a00 */
[----:B------:R-:W3:Y:S01]  /*8c420*/  LDL.LU.64 R24, [R1+0x4718] ;  /* 0x0047180001187983 */ /* 0x000ee20000300a00 */
[----:B------:R-:W-:-:S02]  /*8c430*/  IMAD R13, R14, 0x100, R13 ;  /* 0x000001000e0d7824 */ /* 0x000fc400078e020d */
[----:B------:R-:W-:Y:S02]  /*8c440*/  IMAD R14, R2, 0x100, R15 ;  /* 0x00000100020e7824 */ /* 0x000fe400078e020f */
[----:B--2---:R-:W-:Y:S01]  /*8c450*/  IMAD R15, R8, 0x100, R3 ;  /* 0x00000100080f7824 */ /* 0x004fe200078e0203 */
[----:B------:R-:W-:Y:S02]  /*8c460*/  F2FP.F16.E4M3.UNPACK_B R8, R9.H1 ;  /* 0x00000009ff08723e */ /* 0x000fe400030006ff */
[----:B------:R-:W-:-:S07]  /*8c470*/  F2FP.F16.E4M3.UNPACK_B R9, R29.H1 ;  /* 0x0000001dff09723e */ /* 0x000fce00030006ff */
[----:B---3--:R-:W-:-:S15]  /*8c480*/  HMMA.16816.F32 R24, R4, R8, R24 ;  /* 0x000000080418723c */ /* 0x008fde0000001818 */
[----:B------:R-:W-:-:S08]  /*8c490*/  NOP ;  /* 0x0000000000007918 */ /* 0x000fd00000000000 */
[----:B------:R-:W-:Y:S04]  /*8c4a0*/  STL.64 [R1+0x790], R24 ;  /* 0x0007901801007387 */ /* 0x000fe80000100a00 */
[----:B------:R0:W-:Y:S04]  /*8c4b0*/  STL.64 [R1+0x798], R26 ;  /* 0x0007981a01007387 */ /* 0x0001e80000100a00 */
[----:B0-----:R-:W2:Y:S04]  /*8c4c0*/  LDL.LU.64 R26, [R1+0x4710] ;  /* 0x00471000011a7983 */ /* 0x001ea80000300a00 */
[----:B------:R-:W2:Y:S01]  /*8c4d0*/  LDL.LU.64 R24, [R1+0x4708] ;  /* 0x0047080001187983 */ /* 0x000ea20000300a00 */
[----:B------:R-:W-:-:S02]  /*8c4e0*/  F2FP.F16.E4M3.UNPACK_B R2, R28.H1 ;  /* 0x0000001cff02723e */ /* 0x000fc400030006ff */
[----:B------:R-:W-:Y:S01]  /*8c4f0*/  F2FP.F16.E4M3.UNPACK_B R3, R0.H1 ;  /* 0x00000000ff03723e */ /* 0x000fe200030006ff */
[----:B------:R-:W-:Y:S04]  /*8c500*/  STL.64 [R1+0x46d8], R10 ;  /* 0x0046d80a01007387 */ /* 0x000fe80000100a00 */
[----:B------:R0:W-:Y:S04]  /*8c510*/  STL.64 [R1+0x46d0], R8 ;  /* 0x0046d00801007387 */ /* 0x0001e80000100a00 */
[----:B0-----:R-:W3:Y:S04]  /*8c520*/  LDL.LU R8, [R1+0x760] ;  /* 0x0007600001087983 */ /* 0x001ee80000300800 */
[----:B------:R-:W3:Y:S04]  /*8c530*/  LDL.LU R9, [R1+0x764] ;  /* 0x0007640001097983 */ /* 0x000ee80000300800 */
[----:B------:R-:W3:Y:S04]  /*8c540*/  LDL.LU R10, [R1+0x768] ;  /* 0x00076800010a7983 */ /* 0x000ee80000300800 */
[----:B------:R-:W3:Y:S01]  /*8c550*/  LDL.LU R11, [R1+0x76c] ;  /* 0x00076c00010b7983 */ /* 0x000ee20000300800 */
[----:B--2---:R-:W-:Y:S03]  /*8c560*/  HMMA.16816.F32 R4, R4, R2, R24 ;  /* 0x000000020404723c */ /* 0x004fe60000001818 */
[----:B------:R-:W2:Y:S04]  /*8c570*/  LDL.LU.64 R26, [R1+0x4700] ;  /* 0x00470000011a7983 */ /* 0x000ea80000300a00 */
[----:B------:R-:W4:-:S15]  /*8c580*/  LDL.LU.64 R24, [R1+0x46f8] ;  /* 0x0046f80001187983 */ /* 0x000f1e0000300a00 */
[----:B------:R-:W-:-:S01]  /*8c590*/  NOP ;  /* 0x0000000000007918 */ /* 0x000fc20000000000 */
[----:B------:R0:W-:Y:S04]  /*8c5a0*/  STL.64 [R1+0x780], R4 ;  /* 0x0007800401007387 */ /* 0x0001e80000100a00 */
        /* <DEDUP_REMOVED lines=8> */
[----:B------:R-:W-:Y:S01]  /*8c630*/  F2FP.F16.E4M3.UNPACK_B R15, R15 ;  /* 0x0000000fff0f723e */ /* 0x000fe200020006ff */
[----:B--2---:R-:W-:Y:S04]  /*8c640*/  STL.64 [R1+0x46a8], R26 ;  /* 0x0046a81a01007387 */ /* 0x004fe80000100a00 */
[----:B----4-:R0:W-:Y:S02]  /*8c650*/  STL.64 [R1+0x46a0], R24 ;  /* 0x0046a01801007387 */ /* 0x0101e40000100a00 */
[----:B---3--:R-:W-:-:S15]  /*8c660*/  HMMA.16816.F32 R4, R12, R24, R4 ;  /* 0x000000180c04723c */ /* 0x008fde0000001804 */
[----:B------:R-:W-:-:S08]  /*8c670*/  NOP ;  /* 0x0000000000007918 */ /* 0x000fd00000000000 */
[----:B------:R-:W-:Y:S04]  /*8c680*/  STL.64 [R1+0xd20], R4 ;  /* 0x000d200401007387 */ /* 0x000fe80000100a00 */
[----:B------:R-:W-:Y:S04]  /*8c690*/  STL.64 [R1+0xd28], R6 ;  /* 0x000d280601007387 */ /* 0x000fe80000100a00 */
        /* <DEDUP_REMOVED lines=13> */
[----:B------:R0:W-:Y:S04]  /*8c770*/  STL.64 [R1+0xd10], R8 ;  /* 0x000d100801007387 */ /* 0x0001e80000100a00 */
[----:B------:R1:W-:Y:S04]  /*8c780*/  STL.64 [R1+0xd18], R10 ;  /* 0x000d180a01007387 */ /* 0x0003e80000100a00 */
[----:B------:R-:W4:Y:S04]  /*8c790*/  LDL.LU R5, [R1+0x3eac] ;  /* 0x003eac0001057983 */ /* 0x000f280000300800 */
[----:B------:R-:W4:Y:S04]  /*8c7a0*/  LDL.LU R6, [R1+0x3ea8] ;  /* 0x003ea80001067983 */ /* 0x000f280000300800 */
        /* <DEDUP_REMOVED lines=8> */
[----:B0-----:R-:W2:Y:S04]  /*8c830*/  LDL.LU.64 R26, [R1+0x46f0] ;  /* 0x0046f000011a7983 */ /* 0x001ea80000300a00 */
[----:B------:R-:W2:Y:S04]  /*8c840*/  LDL.LU.64 R24, [R1+0x46e8] ;  /* 0x0046e80001187983 */ /* 0x000ea80000300a00 */
[----:B------:R-:W-:Y:S04]  /*8c850*/  STL.64 [R1+0x4698], R22 ;  /* 0x0046981601007387 */ /* 0x000fe80000100a00 */
[----:B------:R2:W-:Y:S02]  /*8c860*/  STL.64 [R1+0x4690], R20 ;  /* 0x0046901401007387 */ /* 0x0005e40000100a00 */
[----:B--2---:R-:W-:Y:S02]  /*8c870*/  HMMA.16816.F32 R20, R12, R18, R24 ;  /* 0x000000120c14723c */ /* 0x004fe40000001818 */
[----:B------:R-:W2:-:S15]  /*8c880*/  LDL.LU R24, [R1+0x700] ;  /* 0x0007000001187983 */ /* 0x000e9e0000300800 */
[----:B------:R-:W-:-:S06]  /*8c890*/  NOP ;  /* 0x0000000000007918 */ /* 0x000fcc0000000000 */
[----:B------:R-:W-:Y:S04]  /*8c8a0*/  STL.64 [R1+0xcf0], R20 ;  /* 0x000cf01401007387 */ /* 0x000fe80000100a00 */
[----:B------:R-:W-:Y:S04]  /*8c8b0*/  STL.64 [R1+0xcf8], R22 ;  /* 0x000cf81601007387 */ /* 0x000fe80000100a00 */
        /* <DEDUP_REMOVED lines=24> */
[----:B------:R-:W4:Y:S02]  /*8ca40*/  LDL.LU R17, [R1+0x46e0] ;  /* 0x0046e00001117983 */ /* 0x000f240000300800 */
        /* <DEDUP_REMOVED lines=23> */
[----:B------:R0:W-:Y:S04]  /*8cbc0*/  STL [R1+0x466c], R10 ;  /* 0x00466c0a01007387 */ /* 0x0001e80000100800 */
[----:B0-----:R-:W4:Y:S04]  /*8cbd0*/  LDL.LU R10, [R1+0x3ec8] ;  /* 0x003ec800010a7983 */ /* 0x001f280000300800 */
[----:B------:R0:W-:Y:S04]  /*8cbe0*/  STL [R1+0x4668], R11 ;  /* 0x0046680b01007387 */ /* 0x0001e80000100800 */
[----:B0-----:R-:W4:Y:S01]  /*8cbf0*/  LDL.LU R11, [R1+0x3ecc] ;  /* 0x003ecc00010b7983 */ /* 0x001f220000300800 */
        /* <DEDUP_REMOVED lines=16> */
[----:B------:R-:W-:Y:S04]  /*8cd00*/  STL.64 [R1+0x700], R12 ;  /* 0x0007000c01007387 */ /* 0x000fe80000100a00 */
[----:B------:R0:W-:Y:S04]  /*8cd10*/  STL.64 [R1+0x708], R14 ;  /* 0x0007080e01007387 */ /* 0x0001e80000100a00 */
[----:B0-----:R-:W4:Y:S04]  /*8cd20*/  LDL.LU R14, [R1+0x3ec4] ;  /* 0x003ec400010e7983 */ /* 0x001f280000300800 */
[----:B------:R-:W4:Y:S01]  /*8cd30*/  LDL.LU R15, [R1+0x3ec0] ;  /* 0x003ec000010f7983 */ /* 0x000f220000300800 */
[----:B--2---:R-:W-:-:S15]  /*8cd40*/  HMMA.16816.F32 R20, R4, R24, R20 ;  /* 0x000000180414723c */ /* 0x004fde0000001814 */
[----:B------:R-:W-:-:S08]  /*8cd50*/  NOP ;  /* 0x0000000000007918 */ /* 0x000fd00000000000 */
[----:B------:R-:W-:Y:S04]  /*8cd60*/  STL.64 [R1+0xcd0], R20 ;  /* 0x000cd01401007387 */ /* 0x000fe80000100a00 */
[----:B------:R0:W-:Y:S04]  /*8cd70*/  STL.64 [R1+0xcd8], R22 ;  /* 0x000cd81601007387 */ /* 0x0001e80000100a00 */
[----:B0-----:R-:W2:Y:S04]  /*8cd80*/  LDL.LU.64 R22, [R1+0x4698] ;  /* 0x0046980001167983 */ /* 0x001ea80000300a00 */
[----:B------:R-:W4:Y:S04]  /*8cd90*/  LDL.LU.64 R20, [R1+0x4690] ;  /* 0x0046900001147983 */ /* 0x000f280000300a00 */
        /* <DEDUP_REMOVED lines=26> */
[----:B------:R-:W4:Y:S01]  /*8cf40*/  LDL.LU R0, [R1+0x3ee8] ;  /* 0x003ee80001007983 */ /* 0x000f220000300800 */
[----:B------:R-:W-:-:S02]  /*8cf50*/  IMAD R13, R10, 0x100, R11 ;  /* 0x000001000a0d7824 */ /* 0x000fc400078e020b */
[----:B------:R-:W-:Y:S01]  /*8cf60*/  IMAD R12, R15, 0x100, R14 ;  /* 0x000001000f0c7824 */ /* 0x000fe200078e020e */
[----:B--2---:R-:W-:-:S15]  /*8cf70*/  HMMA.16816.F32 R20, R4, R18, R20 ;  /* 0x000000120414723c */ /* 0x004fde0000001814 */
[----:B------:R-:W-:-:S08]  /*8cf80*/  NOP ;  /* 0x0000000000007918 */ /* 0x000fd00000000000 */
[----:B------:R-:W-:Y:S04]  /*8cf90*/  STL.64 [R1+0xca0], R20 ;  /* 0x000ca01401007387 */ /* 0x000fe80000100a00 */
[----:B------:R3:W-:Y:S04]  /*8cfa0*/  STL.64 [R1+0xca8], R22 ;  /* 0x000ca81601007387 */ /* 0x0007e80000100a00 */
[----:B------:R-:W2:Y:S04]  /*8cfb0*/  LDL.LU R10, [R1+0x3ed4] ;  /* 0x003ed400010a7983 */ /* 0x000ea80000300800 */
[----:B------:R-:W2:Y:S01]  /*8cfc0*/  LDL.LU R14, [R1+0x3ed0] ;  /* 0x003ed000010e7983 */ /* 0x000ea20000300800 */
[----:B---3--:R-:W-:-:S15]  /*8cfd0*/  HMMA.16816.F32 R20, R4, R16, R24 ;  /* 0x000000100414723c */ /* 0x008fde0000001818 */
[----:B------:R-:W-:-:S08]  /*8cfe0*/  NOP ;  /* 0x0000000000007918 */ /* 0x000fd00000000000 */
[----:B------:R-:W-:Y:S04]  /*8cff0*/  STL.64 [R1+0xc90], R20 ;  /* 0x000c901401007387 */ /* 0x000fe80000100a00 */
[----:B------:R-:W-:Y:S04]  /*8d000*/  STL.64 [R1+0xc98], R22 ;  /* 0x000c981601007387 */ /* 0x000fe80000100a00 */
[----:B------:R-:W3:Y:S04]  /*8d010*/  LDL.LU R11, [R1+0x3edc] ;  /* 0x003edc00010b7983 */ /* 0x000ee80000300800 */
[----:B------:R-:W3:Y:S04]  /*8d020*/  LDL.LU R15, [R1+0x3ed8] ;  /* 0x003ed800010f7983 */ /* 0x000ee80000300800 */
        /* <DEDUP_REMOVED lines=26> */
[----:B------:R-:W-:-:S02]  /*8d1d0*/  IMAD R14, R14, 0x100, R10 ;  /* 0x000001000e0e7824 */ /* 0x000fc400078e020a */
[----:B---3--:R-:W-:Y:S01]  /*8d1e0*/  IMAD R15, R15, 0x100, R11 ;  /* 0x000001000f0f7824 */ /* 0x008fe200078e020b */
[----:B----4-:R-:W-:Y:S04]  /*8d1f0*/  STL.64 [R1+0x4620], R18 ;  /* 0x0046201201007387 */ /* 0x010fe80000100a00 */
[----:B--2---:R0:W-:Y:S04]  /*8d200*/  STL.64 [R1+0x4618], R16 ;  /* 0x0046181001007387 */ /* 0x0041e80000100a00 */
[----:B0-----:R-:W2:Y:S04]  /*8d210*/  LDL.LU R16, [R1+0x660] ;  /* 0x0006600001107983 */ /* 0x001ea80000300800 */
[----:B------:R-:W2:Y:S04]  /*8d220*/  LDL.LU R17, [R1+0x664] ;  /* 0x0006640001117983 */ /* 0x000ea80000300800 */
[----:B------:R-:W2:Y:S04]  /*8d230*/  LDL.LU R18, [R1+0x668] ;  /* 0x0006680001127983 */ /* 0x000ea80000300800 */
[----:B------:R-:W2:Y:S04]  /*8d240*/  LDL.LU R19, [R1+0x66c] ;  /* 0x00066c0001137983 */ /* 0x000ea80000300800 */
[----:B------:R-:W3:Y:S04]  /*8d250*/  LDL.LU R10, [R1+0x466c] ;  /* 0x00466c00010a7983 */ /* 0x000ee80000300800 */
[----:B------:R-:W3:Y:S02]  /*8d260*/  LDL.LU R11, [R1+0x4668] ;  /* 0x00466800010b7983 */ /* 0x000ee40000300800 */
[----:B---3--:R-:W-:-:S15]  /*8d270*/  HMMA.16816.F32 R24, R4, R10, R24 ;  /* 0x0000000a0418723c */ /* 0x008fde0000001818 */
        /* <DEDUP_REMOVED lines=19> */
[----:B------:R-:W2:Y:S01]  /*8d3b0*/  LDL.LU.64 R24, [R1+0x4638] ;  /* 0x0046380001187983 */ /* 0x000ea20000300a00 */
        /* <DEDUP_REMOVED lines=9> */
[----:B--2---:R-:W-:-:S15]  /*8d450*/  HMMA.16816.F32 R20, R12, R24, R20 ;  /* 0x000000180c14723c */ /* 0x004fde0000001814 */
[----:B------:R-:W-:-:S08]  /*8d460*/  NOP ;  /* 0x0000000000007918 */ /* 0x000fd00000000000 */
[----:B------:R-:W-:Y:S04]  /*8d470*/  STL.64 [R1+0xc80], R20 ;  /* 0x000c801401007387 */ /* 0x000fe80000100a00 */
[----:B------:R0:W-:Y:S04]  /*8d480*/  STL.64 [R1+0xc88], R22 ;  /* 0x000c881601007387 */ /* 0x0001e80000100a00 */
[----:B0-----:R-:W2:Y:S04]  /*8d490*/  LDL.LU.64 R22, [R1+0x4630] ;  /* 0x0046300001167983 */ /* 0x001ea80000300a00 */
[----:B------:R-:W4:Y:S04]  /*8d4a0*/  LDL.LU.64 R20, [R1+0x4628] ;  /* 0x0046280001147983 */ /* 0x000f280000300a00 */
[----:B---3--:R0:W-:Y:S04]  /*8d4b0*/  STL.64 [R1+0x45d0], R26 ;  /* 0x0045d01a01007387 */ /* 0x0081e80000100a00 */
        /* <DEDUP_REMOVED lines=22> */
[----:B------:R-:W-:Y:S01]  /*8d620*/  IMAD R5, R0, 0x100, R28 ;  /* 0x0000010000057824 */ /* 0x000fe200078e021c */
[C---:B--2---:R-:W-:Y:S06]  /*8d630*/  HMMA.16816.F32 R8, R12.reuse, R18, R8 ;  /* 0x000000120c08723c */ /* 0x044fec0000001808 */
[----:B----4-:R-:W-:-:S15]  /*8d640*/  HMMA.16816.F32 R20, R12, R16, R20 ;  /* 0x000000100c14723c */ /* 0x010fde0000001814 */
[----:B------:R-:W-:-:S02]  /*8d650*/  NOP ;  /* 0x0000000000007918 */ /* 0x000fc40000000000 */
[----:B------:R-:W-:Y:S04]  /*8d660*/  STL.64 [R1+0xc50], R8 ;  /* 0x000c500801007387 */ /* 0x000fe80000100a00 */
[----:B------:R0:W-:Y:S04]  /*8d670*/  STL.64 [R1+0xc58], R10 ;  /* 0x000c580a01007387 */ /* 0x0001e80000100a00 */
[----:B0-----:R-:W2:Y:S04]  /*8d680*/  LDL.LU.64 R10, [R1+0x4600] ;  /* 0x00460000010a7983 */ /* 0x001ea80000300a00 */
[----:B------:R-:W4:Y:S04]  /*8d690*/  LDL.LU.64 R8, [R1+0x45f8] ;  /* 0x0045f80001087983 */ /* 0x000f280000300a00 */
[----:B------:R-:W-:Y:S04]  /*8d6a0*/  STL [R1+0x4580], R17 ;  /* 0x0045801101007387 */ /* 0x000fe80000100800 */
[----:B------:R-:W4:Y:S04]  /*8d6b0*/  LDL.LU R29, [R1+0x3f10] ;  /* 0x003f1000011d7983 */ /* 0x000f280000300800 */
[----:B------:R0:W-:Y:S04]  /*8d6c0*/  STL.64 [R1+0xc40], R20 ;  /* 0x000c401401007387 */ /* 0x0001e80000100a00 */
[----:B------:R1:W-:Y:S04]  /*8d6d0*/  STL.64 [R1+0xc48], R22 ;  /* 0x000c481601007387 */ /* 0x0003e80000100a00 */
[----:B------:R-:W4:Y:S04]  /*8d6e0*/  LDL.LU R28, [R1+0x3f1c] ;  /* 0x003f1c00011c7983 */ /* 0x000f280000300800 */
[----:B------:R-:W4:Y:S04]  /*8d6f0*/  LDL.LU R0, [R1+0x3f18] ;  /* 0x003f180001007983 */ /* 0x000f280000300800 */
[----:B0-----:R-:W3:Y:S04]  /*8d700*/  LDL.LU R20, [R1+0x5f0] ;  /* 0x0005f00001147983 */ /* 0x001ee80000300800 */
[----:B------:R-:W3:Y:S04]  /*8d710*/  LDL.LU R21, [R1+0x5f4] ;  /* 0x0005f40001157983 */ /* 0x000ee80000300800 */
[----:B-1----:R-:W2:Y:S04]  /*8d720*/  LDL.LU R22, [R1+0x5f8] ;  /* 0x0005f80001167983 */ /* 0x002ea80000300800 */
[----:B------:R-:W2:Y:S04]  /*8d730*/  LDL.LU R23, [R1+0x5fc] ;  /* 0x0005fc0001177983 */ /* 0x000ea80000300800 */
[----:B--2---:R-:W-:Y:S04]  /*8d740*/  STL.64 [R1+0x45e0], R22 ;  /* 0x0045e01601007387 */ /* 0x004fe80000100a00 */
[----:B---3--:R0:W-:Y:S04]  /*8d750*/  STL.64 [R1+0x45d8], R20 ;  /* 0x0045d81401007387 */ /* 0x0081e80000100a00 */
        /* <DEDUP_REMOVED lines=17> */
[----:B------:R-:W-:Y:S04]  /*8d870*/  STL.64 [R1+0x45a0], R18 ;  /* 0x0045a01201007387 */ /* 0x000fe80000100a00 */
[----:B----4-:R0:W-:Y:S04]  /*8d880*/  STL.64 [R1+0x4598], R16 ;  /* 0x0045981001007387 */ /* 0x0101e80000100a00 */
        /* <DEDUP_REMOVED lines=34> */
[----:B------:R-:W4:Y:S04]  /*8dab0*/  LDL.LU.64 R26, [R1+0x45d0] ;  /* 0x0045d000011a7983 */ /* 0x000f280000300a00 */
        /* <DEDUP_REMOVED lines=15> */
[----:B0-----:R-:W3:Y:S04]  /*8dbb0*/  LDL.LU.64 R22, [R1+0x45c0] ;  /* 0x0045c00001167983 */ /* 0x001ee80000300a00 */
[----:B------:R-:W2:Y:S04]  /*8dbc0*/  LDL.LU.64 R20, [R1+0x45b8] ;  /* 0x0045b80001147983 */ /* 0x000ea80000300a00 */
[----:B----4-:R-:W-:Y:S04]  /*8dbd0*/  STL.64 [R1+0x4568], R26 ;  /* 0x0045681a01007387 */ /* 0x010fe80000100a00 */
        /* <DEDUP_REMOVED lines=23> */
[----:B--2---:R-:W-:Y:S01]  /*8dd50*/  HMMA.16816.F32 R8, R4, R18, R8 ;  /* 0x000000120408723c */ /* 0x004fe20000001808 */
[----:B---3--:R-:W-:-:S15]  /*8dd60*/  IMAD R12, R12, 0x100, R17 ;  /* 0x000001000c0c7824 */ /* 0x008fde00078e0211 */
[----:B------:R-:W-:-:S07]  /*8dd70*/  NOP ;  /* 0x0000000000007918 */ /* 0x000fce0000000000 */
[----:B------:R-:W-:Y:S04]  /*8dd80*/  STL.64 [R1+0xc00], R8 ;  /* 0x000c000801007387 */ /* 0x000fe80000100a00 */
[----:B------:R0:W-:Y:S04]  /*8dd90*/  STL.64 [R1+0xc08], R10 ;  /* 0x000c080a01007387 */ /* 0x0001e80000100a00 */
[----:B0-----:R-:W2:Y:S04]  /*8dda0*/  LDL.LU.64 R10, [R1+0x4590] ;  /* 0x00459000010a7983 */ /* 0x001ea80000300a00 */
[----:B------:R-:W2:Y:S04]  /*8ddb0*/  LDL.LU.64 R8, [R1+0x4588] ;  /* 0x0045880001087983 */ /* 0x000ea80000300a00 */
[----:B------:R-:W2:Y:S02]  /*8ddc0*/  LDL.LU R17, [R1+0x4580] ;  /* 0x0045800001117983 */ /* 0x000ea40000300800 */
[----:B--2---:R-:W-:-:S15]  /*8ddd0*/  HMMA.16816.F32 R8, R4, R16, R8 ;  /* 0x000000100408723c */ /* 0x004fde0000001808 */
[----:B------:R-:W-:-:S08]  /*8dde0*/  NOP ;  /* 0x0000000000007918 */ /* 0x000fd00000000000 */
[----:B------:R-:W-:Y:S04]  /*8ddf0*/  STL.64 [R1+0xbf0], R8 ;  /* 0x000bf00801007387 */ /* 0x000fe80000100a00 */
[----:B------:R0:W-:Y:S04]  /*8de00*/  STL.64 [R1+0xbf8], R10 ;  /* 0x000bf80a01007387 */ /* 0x0001e80000100a00 */
[----:B0-----:R-:W4:Y:S04]  /*8de10*/  LDL.LU.64 R10, [R1+0x4578] ;  /* 0x00457800010a7983 */ /* 0x001f280000300a00 */
[----:B------:R-:W2:Y:S04]  /*8de20*/  LDL.LU.64 R8, [R1+0x4570] ;  /* 0x0045700001087983 */ /* 0x000ea80000300a00 */
[----:B------:R-:W-:Y:S01]  /*8de30*/  STL [R1+0x4518], R17 ;  /* 0x0045181101007387 */ /* 0x000fe20000100800 */
[----:B------:R-:W-:-:S02]  /*8de40*/  IMAD R13, R14, 0x100, R13 ;  /* 0x000001000e0d7824 */ /* 0x000fc400078e020d */
[----:B------:R-:W-:Y:S02]  /*8de50*/  IMAD R14, R29, 0x100, R15 ;  /* 0x000001001d0e7824 */ /* 0x000fe400078e020f */
[----:B------:R-:W-:Y:S01]  /*8de60*/  IMAD R15, R0, 0x100, R28 ;  /* 0x00000100000f7824 */ /* 0x000fe200078e021c */
[C---:B----4-:R-:W-:Y:S06]  /*8de70*/  HMMA.16816.F32 R24, R4.reuse, R10, R24 ;  /* 0x0000000a0418723c */ /* 0x050fec0000001818 */
[----:B--2---:R-:W-:-:S15]  /*8de80*/  HMMA.16816.F32 R20, R4, R8, R20 ;  /* 0x000000080414723c */ /* 0x004fde0000001814 */
[----:B------:R-:W-:-:S02]  /*8de90*/  NOP ;  /* 0x0000000000007918 */ /* 0x000fc40000000000 */
[----:B------:R0:W-:Y:S04]  /*8dea0*/  STL.64 [R1+0x6e0], R24 ;  /* 0x0006e01801007387 */ /* 0x0001e80000100a00 */
[----:B------:R1:W-:Y:S04]  /*8deb0*/  STL.64 [R1+0x6e8], R26 ;  /* 0x0006e81a01007387 */ /* 0x0003e80000100a00 */
[----:B0-----:R-:W2:Y:S04]  /*8dec0*/  LDL.LU R24, [R1+0x440] ;  /* 0x0004400001187983 */ /* 0x001ea80000300800 */
[----:B------:R-:W2:Y:S04]  /*8ded0*/  LDL.LU R25, [R1+0x444] ;  /* 0x0004440001197983 */ /* 0x000ea80000300800 */
[----:B-1----:R-:W2:Y:S04]  /*8dee0*/  LDL.LU R26, [R1+0x448] ;  /* 0x00044800011a7983 */ /* 0x002ea80000300800 */
[----:B------:R-:W2:Y:S04]  /*8def0*/  LDL.LU R27, [R1+0x44c] ;  /* 0x00044c00011b7983 */ /* 0x000ea80000300800 */
[----:B------:R-:W3:Y:S04]  /*8df00*/  LDL.LU R29, [R1+0x3f30] ;  /* 0x003f3000011d7983 */ /* 0x000ee80000300800 */
[----:B------:R-:W4:Y:S04]  /*8df10*/  LDL.LU R28, [R1+0x3f3c] ;  /* 0x003f3c00011c7983 */ /* 0x000f280000300800 */
[----:B------:R-:W4:Y:S04]  /*8df20*/  LDL.LU R0, [R1+0x3f38] ;  /* 0x003f380001007983 */ /* 0x000f280000300800 */
[----:B------:R0:W-:Y:S04]  /*8df30*/  STL.64 [R1+0x5b0], R20 ;  /* 0x0005b01401007387 */ /* 0x0001e80000100a00 */
[----:B------:R1:W-:Y:S04]  /*8df40*/  STL.64 [R1+0x5b8], R22 ;  /* 0x0005b81601007387 */ /* 0x0003e80000100a00 */
[----:B0-----:R-:W3:Y:S04]  /*8df50*/  LDL.LU R20, [R1+0x430] ;  /* 0x0004300001147983 */ /* 0x001ee80000300800 */
[----:B------:R-:W3:Y:S04]  /*8df60*/  LDL.LU R21, [R1+0x434] ;  /* 0x0004340001157983 */ /* 0x000ee80000300800 */
[----:B-1----:R-:W3:Y:S04]  /*8df70*/  LDL.LU R22, [R1+0x438] ;  /* 0x0004380001167983 */ /* 0x002ee80000300800 */
[----:B------:R-:W3:Y:S04]  /*8df80*/  LDL.LU R23, [R1+0x43c] ;  /* 0x00043c0001177983 */ /* 0x000ee80000300800 */
[----:B------:R-:W2:Y:S04]  /*8df90*/  LDL.LU R17, [R1+0x3f24] ;  /* 0x003f240001117983 */ /* 0x000ea80000300800 */
[----:B------:R-:W-:Y:S04]  /*8dfa0*/  STL.64 [R1+0x4538], R18 ;  /* 0x0045381201007387 */ /* 0x000fe80000100a00 */
[----:B--2---:R-:W-:Y:S04]  /*8dfb0*/  STL.64 [R1+0x4530], R16 ;  /* 0x0045301001007387 */ /* 0x004fe80000100a00 */
[----:B------:R-:W-:Y:S04]  /*8dfc0*/  STL.64 [R1+0x4510], R10 ;  /* 0x0045100a01007387 */ /* 0x000fe80000100a00 */
[----:B------:R0:W-:Y:S04]  /*8dfd0*/  STL.64 [R1+0x4508], R8 ;  /* 0x0045080801007387 */ /* 0x0001e80000100a00 */
[----:B0-----:R-:W2:Y:S04]  /*8dfe0*/  LDL.LU R8, [R1+0x3f0] ;  /* 0x0003f00001087983 */ /* 0x001ea80000300800 */
[----:B------:R-:W2:Y:S04]  /*8dff0*/  LDL.LU R9, [R1+0x3f4] ;  /* 0x0003f40001097983 */ /* 0x000ea80000300800 */
[----:B------:R-:W4:Y:S04]  /*8e000*/  LDL.LU R10, [R1+0x3f8] ;  /* 0x0003f800010a7983 */ /* 0x000f280000300800 */
[----:B------:R-:W4:Y:S04]  /*8e010*/  LDL.LU R11, [R1+0x3fc] ;  /* 0x0003fc00010b7983 */ /* 0x000f280000300800 */
[----:B------:R-:W3:Y:S04]  /*8e020*/  LDL.LU R16, [R1+0x410] ;  /* 0x0004100001107983 */ /* 0x000ee80000300800 */
[----:B------:R-:W3:Y:S04]  /*8e030*/  LDL.LU R17, [R1+0x414] ;  /* 0x0004140001117983 */ /* 0x000ee80000300800 */
[----:B------:R-:W2:Y:S04]  /*8e040*/  LDL.LU R18, [R1+0x418] ;  /* 0x0004180001127983 */ /* 0x000ea80000300800 */
[----:B------:R-:W2:Y:S01]  /*8e050*/  LDL.LU R19, [R1+0x41c] ;  /* 0x00041c0001137983 */ /* 0x000ea20000300800 */
[----:B------:R-:W-:Y:S03]  /*8e060*/  HMMA.16816.F32 R4, R4, R2, R24 ;  /* 0x000000020404723c */ /* 0x000fe60000001818 */
[----:B--2---:R-:W-:Y:S04]  /*8e070*/  STL.64 [R1+0x4548], R18 ;  /* 0x0045481201007387 */ /* 0x004fe80000100a00 */
[----:B---3--:R0:W-:Y:S04]  /*8e080*/  STL.64 [R1+0x4540], R16 ;  /* 0x0045401001007387 */ /* 0x0081e80000100a00 */
        /* <DEDUP_REMOVED lines=10> */
[----:B------:R-:W4:Y:S04]  /*8e130*/  LDL.LU.64 R26, [R1+0x4568] ;  /* 0x00456800011a7983 */ /* 0x000f280000300a00 */
[----:B------:R-:W2:Y:S01]  /*8e140*/  LDL.LU.64 R24, [R1+0x4560] ;  /* 0x0045600001187983 */ /* 0x000ea20000300a00 */
[----:B------:R-:W-:-:S02]  /*8e150*/  F2FP.F16.E4M3.UNPACK_B R12, R12 ;  /* 0x0000000cff0c723e */ /* 0x000fc400020006ff */
[----:B------:R-:W-:Y:S02]  /*8e160*/  F2FP.F16.E4M3.UNPACK_B R13, R13 ;  /* 0x0000000dff0d723e */ /* 0x000fe400020006ff */
[----:B------:R-:W-:Y:S02]  /*8e170*/  F2FP.F16.E4M3.UNPACK_B R14, R14 ;  /* 0x0000000eff0e723e */ /* 0x000fe400020006ff */
[----:B------:R-:W-:Y:S01]  /*8e180*/  F2FP.F16.E4M3.UNPACK_B R15, R15 ;  /* 0x0000000fff0f723e */ /* 0x000fe200020006ff */
        /* <DEDUP_REMOVED lines=11> */
[----:B------:R-:W3:Y:S04]  /*8e240*/  LDL.LU.64 R20, [R1+0x4550] ;  /* 0x0045500001147983 */ /* 0x000ee80000300a00 */
        /* <DEDUP_REMOVED lines=29> */
[----:B---3--:R-:W-:Y:S01]  /*8e420*/  HMMA.16816.F32 R8, R12, R18, R8 ;  /* 0x000000120c08723c */ /* 0x008fe20000001808 */
[----:B----4-:R-:W-:-:S15]  /*8e430*/  IMAD R4, R4, 0x100, R17 ;  /* 0x0000010004047824 */ /* 0x010fde00078e0211 */
[----:B------:R-:W-:-:S07]  /*8e440*/  NOP ;  /* 0x0000000000007918 */ /* 0x000fce0000000000 */
        /* <DEDUP_REMOVED lines=9> */
[----:B0-----:R-:W2:Y:S04]  /*8e4e0*/  LDL.LU.64 R10, [R1+0x4510] ;  /* 0x00451000010a7983 */ /* 0x001ea80000300a00 */
[----:B------:R-:W3:Y:S04]  /*8e4f0*/  LDL.LU.64 R8, [R1+0x4508] ;  /* 0x0045080001087983 */ /* 0x000ee80000300a00 */
        /* <DEDUP_REMOVED lines=29> */
[----:B------:R-:W-:-:S02]  /*8e6d0*/  IMAD R5, R6, 0x100, R5 ;  /* 0x0000010006057824 */ /* 0x000fc400078e0205 */
[----:B------:R-:W-:Y:S02]  /*8e6e0*/  IMAD R6, R29, 0x100, R7 ;  /* 0x000001001d067824 */ /* 0x000fe400078e0207 */
[----:B------:R-:W-:Y:S01]  /*8e6f0*/  IMAD R7, R0, 0x100, R28 ;  /* 0x0000010000077824 */ /* 0x000fe200078e021c */
[----:B------:R-:W-:Y:S02]  /*8e700*/  F2FP.F16.E4M3.UNPACK_B R4, R4 ;  /* 0x00000004ff04723e */ /* 0x000fe400020006ff */
        /* <DEDUP_REMOVED lines=495> */
[----:B------:R-:W-:Y:S04]  /*90600*/  STL [R1+0x42a4], R16 ;  /* 0x0042a41001007387 */ /* 0x000fe80000100800 */
[----:B------:R-:W-:Y:S01]  /*90610*/  STL [R1+0x42a0], R17 ;  /* 0x0042a01101007387 */ /* 0x000fe20000100800 */
[----:B--2---:R-:W-:-:S15]  /*90620*/  HMMA.16816.F32 R24, R4, R10, R24 ;  /* 0x0000000a0418723c */ /* 0x004fde0000001818 */
[----:B------:R-:W-:-:S08]  /*90630*/  NOP ;  /* 0x0000000000007918 */ /* 0x000fd00000000000 */
[----:B------:R-:W-:Y:S04]  /*90640*/  STL.64 [R1+0x660], R24 ;  /* 0x0006601801007387 */ /* 0x000fe80000100a00 */
[----:B------:R0:W-:Y:S04]  /*90650*/  STL.64 [R1+0x668], R26 ;  /* 0x0006681a01007387 */ /* 0x0001e80000100a00 */
[----:B0-----:R-:W3:Y:S04]  /*90660*/  LDL.LU.64 R26, [R1+0x42e0] ;  /* 0x0042e000011a7983 */ /* 0x001ee80000300a00 */
[----:B------:R-:W3:Y:S01]  /*90670*/  LDL.LU.64 R24, [R1+0x42d8] ;  /* 0x0042d80001187983 */ /* 0x000ee20000300a00 */
[----:B------:R-:W-:-:S02]  /*90680*/  IMAD R13, R14, 0x100, R13 ;  /* 0x000001000e0d7824 */ /* 0x000fc400078e020d */
[----:B------:R-:W-:Y:S02]  /*90690*/  IMAD R14, R29, 0x100, R15 ;  /* 0x000001001d0e7824 */ /* 0x000fe400078e020f */
[----:B------:R-:W-:Y:S02]  /*906a0*/  IMAD R15, R0, 0x100, R28 ;  /* 0x00000100000f7824 */ /* 0x000fe400078e021c */
        /* <DEDUP_REMOVED lines=15> */
[----:B------:R-:W2:-:S15]  /*907a0*/  LDL.LU.64 R24, [R1+0x42b8] ;  /* 0x0042b80001187983 */ /* 0x000e9e0000300a00 */
[----:B------:R-:W-:-:S01]  /*907b0*/  NOP ;  /* 0x0000000000007918 */ /* 0x000fc20000000000 */
[----:B------:R0:W-:Y:S04]  /*907c0*/  STL.64 [R1+0x620], R4 ;  /* 0x0006200401007387 */ /* 0x0001e80000100a00 */
[----:B------:R1:W-:Y:S04]  /*907d0*/  STL.64 [R1+0x628], R6 ;  /* 0x0006280601007387 */ /* 0x0003e80000100a00 */
[----:B0-----:R-:W4:Y:S04]  /*907e0*/  LDL.LU R4, [R1+0x1f0] ;  /* 0x0001f00001047983 */ /* 0x001f280000300800 */
[----:B------:R-:W4:Y:S04]  /*907f0*/  LDL.LU R5, [R1+0x1f4] ;  /* 0x0001f40001057983 */ /* 0x000f280000300800 */
[----:B-1----:R-:W4:Y:S04]  /*90800*/  LDL.LU R6, [R1+0x1f8] ;  /* 0x0001f80001067983 */ /* 0x002f280000300800 */
[----:B------:R-:W4:Y:S01]  /*90810*/  LDL.LU R7, [R1+0x1fc] ;  /* 0x0001fc0001077983 */ /* 0x000f220000300800 */
[----:B------:R-:W-:-:S02]  /*90820*/  F2FP.F16.E4M3.UNPACK_B R12, R12 ;  /* 0x0000000cff0c723e */ /* 0x000fc400020006ff */
[----:B------:R-:W-:Y:S02]  /*90830*/  F2FP.F16.E4M3.UNPACK_B R13, R13 ;  /* 0x0000000dff0d723e */ /* 0x000fe400020006ff */
[----:B------:R-:W-:Y:S02]  /*90840*/  F2FP.F16.E4M3.UNPACK_B R14, R14 ;  /* 0x0000000eff0e723e */ /* 0x000fe400020006ff */
[----:B------:R-:W-:Y:S01]  /*90850*/  F2FP.F16.E4M3.UNPACK_B R15, R15 ;  /* 0x0000000fff0f723e */ /* 0x000fe200020006ff */
[----:B---3--:R-:W-:Y:S04]  /*90860*/  STL.64 [R1+0x4268], R26 ;  /* 0x0042681a01007387 */ /* 0x008fe80000100a00 */
[----:B--2---:R0:W-:Y:S02]  /*90870*/  STL.64 [R1+0x4260], R24 ;  /* 0x0042601801007387 */ /* 0x0041e40000100a00 */
[----:B----4-:R-:W-:-:S15]  /*90880*/  HMMA.16816.F32 R4, R12, R24, R4 ;  /* 0x000000180c04723c */ /* 0x010fde0000001804 */
        /* <DEDUP_REMOVED lines=50> */
[----:B------:R-:W-:-:S02]  /*90bb0*/  IMAD R4, R4, 0x100, R16 ;  /* 0x0000010004047824 */ /* 0x000fc400078e0210 */
[----:B----4-:R-:W-:Y:S01]  /*90bc0*/  IMAD R5, R5, 0x100, R17 ;  /* 0x0000010005057824 */ /* 0x010fe200078e0211 */
        /* <DEDUP_REMOVED lines=36> */
[----:B------:R0:W-:Y:S01]  /*90e10*/  STL [R1+0x421c], R11 ;  /* 0x00421c0b01007387 */ /* 0x0001e20000100800 */
[----:B------:R-:W-:-:S03]  /*90e20*/  IMAD R7, R28, 0x100, R29 ;  /* 0x000001001c077824 */ /* 0x000fc600078e021d */
[----:B0-----:R-:W4:Y:S04]  /*90e30*/  LDL.LU R11, [R1+0x400c] ;  /* 0x00400c00010b7983 */ /* 0x001f280000300800 */
[----:B------:R-:W4:Y:S04]  /*90e40*/  LDL.LU R29, [R1+0x402c] ;  /* 0x00402c00011d7983 */ /* 0x000f280000300800 */
[----:B------:R-:W4:Y:S01]  /*90e50*/  LDL.LU R28, [R1+0x4028] ;  /* 0x00402800011c7983 */ /* 0x000f220000300800 */
[----:B---3--:R-:W-:-:S15]  /*90e60*/  HMMA.16816.F32 R24, R12, R8, R24 ;  /* 0x000000080c18723c */ /* 0x008fde0000001818 */
[----:B------:R-:W-:-:S08]  /*90e70*/  NOP ;  /* 0x0000000000007918 */ /* 0x000fd00000000000 */
        /* <DEDUP_REMOVED lines=41> */
[----:B------:R3:W-:Y:S01]  /*91110*/  STL.64 [R1+0x41d8], R20 ;  /* 0x0041d81401007387 */ /* 0x0007e20000100a00 */
[----:B------:R-:W-:Y:S01]  /*91120*/  IMAD R13, R0, 0x100, R11 ;  /* 0x00000100000d7824 */ /* 0x000fe200078e020b */
        /* <DEDUP_REMOVED lines=8> */
[----:B------:R-:W2:Y:S01]  /*911b0*/  LDL.LU R11, [R1+0x4014] ;  /* 0x00401400010b7983 */ /* 0x000ea20000300800 */
[----:B------:R-:W-:-:S03]  /*911c0*/  IMAD R12, R15, 0x100, R14 ;  /* 0x000001000f0c7824 */ /* 0x000fc600078e020e */
[----:B--2---:R-:W-:Y:S04]  /*911d0*/  STL.64 [R1+0x4228], R10 ;  /* 0x0042280a01007387 */ /* 0x004fe80000100a00 */
[----:B------:R0:W-:Y:S04]  /*911e0*/  STL.64 [R1+0x4220], R8 ;  /* 0x0042200801007387 */ /* 0x0001e80000100a00 */
[----:B0-----:R-:W2:Y:S04]  /*911f0*/  LDL.LU R8, [R1+0x150] ;  /* 0x0001500001087983 */ /* 0x001ea80000300800 */
[----:B------:R-:W2:Y:S04]  /*91200*/  LDL.LU R9, [R1+0x154] ;  /* 0x0001540001097983 */ /* 0x000ea80000300800 */
[----:B------:R-:W2:Y:S04]  /*91210*/  LDL.LU R10, [R1+0x158] ;  /* 0x00015800010a7983 */ /* 0x000ea80000300800 */
[----:B------:R-:W2:Y:S04]  /*91220*/  LDL.LU R11, [R1+0x15c] ;  /* 0x00015c00010b7983 */ /* 0x000ea80000300800 */
[----:B------:R-:W2:Y:S04]  /*91230*/  LDL.LU R14, [R1+0x4010] ;  /* 0x00401000010e7983 */ /* 0x000ea80000300800 */
[----:B------:R-:W2:Y:S04]  /*91240*/  LDL.LU R0, [R1+0x401c] ;  /* 0x00401c0001007983 */ /* 0x000ea80000300800 */
[----:B------:R-:W2:Y:S04]  /*91250*/  LDL.LU R15, [R1+0x4018] ;  /* 0x00401800010f7983 */ /* 0x000ea80000300800 */
[----:B----4-:R-:W-:Y:S04]  /*91260*/  STL.64 [R1+0x4200], R26 ;  /* 0x0042001a01007387 */ /* 0x010fe80000100a00 */
[----:B---3--:R0:W-:Y:S04]  /*91270*/  STL.64 [R1+0x41f8], R24 ;  /* 0x0041f81801007387 */ /* 0x0081e80000100a00 */
        /* <DEDUP_REMOVED lines=25> */
[----:B----4-:R-:W-:-:S03]  /*91410*/  IMAD R14, R14, 0x100, R11 ;  /* 0x000001000e0e7824 */ /* 0x010fc600078e020b */
[----:B---3--:R-:W-:Y:S04]  /*91420*/  STL.64 [R1+0x41d0], R18 ;  /* 0x0041d01201007387 */ /* 0x008fe80000100a00 */
[----:B--2---:R0:W-:Y:S04]  /*91430*/  STL.64 [R1+0x41c8], R16 ;  /* 0x0041c81001007387 */ /* 0x0041e80000100a00 */
[----:B0-----:R-:W2:Y:S04]  /*91440*/  LDL.LU R16, [R1+0x120] ;  /* 0x0001200001107983 */ /* 0x001ea80000300800 */
[----:B------:R-:W2:Y:S04]  /*91450*/  LDL.LU R17, [R1+0x124] ;  /* 0x0001240001117983 */ /* 0x000ea80000300800 */
[----:B------:R-:W2:Y:S04]  /*91460*/  LDL.LU R18, [R1+0x128] ;  /* 0x0001280001127983 */ /* 0x000ea80000300800 */
[----:B------:R-:W2:Y:S04]  /*91470*/  LDL.LU R19, [R1+0x12c] ;  /* 0x00012c0001137983 */ /* 0x000ea80000300800 */
[----:B------:R-:W3:Y:S01]  /*91480*/  LDL.LU R11, [R1+0x421c] ;  /* 0x00421c00010b7983 */ /* 0x000ee20000300800 */
[----:B------:R-:W-:-:S03]  /*91490*/  IMAD R15, R15, 0x100, R0 ;  /* 0x000001000f0f7824 */ /* 0x000fc600078e0200 */
[----:B------:R-:W4:Y:S01]  /*914a0*/  LDL.LU R0, [R1+0x4218] ;  /* 0x0042180001007983 */ /* 0x000f220000300800 */
        /* <DEDUP_REMOVED lines=34> */
[----:B------:R-:W3:Y:S04]  /*916d0*/  LDL.LU.64 R20, [R1+0x41d8] ;  /* 0x0041d80001147983 */ /* 0x000ee80000300a00 */
[----:B------:R-:W-:Y:S01]  /*916e0*/  STL.64 [R1+0x4178], R24 ;  /* 0x0041781801007387 */ /* 0x000fe20000100a00 */
        /* <DEDUP_REMOVED lines=18> */
[----:B------:R-:W-:-:S02]  /*91810*/  IMAD R5, R28, 0x100, R29 ;  /* 0x000001001c057824 */ /* 0x000fc400078e021d */
[----:B----4-:R-:W-:Y:S01]  /*91820*/  IMAD R4, R7, 0x100, R6 ;  /* 0x0000010007047824 */ /* 0x010fe200078e0206 */
[C---:B--2---:R-:W-:Y:S06]  /*91830*/  HMMA.16816.F32 R8, R12.reuse, R18, R8 ;  /* 0x000000120c08723c */ /* 0x044fec0000001808 */
[----:B---3--:R-:W-:-:S15]  /*91840*/  HMMA.16816.F32 R20, R12, R16, R20 ;  /* 0x000000100c14723c */ /* 0x008fde0000001814 */
[----:B------:R-:W-:-:S02]  /*91850*/  NOP ;  /* 0x0000000000007918 */ /* 0x000fc40000000000 */
[----:B------:R-:W-:Y:S04]  /*91860*/  STL.64 [R1+0x8d0], R8 ;  /* 0x0008d00801007387 */ /* 0x000fe80000100a00 */
[----:B------:R0:W-:Y:S04]  /*91870*/  STL.64 [R1+0x8d8], R10 ;  /* 0x0008d80a01007387 */ /* 0x0001e80000100a00 */
[----:B0-----:R-:W2:Y:S04]  /*91880*/  LDL.LU.64 R10, [R1+0x41b0] ;  /* 0x0041b000010a7983 */ /* 0x001ea80000300a00 */
[----:B------:R-:W3:Y:S04]  /*91890*/  LDL.LU.64 R8, [R1+0x41a8] ;  /* 0x0041a80001087983 */ /* 0x000ee80000300a00 */
[----:B------:R-:W4:Y:S04]  /*918a0*/  LDL.LU R28, [R1+0x4034] ;  /* 0x00403400011c7983 */ /* 0x000f280000300800 */
[----:B------:R-:W4:Y:S04]  /*918b0*/  LDL.LU R6, [R1+0x4030] ;  /* 0x0040300001067983 */ /* 0x000f280000300800 */
[----:B------:R-:W-:Y:S04]  /*918c0*/  STL.64 [R1+0x8c0], R20 ;  /* 0x0008c01401007387 */ /* 0x000fe80000100a00 */
[----:B------:R-:W-:Y:S04]  /*918d0*/  STL.64 [R1+0x8c8], R22 ;  /* 0x0008c81601007387 */ /* 0x000fe80000100a00 */
[----:B------:R-:W2:Y:S04]  /*918e0*/  LDL.LU R29, [R1+0x403c] ;  /* 0x00403c00011d7983 */ /* 0x000ea80000300800 */
[----:B------:R-:W2:Y:S04]  /*918f0*/  LDL.LU R7, [R1+0x4038] ;  /* 0x0040380001077983 */ /* 0x000ea80000300800 */
[----:B------:R-:W3:Y:S04]  /*91900*/  LDL.LU R24, [R1+0xe0] ;  /* 0x0000e00001187983 */ /* 0x000ee80000300800 */
[----:B------:R-:W3:Y:S04]  /*91910*/  LDL.LU R25, [R1+0xe4] ;  /* 0x0000e40001197983 */ /* 0x000ee80000300800 */
[----:B------:R-:W-:Y:S04]  /*91920*/  STL.64 [R1+0x4188], R26 ;  /* 0x0041881a01007387 */ /* 0x000fe80000100a00 */
        /* <DEDUP_REMOVED lines=21> */
[----:B------:R-:W-:-:S02]  /*91a80*/  IMAD R6, R6, 0x100, R28 ;  /* 0x0000010006067824 */ /* 0x000fc400078e021c */
[----:B--2---:R-:W-:Y:S01]  /*91a90*/  IMAD R7, R7, 0x100, R29 ;  /* 0x0000010007077824 */ /* 0x004fe200078e021d */
[C---:B---3--:R-:W-:Y:S01]  /*91aa0*/  HMMA.16816.F32 R24, R12.reuse, R10, R24 ;  /* 0x0000000a0c18723c */ /* 0x048fe20000001818 */
[----:B----4-:R-:W-:Y:S04]  /*91ab0*/  STL.64 [R1+0x4160], R18 ;  /* 0x0041601201007387 */ /* 0x010fe80000100a00 */
[----:B------:R0:W-:Y:S04]  /*91ac0*/  STL.64 [R1+0x4158], R16 ;  /* 0x0041581001007387 */ /* 0x0001e80000100a00 */
        /* <DEDUP_REMOVED lines=23> */
[----:B------:R-:W2:Y:S01]  /*91c40*/  LDL.LU.64 R24, [R1+0x4178] ;  /* 0x0041780001187983 */ /* 0x000ea20000300a00 */
[----:B------:R-:W-:-:S02]  /*91c50*/  F2FP.F16.E4M3.UNPACK_B R4, R4 ;  /* 0x00000004ff04723e */ /* 0x000fc400020006ff */
[----:B------:R-:W-:Y:S02]  /*91c60*/  F2FP.F16.E4M3.UNPACK_B R5, R5 ;  /* 0x00000005ff05723e */ /* 0x000fe400020006ff */
        /* <DEDUP_REMOVED lines=26> */
[----:B------:R0:W-:Y:S04]  /*91e10*/  STL.64 [R1+0x4100], R22 ;  /* 0x0041001601007387 */ /* 0x0001e80000100a00 */
[----:B0-----:R-:W4:Y:S04]  /*91e20*/  LDL.LU R22, [R1+0x4054] ;  /* 0x0040540001167983 */ /* 0x001f280000300800 */
[----:B------:R-:W4:Y:S04]  /*91e30*/  LDL.LU R23, [R1+0x405c] ;  /* 0x00405c0001177983 */ /* 0x000f280000300800 */
[----:B------:R0:W-:Y:S04]  /*91e40*/  STL.64 [R1+0x40f8], R20 ;  /* 0x0040f81401007387 */ /* 0x0001e80000100a00 */
[----:B0-----:R-:W4:Y:S04]  /*91e50*/  LDL.LU R20, [R1+0x4044] ;  /* 0x0040440001147983 */ /* 0x001f280000300800 */
[----:B------:R-:W4:Y:S04]  /*91e60*/  LDL.LU R21, [R1+0x404c] ;  /* 0x00404c0001157983 */ /* 0x000f280000300800 */
[----:B------:R-:W3:Y:S04]  /*91e70*/  LDL.LU R26, [R1+0x1114] ;  /* 0x00111400011a7983 */ /* 0x000ee80000300800 */
[----:B------:R-:W3:Y:S04]  /*91e80*/  LDL.LU R27, [R1+0x111c] ;  /* 0x00111c00011b7983 */ /* 0x000ee80000300800 */
[----:B---3--:R-:W-:Y:S04]  /*91e90*/  STL.64 [R1+0x4110], R26 ;  /* 0x0041101a01007387 */ /* 0x008fe80000100a00 */
[----:B------:R0:W-:Y:S04]  /*91ea0*/  STL.64 [R1+0x4108], R24 ;  /* 0x0041081801007387 */ /* 0x0001e80000100a00 */
[----:B0-----:R-:W3:Y:S01]  /*91eb0*/  LDL.LU R24, [R1+0x90] ;  /* 0x0000900001187983 */ /* 0x001ee20000300800 */
[----:B------:R-:W-:-:S02]  /*91ec0*/  IMAD.MOV.U32 R25, RZ, RZ, R29 ;  /* 0x000000ffff197224 */ /* 0x000fc400078e001d */
[----:B------:R-:W-:Y:S02]  /*91ed0*/  IMAD.MOV.U32 R26, RZ, RZ, R28 ;  /* 0x000000ffff1a7224 */ /* 0x000fe400078e001c */
[----:B------:R-:W-:Y:S01]  /*91ee0*/  IMAD.MOV.U32 R27, RZ, RZ, R0 ;  /* 0x000000ffff1b7224 */ /* 0x000fe200078e0000 */
[----:B--2---:R-:W-:Y:S01]  /*91ef0*/  HMMA.16816.F32 R8, R4, R18, R8 ;  /* 0x000000120408723c */ /* 0x004fe20000001808 */
[----:B------:R-:W2:Y:S04]  /*91f00*/  LDL.LU R29, [R1+0x10e8] ;  /* 0x0010e800011d7983 */ /* 0x000ea80000300800 */
[----:B------:R-:W2:Y:S04]  /*91f10*/  LDL.LU R28, [R1+0x1124] ;  /* 0x00112400011c7983 */ /* 0x000ea80000300800 */
[----:B------:R-:W2:-:S14]  /*91f20*/  LDL.LU R0, [R1+0x10f0] ;  /* 0x0010f00001007983 */ /* 0x000e9c0000300800 */
[----:B------:R-:W-:Y:S04]  /*91f30*/  STL.64 [R1+0x880], R8 ;  /* 0x0008800801007387 */ /* 0x000fe80000100a00 */
[----:B------:R0:W-:Y:S04]  /*91f40*/  STL.64 [R1+0x888], R10 ;  /* 0x0008880a01007387 */ /* 0x0001e80000100a00 */
[----:B0-----:R-:W2:Y:S04]  /*91f50*/  LDL.LU.64 R10, [R1+0x4140] ;  /* 0x00414000010a7983 */ /* 0x001ea80000300a00 */
[----:B------:R-:W2:Y:S04]  /*91f60*/  LDL.LU.64 R8, [R1+0x4138] ;  /* 0x0041380001087983 */ /* 0x000ea80000300a00 */
[----:B------:R-:W-:Y:S04]  /*91f70*/  STL.64 [R1+0x40e0], R18 ;  /* 0x0040e01201007387 */ /* 0x000fe80000100a00 */
[----:B----4-:R-:W-:Y:S01]  /*91f80*/  STL.64 [R1+0x40d8], R16 ;  /* 0x0040d81001007387 */ /* 0x010fe20000100a00 */
[----:B---3--:R-:W-:-:S15]  /*91f90*/  HMMA.16816.F32 R24, R4, R16, R24 ;  /* 0x000000100418723c */ /* 0x008fde0000001818 */
[----:B------:R-:W-:-:S08]  /*91fa0*/  NOP ;  /* 0x0000000000007918 */ /* 0x000fd00000000000 */
[----:B------:R0:W-:Y:S04]  /*91fb0*/  STL.64 [R1+0x820], R24 ;  /* 0x0008201801007387 */ /* 0x0001e80000100a00 */
[----:B------:R1:W-:Y:S04]  /*91fc0*/  STL.64 [R1+0x828], R26 ;  /* 0x0008281a01007387 */ /* 0x0003e80000100a00 */
[----:B0-----:R-:W3:Y:S04]  /*91fd0*/  LDL.LU R24, [R1+0x80] ;  /* 0x0000800001187983 */ /* 0x001ee80000300800 */
[----:B------:R-:W3:Y:S04]  /*91fe0*/  LDL.LU R25, [R1+0x84] ;  /* 0x0000840001197983 */ /* 0x000ee80000300800 */
[----:B-1----:R-:W4:Y:S04]  /*91ff0*/  LDL.LU R26, [R1+0x88] ;  /* 0x00008800011a7983 */ /* 0x002f280000300800 */
        /* <DEDUP_REMOVED lines=16> */
[----:B------:R-:W4:Y:S01]  /*92100*/  LDL.LU R19, [R1+0x5c] ;  /* 0x00005c0001137983 */ /* 0x000f220000300800 */
[----:B------:R-:W-:-:S02]  /*92110*/  IMAD R12, R12, 0x100, R20 ;  /* 0x000001000c0c7824 */ /* 0x000fc400078e0214 */
[----:B------:R-:W-:Y:S01]  /*92120*/  IMAD R13, R13, 0x100, R21 ;  /* 0x000001000d0d7824 */ /* 0x000fe200078e0215 */
[----:B------:R-:W3:Y:S01]  /*92130*/  LDL.LU R20, [R1+0x70] ;  /* 0x0000700001147983 */ /* 0x000ee20000300800 */
[----:B------:R-:W-:-:S03]  /*92140*/  IMAD R14, R14, 0x100, R22 ;  /* 0x000001000e0e7824 */ /* 0x000fc600078e0216 */
[----:B------:R-:W3:Y:S01]  /*92150*/  LDL.LU R21, [R1+0x74] ;  /* 0x0000740001157983 */ /* 0x000ee20000300800 */
[----:B------:R-:W-:-:S03]  /*92160*/  IMAD R15, R15, 0x100, R23 ;  /* 0x000001000f0f7824 */ /* 0x000fc600078e0217 */
[----:B------:R-:W3:Y:S04]  /*92170*/  LDL.LU R22, [R1+0x78] ;  /* 0x0000780001167983 */ /* 0x000ee80000300800 */
[----:B------:R-:W3:Y:S01]  /*92180*/  LDL.LU R23, [R1+0x7c] ;  /* 0x00007c0001177983 */ /* 0x000ee20000300800 */
        /* <DEDUP_REMOVED lines=30> */
[----:B------:R-:W3:Y:S04]  /*92370*/  LDL.LU.64 R26, [R1+0x4110] ;  /* 0x00411000011a7983 */ /* 0x000ee80000300a00 */
[----:B------:R-:W4:Y:S04]  /*92380*/  LDL.LU.64 R24, [R1+0x4108] ;  /* 0x0041080001187983 */ /* 0x000f280000300a00 */
[----:B------:R0:W-:Y:S04]  /*92390*/  STL.64 [R1+0x5a0], R4 ;  /* 0x0005a00401007387 */ /* 0x0001e80000100a00 */
[----:B------:R1:W-:Y:S04]  /*923a0*/  STL.64 [R1+0x5a8], R6 ;  /* 0x0005a80601007387 */ /* 0x0003e80000100a00 */
[----:B0-----:R-:W2:Y:S04]  /*923b0*/  LDL.LU R4, [R1+0x10f4] ;  /* 0x0010f40001047983 */ /* 0x001ea80000300800 */
[----:B------:R-:W2:Y:S04]  /*923c0*/  LDL.LU R5, [R1+0x10fc] ;  /* 0x0010fc0001057983 */ /* 0x000ea80000300800 */
[----:B-1----:R-:W3:Y:S04]  /*923d0*/  LDL.LU R6, [R1+0x1104] ;  /* 0x0011040001067983 */ /* 0x002ee80000300800 */
[----:B------:R-:W3:Y:S01]  /*923e0*/  LDL.LU R7, [R1+0x110c] ;  /* 0x00110c0001077983 */ /* 0x000ee20000300800 */
[----:B------:R-:W-:-:S02]  /*923f0*/  F2FP.F16.E4M3.UNPACK_B R12, R12 ;  /* 0x0000000cff0c723e */ /* 0x000fc400020006ff */
[----:B------:R-:W-:Y:S02]  /*92400*/  F2FP.F16.E4M3.UNPACK_B R13, R13 ;  /* 0x0000000dff0d723e */ /* 0x000fe400020006ff */
[----:B------:R-:W-:Y:S02]  /*92410*/  F2FP.F16.E4M3.UNPACK_B R14, R14 ;  /* 0x0000000eff0e723e */ /* 0x000fe400020006ff */
[----:B------:R-:W-:-:S07]  /*92420*/  F2FP.F16.E4M3.UNPACK_B R15, R15 ;  /* 0x0000000fff0f723e */ /* 0x000fce00020006ff */
[C---:B----4-:R-:W-:Y:S01]  /*92430*/  HMMA.16816.F32 R20, R12.reuse, R24, R20 ;  /* 0x000000180c14723c */ /* 0x050fe20000001814 */
        /* <DEDUP_REMOVED lines=10> */
[----:B------:R-:W2:Y:S01]  /*924e0*/  LDL.LU R25, [R1+0x10ec] ;  /* 0x0010ec0001197983 */ /* 0x000ea20000300800 */
[----:B---3--:R-:W-:-:S15]  /*924f0*/  HMMA.16816.F32 R16, R12, R22, R16 ;  /* 0x000000160c10723c */ /* 0x008fde0000001810 */
[----:B------:R-:W-:-:S08]  /*92500*/  NOP ;  /* 0x0000000000007918 */ /* 0x000fd00000000000 */
[----:B------:R-:W-:Y:S04]  /*92510*/  STL.64 [R1+0x850], R16 ;  /* 0x0008501001007387 */ /* 0x000fe80000100a00 */
[----:B------:R0:W-:Y:S04]  /*92520*/  STL.64 [R1+0x858], R18 ;  /* 0x0008581201007387 */ /* 0x0001e80000100a00 */
[----:B0-----:R-:W4:Y:S04]  /*92530*/  LDL.LU.64 R18, [R1+0x40f0] ;  /* 0x0040f00001127983 */ /* 0x001f280000300a00 */
[----:B------:R-:W4:Y:S02]  /*92540*/  LDL.LU.64 R16, [R1+0x40e8] ;  /* 0x0040e80001107983 */ /* 0x000f240000300a00 */
[----:B----4-:R-:W-:Y:S02]  /*92550*/  HMMA.16816.F32 R20, R12, R20, R16 ;  /* 0x000000140c14723c */ /* 0x010fe40000001810 */
[----:B------:R-:W3:Y:S04]  /*92560*/  LDL.LU.64 R18, [R1+0x40e0] ;  /* 0x0040e00001127983 */ /* 0x000ee80000300a00 */
[----:B------:R-:W4:-:S15]  /*92570*/  LDL.LU.64 R16, [R1+0x40d8] ;  /* 0x0040d80001107983 */ /* 0x000f1e0000300a00 */
[----:B------:R-:W-:-:S02]  /*92580*/  NOP ;  /* 0x0000000000007918 */ /* 0x000fc40000000000 */
[----:B------:R0:W-:Y:S04]  /*92590*/  STL.64 [R1+0x830], R20 ;  /* 0x0008301401007387 */ /* 0x0001e80000100a00 */
[----:B------:R1:W-:Y:S04]  /*925a0*/  STL.64 [R1+0x838], R22 ;  /* 0x0008381601007387 */ /* 0x0003e80000100a00 */
[----:B0-----:R-:W2:Y:S04]  /*925b0*/  LDL.LU R20, [R1] ;  /* 0x0000000001147983 */ /* 0x001ea80000300800 */
        /* <DEDUP_REMOVED lines=10> */
[----:B------:R-:W2:Y:S04]  /*92660*/  LDL.LU.64 R10, [R1+0x40c0] ;  /* 0x0040c000010a7983 */ /* 0x000ea80000300a00 */
[----:B------:R-:W3:-:S15]  /*92670*/  LDL.LU.64 R8, [R1+0x40b8] ;  /* 0x0040b80001087983 */ /* 0x000ede0000300a00 */
[----:B------:R-:W-:-:S02]  /*92680*/  NOP ;  /* 0x0000000000007918 */ /* 0x000fc40000000000 */
        /* <DEDUP_REMOVED lines=12> */
[C---:B---3--:R-:W-:Y:S06]  /*92750*/  HMMA.16816.F32 R16, R12.reuse, R8, R16 ;  /* 0x000000080c10723c */ /* 0x048fec0000001810 */
[----:B------:R-:W-:Y:S01]  /*92760*/  HMMA.16816.F32 R8, R12, R2, R20 ;  /* 0x000000020c08723c */ /* 0x000fe20000001814 */
[----:B------:R-:W-:-:S02]  /*92770*/  IADD3 R25, P3, R25, UR61, RZ ;  /* 0x0000003d19197c10 */ /* 0x000fc4000ff7e0ff */
[----:B------:R-:W-:Y:S02]  /*92780*/  IADD3 R26, P5, R26, UR61, RZ ;  /* 0x0000003d1a1a7c10 */ /* 0x000fe4000ffbe0ff */
[----:B------:R-:W-:-:S12]  /*92790*/  IADD3 R27, P4, R27, UR61, RZ ;  /* 0x0000003d1b1b7c10 */ /* 0x000fd8000ff9e0ff */
[----:B------:R-:W-:Y:S04]  /*927a0*/  STL.64 [R1+0x2e0], R16 ;  /* 0x0002e01001007387 */ /* 0x000fe80000100a00 */
[----:B------:R-:W-:Y:S04]  /*927b0*/  STL.64 [R1+0x2e8], R18 ;  /* 0x0002e81201007387 */ /* 0x000fe80000100a00 */
[----:B------:R-:W-:Y:S04]  /*927c0*/  STL.64 [R1+0x2d0], R8 ;  /* 0x0002d00801007387 */ /* 0x000fe80000100a00 */
[----:B------:R-:W-:Y:S04]  /*927d0*/  STL.64 [R1+0x2d8], R10 ;  /* 0x0002d80a01007387 */ /* 0x000fe80000100a00 */
[----:B------:R-:W-:Y:S01]  /*927e0*/  STL [R1+0x10ec], R25 ;  /* 0x0010ec1901007387 */ /* 0x000fe20000100800 */
[----:B----4-:R-:W-:-:S02]  /*927f0*/  IADD3 R4, P2, R4, UR61, RZ ;  /* 0x0000003d04047c10 */ /* 0x010fc4000ff5e0ff */
[----:B------:R-:W-:Y:S02]  /*92800*/  IADD3 R5, P1, R5, UR61, RZ ;  /* 0x0000003d05057c10 */ /* 0x000fe4000ff3e0ff */
[----:B--2---:R-:W-:Y:S02]  /*92810*/  IADD3 R6, P0, R6, UR61, RZ ;  /* 0x0000003d06067c10 */ /* 0x004fe4000ff1e0ff */
[----:B------:R-:W-:Y:S01]  /*92820*/  IADD3 R7, P6, R7, UR61, RZ ;  /* 0x0000003d07077c10 */ /* 0x000fe2000ffde0ff */
[----:B------:R-:W-:Y:S04]  /*92830*/  STL [R1+0x10f4], R4 ;  /* 0x0010f40401007387 */ /* 0x000fe80000100800 */
[----:B------:R-:W-:Y:S04]  /*92840*/  STL [R1+0x10fc], R5 ;  /* 0x0010fc0501007387 */ /* 0x000fe80000100800 */
[----:B------:R-:W-:Y:S04]  /*92850*/  STL [R1+0x1104], R6 ;  /* 0x0011040601007387 */ /* 0x000fe80000100800 */
[----:B------:R-:W-:Y:S04]  /*92860*/  STL [R1+0x110c], R7 ;  /* 0x00110c0701007387 */ /* 0x000fe80000100800 */
[----:B------:R-:W-:Y:S04]  /*92870*/  STL [R1+0x1114], R26 ;  /* 0x0011141a01007387 */ /* 0x000fe80000100800 */
[----:B------:R-:W-:Y:S04]  /*92880*/  STL [R1+0x111c], R27 ;  /* 0x00111c1b01007387 */ /* 0x000fe80000100800 */
[----:B------:R-:W2:Y:S01]  /*92890*/  LDL.LU R12, [R1+0x3820] ;  /* 0x00382000010c7983 */ /* 0x000ea20000300800 */
[----:B------:R-:W-:-:S02]  /*928a0*/  IADD3.X R29, R29, UR22, RZ, P3, !PT ;  /* 0x000000161d1d7c10 */ /* 0x000fc40009ffe4ff */
[----:B------:R-:W-:-:S03]  /*928b0*/  IADD3 R28, P3, R28, UR61, RZ ;  /* 0x0000003d1c1c7c10 */ /* 0x000fc6000ff7e0ff */
[----:B------:R-:W-:Y:S04]  /*928c0*/  STL [R1+0x10e8], R29 ;  /* 0x0010e81d01007387 */ /* 0x000fe80000100800 */
[----:B--2---:R0:W-:Y:S04]  /*928d0*/  STL [R1+0x409c], R12 ;  /* 0x00409c0c01007387 */ /* 0x0041e80000100800 */
[----:B------:R-:W-:Y:S04]  /*928e0*/  STL [R1+0x1124], R28 ;  /* 0x0011241c01007387 */ /* 0x000fe80000100800 */
[----:B0-----:R-:W2:Y:S01]  /*928f0*/  LDL.LU R12, [R1+0x10f8] ;  /* 0x0010f800010c7983 */ /* 0x001ea20000300800 */
[----:B------:R-:W-:-:S05]  /*92900*/  IADD3.X R0, R0, UR22, RZ, P2, !PT ;  /* 0x0000001600007c10 */ /* 0x000fca00097fe4ff */
[----:B------:R-:W-:Y:S04]  /*92910*/  STL [R1+0x10f0], R0 ;  /* 0x0010f00001007387 */ /* 0x000fe80000100800 */
        /* <DEDUP_REMOVED lines=30> */
[----:B--2---:R-:W-:-:S05]  /*92b00*/  IADD3 R12, P2, R12, UR61, RZ ;  /* 0x0000003d0c0c7c10 */ /* 0x004fca000ff5e0ff */
[----:B------:R0:W-:Y:S04]  /*92b10*/  STL [R1+0x3828], R12 ;  /* 0x0038280c01007387 */ /* 0x0001e80000100800 */
[----:B0-----:R-:W2:Y:S02]  /*92b20*/  LDL.LU R12, [R1+0x40a0] ;  /* 0x0040a000010c7983 */ /* 0x001ea40000300800 */
[----:B--2---:R-:W-:-:S05]  /*92b30*/  IADD3.X R12, R12, UR22, RZ, P1, !PT ;  /* 0x000000160c0c7c10 */ /* 0x004fca0008ffe4ff */
[----:B------:R0:W-:Y:S04]  /*92b40*/  STL [R1+0x10f8], R12 ;  /* 0x0010f80c01007387 */ /* 0x0001e80000100800 */
[----:B0-----:R-:W2:Y:S01]  /*92b50*/  LDL.LU R12, [R1+0x409c] ;  /* 0x00409c00010c7983 */ /* 0x001ea20000300800 */
[----:B---3--:R-:W-:Y:S02]  /*92b60*/  IADD3.X R13, R13, UR22, RZ, P0, !PT ;  /* 0x000000160d0d7c10 */ /* 0x008fe400087fe4ff */
[----:B----4-:R-:W-:Y:S02]  /*92b70*/  IADD3 R14, P0, R14, UR61, RZ ;  /* 0x0000003d0e0e7c10 */ /* 0x010fe4000ff1e0ff */
[----:B------:R-:W-:Y:S02]  /*92b80*/  IADD3.X R15, R15, UR22, RZ, P6, !PT ;  /* 0x000000160f0f7c10 */ /* 0x000fe4000b7fe4ff */
[----:B------:R-:W-:-:S02]  /*92b90*/  IADD3 R2, P6, R2, UR61, RZ ;  /* 0x0000003d02027c10 */ /* 0x000fc4000ffde0ff */
[----:B------:R-:W-:Y:S02]  /*92ba0*/  IADD3.X R3, R3, UR22, RZ, P5, !PT ;  /* 0x0000001603037c10 */ /* 0x000fe4000affe4ff */
[----:B------:R-:W-:Y:S02]  /*92bb0*/  IADD3 R8, P5, R8, UR61, RZ ;  /* 0x0000003d08087c10 */ /* 0x000fe4000ffbe0ff */
[----:B------:R-:W-:Y:S02]  /*92bc0*/  IADD3.X R9, R9, UR22, RZ, P4, !PT ;  /* 0x0000001609097c10 */ /* 0x000fe4000a7fe4ff */
[----:B------:R-:W-:Y:S02]  /*92bd0*/  IADD3 R10, P4, R10, UR61, RZ ;  /* 0x0000003d0a0a7c10 */ /* 0x000fe4000ff9e0ff */
        /* <DEDUP_REMOVED lines=15> */
[----:B--2---:R-:W-:-:S05]  /*92cd0*/  IADD3 R12, P1, R12, UR61, RZ ;  /* 0x0000003d0c0c7c10 */ /* 0x004fca000ff3e0ff */
        /* <DEDUP_REMOVED lines=9> */
[----:B------:R-:W-:-:S03]  /*92d70*/  IADD3.X R19, R19, UR22, RZ, P1, !PT ;  /* 0x0000001613137c10 */ /* 0x000fc60008ffe4ff */
[----:B------:R-:W-:Y:S01]  /*92d80*/  STL [R1+0x1120], R11 ;  /* 0x0011200b01007387 */ /* 0x000fe20000100800 */
[----:B------:R-:W-:-:S03]  /*92d90*/  IADD3 R20, P1, R20, UR61, RZ ;  /* 0x0000003d14147c10 */ /* 0x000fc6000ff3e0ff */
        /* <DEDUP_REMOVED lines=16> */
[----:B0-----:R-:W2:Y:S01]  /*92ea0*/  LDL.LU R12, [R1+0x37d4] ;  /* 0x0037d400010c7983 */ /* 0x001ea20000300800 */
[----:B------:R-:W-:-:S02]  /*92eb0*/  IADD3 R29, P2, R29, UR61, RZ ;  /* 0x0000003d1d1d7c10 */ /* 0x000fc4000ff5e0ff */
[----:B------:R-:W-:-:S03]  /*92ec0*/  IADD3.X R28, R28, UR22, RZ, P1, !PT ;  /* 0x000000161c1c7c10 */ /* 0x000fc60008ffe4ff */
[----:B------:R-:W-:Y:S04]  /*92ed0*/  STL [R1+0x37b8], R29 ;  /* 0x0037b81d01007387 */ /* 0x000fe80000100800 */
[----:B--2---:R0:W-:Y:S04]  /*92ee0*/  STL [R1+0x4094], R12 ;  /* 0x0040940c01007387 */ /* 0x0041e80000100800 */
[----:B------:R-:W-:Y:S04]  /*92ef0*/  STL [R1+0x37e4], R28 ;  /* 0x0037e41c01007387 */ /* 0x000fe80000100800 */
[----:B0-----:R-:W2:Y:S01]  /*92f00*/  LDL.LU R12, [R1+0x37a8] ;  /* 0x0037a800010c7983 */ /* 0x001ea20000300800 */
[----:B------:R-:W-:-:S05]  /*92f10*/  IADD3 R0, P1, R0, UR61, RZ ;  /* 0x0000003d00007c10 */ /* 0x000fca000ff3e0ff */
[----:B------:R-:W-:Y:S04]  /*92f20*/  STL [R1+0x37b0], R0 ;  /* 0x0037b00001007387 */ /* 0x000fe80000100800 */
[----:B--2---:R0:W-:Y:S04]  /*92f30*/  STL [R1+0x4098], R12 ;  /* 0x0040980c01007387 */ /* 0x0041e80000100800 */
[----:B0-----:R-:W2:Y:S04]  /*92f40*/  LDL.LU R12, [R1+0x37dc] ;  /* 0x0037dc00010c7983 */ /* 0x001ea80000300800 */
[----:B------:R-:W3:Y:S04]  /*92f50*/  LDL.LU R13, [R1+0x37a0] ;  /* 0x0037a000010d7983 */ /* 0x000ee80000300800 */
        /* <DEDUP_REMOVED lines=26> */
[----:B------:R-:W3:Y:S01]  /*93100*/  LDL.LU R0, [R1+0x3764] ;  /* 0x0037640001007983 */ /* 0x000ee20000300800 */
[----:B--2---:R-:W-:-:S05]  /*93110*/  IADD3.X R12, R12, UR22, RZ, P0, !PT ;  /* 0x000000160c0c7c10 */ /* 0x004fca00087fe4ff */
[----:B------:R0:W-:Y:S04]  /*93120*/  STL [R1+0x37dc], R12 ;  /* 0x0037dc0c01007387 */ /* 0x0001e80000100800 */
[----:B0-----:R-:W2:Y:S02]  /*93130*/  LDL.LU R12, [R1+0x4098] ;  /* 0x00409800010c7983 */ /* 0x001ea40000300800 */
[----:B--2---:R-:W-:-:S05]  /*93140*/  IADD3 R12, P0, R12, UR61, RZ ;  /* 0x0000003d0c0c7c10 */ /* 0x004fca000ff1e0ff */
[----:B------:R0:W-:Y:S04]  /*93150*/  STL [R1+0x37a8], R12 ;  /* 0x0037a80c01007387 */ /* 0x0001e80000100800 */
[----:B0-----:R-:W2:Y:S01]  /*93160*/  LDL.LU R12, [R1+0x4094] ;  /* 0x00409400010c7983 */ /* 0x001ea20000300800 */
[----:B----4-:R-:W-:Y:S02]  /*93170*/  IADD3.X R14, R14, UR22, RZ, P5, !PT ;  /* 0x000000160e0e7c10 */ /* 0x010fe4000affe4ff */
[----:B---3--:R-:W-:Y:S02]  /*93180*/  IADD3 R15, P5, R15, UR61, RZ ;  /* 0x0000003d0f0f7c10 */ /* 0x008fe4000ffbe0ff */
        /* <DEDUP_REMOVED lines=20> */
[----:B--2---:R-:W-:Y:S02]  /*932d0*/  IADD3.X R12, R12, UR22, RZ, P6, !PT ;  /* 0x000000160c0c7c10 */ /* 0x004fe4000b7fe4ff */
[----:B------:R-:W-:-:S03]  /*932e0*/  IADD3 R13, P6, R13, UR61, RZ ;  /* 0x0000003d0d0d7c10 */ /* 0x000fc6000ffde0ff */
        /* <DEDUP_REMOVED lines=387> */
[----:B--2---:R-:W-:Y:S02]  /*94b20*/  IADD3.X R12, R12, UR22, RZ, P0, !PT ;  /* 0x000000160c0c7c10 */ /* 0x004fe400087fe4ff */
        /* <DEDUP_REMOVED lines=26> */
[----:B------:R-:W-:Y:S04]  /*94cd0*/  STL [R1+0x358c], R6 ;  /* 0x00358c0601007387 */ /* 0x000fe80000100800 */
[----:B------:R-:W-:Y:S04]  /*94ce0*/  STL [R1+0x3558], R7 ;  /* 0x0035580701007387 */ /* 0x000fe80000100800 */
[----:B------:R-:W-:Y:S04]  /*94cf0*/  STL [R1+0x3584], R26 ;  /* 0x0035841a01007387 */ /* 0x000fe80000100800 */
[----:B------:R-:W-:Y:S04]  /*94d00*/  STL [R1+0x3550], R27 ;  /* 0x0035501b01007387 */ /* 0x000fe80000100800 */
[----:B------:R0:W-:Y:S04]  /*94d10*/  STL [R1+0x3574], R0 ;  /* 0x0035740001007387 */ /* 0x0001e80000100800 */
[----:B------:R-:W-:Y:S04]  /*94d20*/  STL [R1+0x357c], R29 ;  /* 0x00357c1d01007387 */ /* 0x000fe80000100800 */
[----:B0-----:R-:W2:Y:S01]  /*94d30*/  LDL.LU R0, [R1+0x3538] ;  /* 0x0035380001007983 */ /* 0x001ea20000300800 */
[----:B------:R-:W-:-:S05]  /*94d40*/  IADD3 R28, P1, R28, UR61, RZ ;  /* 0x0000003d1c1c7c10 */ /* 0x000fca000ff3e0ff */
[----:B------:R-:W-:Y:S04]  /*94d50*/  STL [R1+0x3548], R28 ;  /* 0x0035481c01007387 */ /* 0x000fe80000100800 */
[----:B--2---:R0:W-:Y:S04]  /*94d60*/  STL [R1+0x406c], R0 ;  /* 0x00406c0001007387 */ /* 0x0041e80000100800 */
[----:B0-----:R-:W2:Y:S04]  /*94d70*/  LDL.LU R0, [R1+0x356c] ;  /* 0x00356c0001007983 */ /* 0x001ea80000300800 */
        /* <DEDUP_REMOVED lines=57> */
[----:B------:R-:W-:-:S02]  /*95110*/  IADD3.X R7, R7, UR22, RZ, P0, !PT ;  /* 0x0000001607077c10 */ /* 0x000fc400087fe4ff */
[----:B------:R-:W-:Y:S02]  /*95120*/  IADD3.X R28, R28, UR22, RZ, P3, !PT ;  /* 0x000000161c1c7c10 */ /* 0x000fe40009ffe4ff */
[----:B------:R-:W-:Y:S02]  /*95130*/  IADD3.X R27, R27, UR22, RZ, P5, !PT ;  /* 0x000000161b1b7c10 */ /* 0x000fe4000affe4ff */
[----:B------:R-:W-:Y:S02]  /*95140*/  IADD3.X R29, R29, UR22, RZ, P4, !PT ;  /* 0x000000161d1d7c10 */ /* 0x000fe4000a7fe4ff */
[----:B--2---:R-:W-:-:S05]  /*95150*/  IADD3 R0, P6, R0, UR61, RZ ;  /* 0x0000003d00007c10 */ /* 0x004fca000ffde0ff */
[----:B------:R0:W-:Y:S01]  /*95160*/  STL [R1+0x3538], R0 ;  /* 0x0035380001007387 */ /* 0x0001e20000100800 */
[----:B------:R-:W-:-:S03]  /*95170*/  IADD3.X R18, R18, UR22, RZ, P6, !PT ;  /* 0x0000001612127c10 */ /* 0x000fc6000b7fe4ff */
[----:B0-----:R-:W2:Y:S04]  /*95180*/  LDL.LU R0, [R1+0x4068] ;  /* 0x0040680001007983 */ /* 0x001ea80000300800 */
        /* <DEDUP_REMOVED lines=28> */
[----:B------:R-:W-:Y:S04]  /*95350*/  STL [R1+0x34f4], R27 ;  /* 0x0034f41b01007387 */ /* 0x000fe80000100800 */
[----:B------:R1:W-:Y:S04]  /*95360*/  STL [R1+0x34ec], R29 ;  /* 0x0034ec1d01007387 */ /* 0x0003e80000100800 */
[----:B0-----:R-:W3:Y:S04]  /*95370*/  LDL.LU R26, [R1+0x34dc] ;  /* 0x0034dc00011a7983 */ /* 0x001ee80000300800 */
[----:B-1----:R-:W4:Y:S04]  /*95380*/  LDL.LU R29, [R1+0x34d8] ;  /* 0x0034d800011d7983 */ /* 0x002f280000300800 */
[----:B------:R-:W4:Y:S04]  /*95390*/  LDL.LU R28, [R1+0x34d0] ;  /* 0x0034d000011c7983 */ /* 0x000f280000300800 */
[----:B------:R-:W4:Y:S04]  /*953a0*/  LDL.LU R27, [R1+0x34c8] ;  /* 0x0034c800011b7983 */ /* 0x000f280000300800 */
[----:B--2---:R-:W-:Y:S04]  /*953b0*/  STL [R1+0x4068], R0 ;  /* 0x0040680001007387 */ /* 0x004fe80000100800 */
[----:B------:R-:W2:Y:S04]  /*953c0*/  LDL.LU R5, [R1+0x1828] ;  /* 0x0018280001057983 */ /* 0x000ea80000300800 */
[----:B------:R-:W2:Y:S01]  /*953d0*/  LDL.LU R12, [R1+0x34c0] ;  /* 0x0034c000010c7983 */ /* 0x000ea20000300800 */
[----:B---3--:R-:W-:-:S02]  /*953e0*/  IADD3.X R26, R26, UR22, RZ, P2, !PT ;  /* 0x000000161a1a7c10 */ /* 0x008fc400097fe4ff */
[----:B----4-:R-:W-:-:S03]  /*953f0*/  IADD3 R29, P4, R29, UR61, RZ ;  /* 0x0000003d1d1d7c10 */ /* 0x010fc6000ff9e0ff */
[----:B------:R-:W-:Y:S04]  /*95400*/  STL [R1+0x34dc], R26 ;  /* 0x0034dc1a01007387 */ /* 0x000fe80000100800 */
[----:B------:R-:W3:Y:S04]  /*95410*/  LDL.LU R13, [R1+0x34b8] ;  /* 0x0034b800010d7983 */ /* 0x000ee80000300800 */
[----:B------:R-:W4:Y:S04]  /*95420*/  LDL.LU R14, [R1+0x34b0] ;  /* 0x0034b000010e7983 */ /* 0x000f280000300800 */
[----:B------:R0:W-:Y:S04]  /*95430*/  STL [R1+0x34d8], R29 ;  /* 0x0034d81d01007387 */ /* 0x0001e80000100800 */
[----:B------:R-:W4:Y:S04]  /*95440*/  LDL.LU R15, [R1+0x34a8] ;  /* 0x0034a800010f7983 */ /* 0x000f280000300800 */
[----:B------:R-:W4:Y:S04]  /*95450*/  LDL.LU R2, [R1+0x34d4] ;  /* 0x0034d40001027983 */ /* 0x000f280000300800 */
[----:B------:R-:W4:Y:S01]  /*95460*/  LDL.LU R3, [R1+0x34a0] ;  /* 0x0034a00001037983 */ /* 0x000f220000300800 */
[----:B------:R-:W-:-:S03]  /*95470*/  IADD3 R28, P3, R28, UR61, RZ ;  /* 0x0000003d1c1c7c10 */ /* 0x000fc6000ff7e0ff */
[----:B0-----:R-:W4:Y:S04]  /*95480*/  LDL.LU R29, [R1+0x34cc] ;  /* 0x0034cc00011d7983 */ /* 0x001f280000300800 */
[----:B------:R-:W4:Y:S04]  /*95490*/  LDL.LU R8, [R1+0x3498] ;  /* 0x0034980001087983 */ /* 0x000f280000300800 */
[----:B------:R-:W4:Y:S04]  /*954a0*/  LDL.LU R9, [R1+0x34c4] ;  /* 0x0034c40001097983 */ /* 0x000f280000300800 */
[----:B------:R-:W4:Y:S04]  /*954b0*/  LDL.LU R10, [R1+0x3490] ;  /* 0x00349000010a7983 */ /* 0x000f280000300800 */
[----:B------:R0:W-:Y:S04]  /*954c0*/  STL [R1+0x34d0], R28 ;  /* 0x0034d01c01007387 */ /* 0x0001e80000100800 */
        /* <DEDUP_REMOVED lines=12> */
[----:B0-----:R-:W4:Y:S01]  /*95590*/  LDL.LU R28, [R1+0x348c] ;  /* 0x00348c00011c7983 */ /* 0x001f220000300800 */
[----:B------:R-:W-:-:S03]  /*955a0*/  IADD3 R27, P2, R27, UR61, RZ ;  /* 0x0000003d1b1b7c10 */ /* 0x000fc6000ff5e0ff */
[----:B------:R-:W4:Y:S04]  /*955b0*/  LDL.LU R6, [R1+0x3458] ;  /* 0x0034580001067983 */ /* 0x000f280000300800 */
[----:B------:R-:W4:Y:S04]  /*955c0*/  LDL.LU R7, [R1+0x3484] ;  /* 0x0034840001077983 */ /* 0x000f280000300800 */
[----:B------:R-:W4:Y:S04]  /*955d0*/  LDL.LU R26, [R1+0x3450] ;  /* 0x00345000011a7983 */ /* 0x000f280000300800 */
[----:B------:R0:W-:Y:S04]  /*955e0*/  STL [R1+0x34c8], R27 ;  /* 0x0034c81b01007387 */ /* 0x0001e80000100800 */
[----:B0-----:R-:W4:Y:S01]  /*955f0*/  LDL.LU R27, [R1+0x347c] ;  /* 0x00347c00011b7983 */ /* 0x001f220000300800 */
[----:B--2---:R-:W-:Y:S01]  /*95600*/  VIADD R5, R5, 0x1 ;  /* 0x0000000105057836 */ /* 0x004fe20000000000 */
[----:B------:R-:W-:-:S04]  /*95610*/  IADD3 R12, P1, R12, UR61, RZ ;  /* 0x0000003d0c0c7c10 */ /* 0x000fc8000ff3e0ff */
[----:B------:R-:W-:Y:S04]  /*95620*/  STL [R1+0x1828], R5 ;  /* 0x0018280501007387 */ /* 0x000fe80000100800 */
[----:B------:R-:W-:Y:S04]  /*95630*/  STL [R1+0x406c], R5 ;  /* 0x00406c0501007387 */ /* 0x000fe80000100800 */
[----:B------:R-:W-:Y:S01]  /*95640*/  STL [R1+0x34c0], R12 ;  /* 0x0034c00c01007387 */ /* 0x000fe20000100800 */
[----:B---3--:R-:W-:Y:S02]  /*95650*/  IADD3 R13, P0, R13, UR61, RZ ;  /* 0x0000003d0d0d7c10 */ /* 0x008fe4000ff1e0ff */
[----:B----4-:R-:W-:-:S02]  /*95660*/  IADD3 R14, P6, R14, UR61, RZ ;  /* 0x0000003d0e0e7c10 */ /* 0x010fc4000ffde0ff */
[----:B------:R-:W-:Y:S02]  /*95670*/  IADD3 R15, P5, R15, UR61, RZ ;  /* 0x0000003d0f0f7c10 */ /* 0x000fe4000ffbe0ff */
[----:B------:R-:W-:Y:S01]  /*95680*/  IADD3.X R2, R2, UR22, RZ, P4, !PT ;  /* 0x0000001602027c10 */ /* 0x000fe2000a7fe4ff */
[----:B------:R-:W-:Y:S04]  /*95690*/  STL [R1+0x34b8], R13 ;  /* 0x0034b80d01007387 */ /* 0x000fe80000100800 */
[----:B------:R-:W-:Y:S04]  /*956a0*/  STL [R1+0x34b0], R14 ;  /* 0x0034b00e01007387 */ /* 0x000fe80000100800 */
[----:B------:R-:W-:Y:S01]  /*956b0*/  STL [R1+0x34a8], R15 ;  /* 0x0034a80f01007387 */ /* 0x000fe20000100800 */
[----:B------:R-:W-:-:S02]  /*956c0*/  IADD3.X R29, R29, UR22, RZ, P3, !PT ;  /* 0x000000161d1d7c10 */ /* 0x000fc40009ffe4ff */
[----:B------:R-:W-:-:S03]  /*956d0*/  IADD3 R3, P4, R3, UR61, RZ ;  /* 0x0000003d03037c10 */ /* 0x000fc6000ff9e0ff */
[----:B------:R0:W-:Y:S04]  /*956e0*/  STL [R1+0x34cc], R29 ;  /* 0x0034cc1d01007387 */ /* 0x0001e80000100800 */
[----:B------:R-:W-:Y:S01]  /*956f0*/  STL [R1+0x34d4], R2 ;  /* 0x0034d40201007387 */ /* 0x000fe20000100800 */
[----:B------:R-:W-:Y:S02]  /*95700*/  IADD3 R8, P3, R8, UR61, RZ ;  /* 0x0000003d08087c10 */ /* 0x000fe4000ff7e0ff */
[----:B------:R-:W-:Y:S02]  /*95710*/  IADD3.X R9, R9, UR22, RZ, P2, !PT ;  /* 0x0000001609097c10 */ /* 0x000fe400097fe4ff */
[----:B------:R-:W-:Y:S02]  /*95720*/  IADD3 R10, P2, R10, UR61, RZ ;  /* 0x0000003d0a0a7c10 */ /* 0x000fe4000ff5e0ff */
[----:B------:R-:W-:Y:S01]  /*95730*/  IADD3.X R11, R11, UR22, RZ, P1, !PT ;  /* 0x000000160b0b7c10 */ /* 0x000fe20008ffe4ff */
[----:B0-----:R-:W2:Y:S04]  /*95740*/  LDL.LU R29, [R1+0x3448] ;  /* 0x00344800011d7983 */ /* 0x001ea80000300800 */
[----:B------:R-:W-:Y:S01]  /*95750*/  STL [R1+0x34a0], R3 ;  /* 0x0034a00301007387 */ /* 0x000fe20000100800 */
[----:B------:R-:W-:-:S03]  /*95760*/  IADD3 R16, P1, R16, UR61, RZ ;  /* 0x0000003d10107c10 */ /* 0x000fc6000ff3e0ff */
[----:B------:R-:W-:Y:S01]  /*95770*/  STL [R1+0x3498], R8 ;  /* 0x0034980801007387 */ /* 0x000fe20000100800 */
[----:B------:R-:W-:-:S03]  /*95780*/  IADD3.X R17, R17, UR22, RZ, P0, !PT ;  /* 0x0000001611117c10 */ /* 0x000fc600087fe4ff */
        /* <DEDUP_REMOVED lines=17> */
[----:B------:R-:W-:-:S03]  /*958a0*/  IADD3.X R25, R25, UR22, RZ, P3, !PT ;  /* 0x0000001619197c10 */ /* 0x000fc60009ffe4ff */
[----:B------:R-:W-:Y:S04]  /*958b0*/  STL [R1+0x3470], R22 ;  /* 0x0034701601007387 */ /* 0x000fe80000100800 */
[----:B------:R-:W-:Y:S04]  /*958c0*/  STL [R1+0x349c], R23 ;  /* 0x00349c1701007387 */ /* 0x000fe80000100800 */
[----:B------:R-:W-:Y:S04]  /*958d0*/  STL [R1+0x3468], R24 ;  /* 0x0034681801007387 */ /* 0x000fe80000100800 */
[----:B------:R0:W-:Y:S04]  /*958e0*/  STL [R1+0x348c], R28 ;  /* 0x00348c1c01007387 */ /* 0x0001e80000100800 */
[----:B------:R-:W-:Y:S04]  /*958f0*/  STL [R1+0x3494], R25 ;  /* 0x0034941901007387 */ /* 0x000fe80000100800 */
[----:B0-----:R-:W3:Y:S01]  /*95900*/  LDL.LU R28, [R1+0x3474] ;  /* 0x00347400011c7983 */ /* 0x001ee20000300800 */
[----:B------:R-:W-:-:S02]  /*95910*/  IADD3 R4, P3, R4, UR61, RZ ;  /* 0x0000003d04047c10 */ /* 0x000fc4000ff7e0ff */
[----:B------:R-:W-:Y:S02]  /*95920*/  IADD3 R6, P2, R6, UR61, RZ ;  /* 0x0000003d06067c10 */ /* 0x000fe4000ff5e0ff */
[----:B------:R-:W-:Y:S02]  /*95930*/  IADD3.X R7, R7, UR22, RZ, P1, !PT ;  /* 0x0000001607077c10 */ /* 0x000fe40008ffe4ff */
[----:B------:R-:W-:Y:S01]  /*95940*/  IADD3 R26, P1, R26, UR61, RZ ;  /* 0x0000003d1a1a7c10 */ /* 0x000fe2000ff3e0ff */
[----:B------:R-:W-:Y:S04]  /*95950*/  STL [R1+0x3460], R4 ;  /* 0x0034600401007387 */ /* 0x000fe80000100800 */
[----:B------:R-:W-:Y:S01]  /*95960*/  STL [R1+0x3458], R6 ;  /* 0x0034580601007387 */ /* 0x000fe20000100800 */
[----:B------:R-:W-:-:S03]  /*95970*/  IADD3.X R27, R27, UR22, RZ, P0, !PT ;  /* 0x000000161b1b7c10 */ /* 0x000fc600087fe4ff */
[----:B------:R-:W4:Y:S04]  /*95980*/  LDL.LU R5, [R1+0x3440] ;  /* 0x0034400001057983 */ /* 0x000f280000300800 */
[----:B------:R-:W-:Y:S04]  /*95990*/  STL [R1+0x3484], R7 ;  /* 0x0034840701007387 */ /* 0x000fe80000100800 */
[----:B------:R-:W4:Y:S04]  /*959a0*/  LDL.LU R0, [R1+0x346c] ;  /* 0x00346c0001007983 */ /* 0x000f280000300800 */
[----:B------:R-:W-:Y:S04]  /*959b0*/  STL [R1+0x3450], R26 ;  /* 0x0034501a01007387 */ /* 0x000fe80000100800 */
[----:B------:R-:W4:Y:S04]  /*959c0*/  LDL.LU R12, [R1+0x3438] ;  /* 0x00343800010c7983 */ /* 0x000f280000300800 */
[----:B------:R0:W-:Y:S04]  /*959d0*/  STL [R1+0x347c], R27 ;  /* 0x00347c1b01007387 */ /* 0x0001e80000100800 */
[----:B------:R-:W4:Y:S04]  /*959e0*/  LDL.LU R13, [R1+0x3464] ;  /* 0x00346400010d7983 */ /* 0x000f280000300800 */
[----:B------:R-:W4:Y:S04]  /*959f0*/  LDL.LU R14, [R1+0x3430] ;  /* 0x00343000010e7983 */ /* 0x000f280000300800 */
[----:B------:R-:W4:Y:S04]  /*95a00*/  LDL.LU R15, [R1+0x345c] ;  /* 0x00345c00010f7983 */ /* 0x000f280000300800 */
[----:B------:R-:W4:Y:S04]  /*95a10*/  LDL.LU R2, [R1+0x3428] ;  /* 0x0034280001027983 */ /* 0x000f280000300800 */
[----:B------:R-:W4:Y:S04]  /*95a20*/  LDL.LU R3, [R1+0x3454] ;  /* 0x0034540001037983 */ /* 0x000f280000300800 */
[----:B0-----:R-:W4:Y:S04]  /*95a30*/  LDL.LU R27, [R1+0x3420] ;  /* 0x00342000011b7983 */ /* 0x001f280000300800 */
[----:B------:R-:W4:Y:S04]  /*95a40*/  LDL.LU R8, [R1+0x344c] ;  /* 0x00344c0001087983 */ /* 0x000f280000300800 */
[----:B------:R-:W4:Y:S04]  /*95a50*/  LDL.LU R9, [R1+0x3418] ;  /* 0x0034180001097983 */ /* 0x000f280000300800 */
[----:B------:R-:W4:Y:S01]  /*95a60*/  LDL.LU R10, [R1+0x3444] ;  /* 0x00344400010a7983 */ /* 0x000f220000300800 */
[----:B--2---:R-:W-:-:S05]  /*95a70*/  IADD3 R29, P0, R29, UR61, RZ ;  /* 0x0000003d1d1d7c10 */ /* 0x004fca000ff1e0ff */
[----:B------:R0:W-:Y:S04]  /*95a80*/  STL [R1+0x3448], R29 ;  /* 0x0034481d01007387 */ /* 0x0001e80000100800 */
        /* <DEDUP_REMOVED lines=12> */
[----:B0-----:R-:W2:Y:S04]  /*95b50*/  LDL.LU R29, [R1+0x33e0] ;  /* 0x0033e000011d7983 */ /* 0x001ea80000300800 */
[----:B------:R-:W2:Y:S04]  /*95b60*/  LDL.LU R6, [R1+0x340c] ;  /* 0x00340c0001067983 */ /* 0x000ea80000300800 */
[----:B------:R-:W2:Y:S04]  /*95b70*/  LDL.LU R7, [R1+0x33d8] ;  /* 0x0033d80001077983 */ /* 0x000ea80000300800 */
[----:B------:R-:W2:Y:S01]  /*95b80*/  LDL.LU R26, [R1+0x3404] ;  /* 0x00340400011a7983 */ /* 0x000ea20000300800 */
[----:B---3--:R-:W-:-:S05]  /*95b90*/  IADD3.X R28, R28, UR22, RZ, P6, !PT ;  /* 0x000000161c1c7c10 */ /* 0x008fca000b7fe4ff */
[----:B------:R0:W-:Y:S04]  /*95ba0*/  STL [R1+0x3474], R28 ;  /* 0x0034741c01007387 */ /* 0x0001e80000100800 */
[----:B0-----:R-:W3:Y:S01]  /*95bb0*/  LDL.LU R28, [R1+0x33d0] ;  /* 0x0033d000011c7983 */ /* 0x001ee20000300800 */
[----:B----4-:R-:W-:Y:S02]  /*95bc0*/  IADD3 R5, P6, R5, UR61, RZ ;  /* 0x0000003d05057c10 */ /* 0x010fe4000ffde0ff */
[----:B------:R-:W-:Y:S02]  /*95bd0*/  IADD3.X R0, R0, UR22, RZ, P5, !PT ;  /* 0x0000001600007c10 */ /* 0x000fe4000affe4ff */
[----:B------:R-:W-:Y:S02]  /*95be0*/  IADD3 R12, P5, R12, UR61, RZ ;  /* 0x0000003d0c0c7c10 */ /* 0x000fe4000ffbe0ff */
[----:B------:R-:W-:-:S02]  /*95bf0*/  IADD3.X R13, R13, UR22, RZ, P4, !PT ;  /* 0x000000160d0d7c10 */ /* 0x000fc4000a7fe4ff */
[----:B------:R-:W-:Y:S01]  /*95c00*/  IADD3 R14, P4, R14, UR61, RZ ;  /* 0x0000003d0e0e7c10 */ /* 0x000fe2000ff9e0ff */
[----:B------:R-:W-:Y:S01]  /*95c10*/  STL [R1+0x3440], R5 ;  /* 0x0034400501007387 */ /* 0x000fe20000100800 */
[----:B------:R-:W-:Y:S02]  /*95c20*/  IADD3.X R15, R15, UR22, RZ, P3, !PT ;  /* 0x000000160f0f7c10 */ /* 0x000fe40009ffe4ff */
[----:B------:R-:W-:Y:S01]  /*95c30*/  IADD3.X R3, R3, UR22, RZ, P2, !PT ;  /* 0x0000001603037c10 */ /* 0x000fe200097fe4ff */
[----:B------:R-:W-:Y:S01]  /*95c40*/  STL [R1+0x346c], R0 ;  /* 0x00346c0001007387 */ /* 0x000fe20000100800 */
[----:B------:R-:W-:-:S03]  /*95c50*/  IADD3 R27, P2, R27, UR61, RZ ;  /* 0x0000003d1b1b7c10 */ /* 0x000fc6000ff5e0ff */
[----:B------:R-:W-:Y:S01]  /*95c60*/  STL [R1+0x3438], R12 ;  /* 0x0034380c01007387 */ /* 0x000fe20000100800 */
[----:B------:R-:W-:-:S03]  /*95c70*/  IADD3 R2, P3, R2, UR61, RZ ;  /* 0x0000003d02027c10 */ /* 0x000fc6000ff7e0ff */
[----:B------:R-:W-:Y:S04]  /*95c80*/  STL [R1+0x3464], R13 ;  /* 0x0034640d01007387 */ /* 0x000fe80000100800 */
[----:B------:R-:W-:Y:S04]  /*95c90*/  STL [R1+0x3430], R14 ;  /* 0x0034300e01007387 */ /* 0x000fe80000100800 */
[----:B------:R-:W-:Y:S04]  /*95ca0*/  STL [R1+0x345c], R15 ;  /* 0x00345c0f01007387 */ /* 0x000fe80000100800 */
[----:B------:R0:W-:Y:S04]  /*95cb0*/  STL [R1+0x3420], R27 ;  /* 0x0034201b01007387 */ /* 0x0001e80000100800 */
[----:B------:R-:W-:Y:S04]  /*95cc0*/  STL [R1+0x3428], R2 ;  /* 0x0034280201007387 */ /* 0x000fe80000100800 */
[----:B0-----:R-:W4:Y:S01]  /*95cd0*/  LDL.LU R27, [R1+0x33fc] ;  /* 0x0033fc00011b7983 */ /* 0x001f220000300800 */
[----:B------:R-:W-:-:S02]  /*95ce0*/  IADD3.X R8, R8, UR22, RZ, P1, !PT ;  /* 0x0000001608087c10 */ /* 0x000fc40008ffe4ff */
[----:B------:R-:W-:Y:S02]  /*95cf0*/  IADD3 R9, P1, R9, UR61, RZ ;  /* 0x0000003d09097c10 */ /* 0x000fe4000ff3e0ff */
[----:B------:R-:W-:Y:S01]  /*95d00*/  IADD3.X R10, R10, UR22, RZ, P0, !PT ;  /* 0x000000160a0a7c10 */ /* 0x000fe200087fe4ff */
[----:B------:R-:W-:Y:S04]  /*95d10*/  STL [R1+0x3454], R3 ;  /* 0x0034540301007387 */ /* 0x000fe80000100800 */
[----:B------:R-:W-:Y:S04]  /*95d20*/  STL [R1+0x344c], R8 ;  /* 0x00344c0801007387 */ /* 0x000fe80000100800 */
[----:B------:R-:W-:Y:S04]  /*95d30*/  STL [R1+0x3418], R9 ;  /* 0x0034180901007387 */ /* 0x000fe80000100800 */
[----:B------:R-:W-:Y:S01]  /*95d40*/  STL [R1+0x3444], R10 ;  /* 0x0034440a01007387 */ /* 0x000fe20000100800 */
[----:B--2---:R-:W-:-:S02]  /*95d50*/  IADD3 R11, P0, R11, UR61, RZ ;  /* 0x0000003d0b0b7c10 */ /* 0x004fc4000ff1e0ff */
[----:B------:R-:W-:Y:S02]  /*95d60*/  IADD3.X R16, R16, UR22, RZ, P6, !PT ;  /* 0x0000001610107c10 */ /* 0x000fe4000b7fe4ff */
[----:B------:R-:W-:Y:S02]  /*95d70*/  IADD3 R17, P6, R17, UR61, RZ ;  /* 0x0000003d11117c10 */ /* 0x000fe4000ffde0ff */
[----:B------:R-:W-:Y:S02]  /*95d80*/  IADD3.X R18, R18, UR22, RZ, P5, !PT ;  /* 0x0000001612127c10 */ /* 0x000fe4000affe4ff */
[----:B------:R-:W-:Y:S01]  /*95d90*/  IADD3 R19, P5, R19, UR61, RZ ;  /* 0x0000003d13137c10 */ /* 0x000fe2000ffbe0ff */
        /* <DEDUP_REMOVED lines=17> */
[----:B------:R-:W-:Y:S01]  /*95eb0*/  STL [R1+0x341c], R24 ;  /* 0x00341c1801007387 */ /* 0x000fe20000100800 */
[----:B------:R-:W-:-:S03]  /*95ec0*/  IADD3.X R6, R6, UR22, RZ, P0, !PT ;  /* 0x0000001606067c10 */ /* 0x000fc600087fe4ff */
[----:B------:R0:W-:Y:S04]  /*95ed0*/  STL [R1+0x33e0], R29 ;  /* 0x0033e01d01007387 */ /* 0x0001e80000100800 */
[----:B------:R-:W-:Y:S01]  /*95ee0*/  STL [R1+0x33e8], R25 ;  /* 0x0033e81901007387 */ /* 0x000fe20000100800 */
[----:B------:R-:W-:Y:S02]  /*95ef0*/  IADD3 R7, P0, R7, UR61, RZ ;  /* 0x0000003d07077c10 */ /* 0x000fe4000ff1e0ff */
[----:B------:R-:W-:Y:S01]  /*95f00*/  IADD3.X R26, R26, UR22, RZ, P6, !PT ;  /* 0x000000161a1a7c10 */ /* 0x000fe2000b7fe4ff */
[----:B0-----:R-:W2:Y:S04]  /*95f10*/  LDL.LU R29, [R1+0x33c8] ;  /* 0x0033c800011d7983 */ /* 0x001ea80000300800 */
[----:B------:R-:W-:Y:S04]  /*95f20*/  STL [R1+0x3414], R4 ;  /* 0x0034140401007387 */ /* 0x000fe80000100800 */
[----:B------:R-:W-:Y:S04]  /*95f30*/  STL [R1+0x340c], R6 ;  /* 0x00340c0601007387 */ /* 0x000fe80000100800 */
[----:B------:R-:W2:Y:S04]  /*95f40*/  LDL.LU R5, [R1+0x33f4] ;  /* 0x0033f40001057983 */ /* 0x000ea80000300800 */
[----:B------:R-:W-:Y:S04]  /*95f50*/  STL [R1+0x33d8], R7 ;  /* 0x0033d80701007387 */ /* 0x000fe80000100800 */
[----:B------:R-:W2:Y:S04]  /*95f60*/  LDL.LU R0, [R1+0x33c0] ;  /* 0x0033c00001007983 */ /* 0x000ea80000300800 */
[----:B------:R-:W-:Y:S04]  /*95f70*/  STL [R1+0x3404], R26 ;  /* 0x0034041a01007387 */ /* 0x000fe80000100800 */
[----:B------:R-:W2:Y:S01]  /*95f80*/  LDL.LU R12, [R1+0x33ec] ;  /* 0x0033ec00010c7983 */ /* 0x000ea20000300800 */
[----:B---3--:R-:W-:-:S05]  /*95f90*/  IADD3 R28, P6, R28, UR61, RZ ;  /* 0x0000003d1c1c7c10 */ /* 0x008fca000ffde0ff */
[----:B------:R0:W-:Y:S04]  /*95fa0*/  STL [R1+0x33d0], R28 ;  /* 0x0033d01c01007387 */ /* 0x0001e80000100800 */
[----:B------:R-:W3:Y:S04]  /*95fb0*/  LDL.LU R13, [R1+0x33b8] ;  /* 0x0033b800010d7983 */ /* 0x000ee80000300800 */
[----:B------:R-:W3:Y:S04]  /*95fc0*/  LDL.LU R14, [R1+0x33e4] ;  /* 0x0033e400010e7983 */ /* 0x000ee80000300800 */
[----:B------:R-:W3:Y:S04]  /*95fd0*/  LDL.LU R15, [R1+0x33b0] ;  /* 0x0033b000010f7983 */ /* 0x000ee80000300800 */
[----:B------:R-:W3:Y:S04]  /*95fe0*/  LDL.LU R2, [R1+0x33dc] ;  /* 0x0033dc0001027983 */ /* 0x000ee80000300800 */
[----:B------:R-:W3:Y:S04]  /*95ff0*/  LDL.LU R3, [R1+0x3840] ;  /* 0x0038400001037983 */ /* 0x000ee80000300800 */
[----:B0-----:R-:W3:Y:S04]  /*96000*/  LDL.LU R28, [R1+0x33d4] ;  /* 0x0033d400011c7983 */ /* 0x001ee80000300800 */
[----:B------:R-:W3:Y:S04]  /*96010*/  LDL.LU R8, [R1+0x3838] ;  /* 0x0038380001087983 */ /* 0x000ee80000300800 */
[----:B------:R-:W3:Y:S04]  /*96020*/  LDL.LU R9, [R1+0x33cc] ;  /* 0x0033cc0001097983 */ /* 0x000ee80000300800 */
[----:B------:R-:W3:Y:S01]  /*96030*/  LDL.LU R10, [R1+0x3830] ;  /* 0x00383000010a7983 */ /* 0x000ee20000300800 */
[----:B----4-:R-:W-:-:S05]  /*96040*/  IADD3.X R27, R27, UR22, RZ, P5, !PT ;  /* 0x000000161b1b7c10 */ /* 0x010fca000affe4ff */
        /* <DEDUP_REMOVED lines=18> */
[----:B------:R0:W-:Y:S01]  /*96170*/  STL [R1+0x33c8], R29 ;  /* 0x0033c81d01007387 */ /* 0x0001e20000100800 */
[----:B------:R-:W-:Y:S02]  /*96180*/  IADD3.X R5, R5, UR22, RZ, P4, !PT ;  /* 0x0000001605057c10 */ /* 0x000fe4000a7fe4ff */
[----:B------:R-:W-:Y:S02]  /*96190*/  IADD3 R0, P4, R0, UR61, RZ ;  /* 0x0000003d00007c10 */ /* 0x000fe4000ff9e0ff */
[----:B------:R-:W-:Y:S01]  /*961a0*/  IADD3.X R12, R12, UR22, RZ, P3, !PT ;  /* 0x000000160c0c7c10 */ /* 0x000fe20009ffe4ff */
[----:B0-----:R-:W2:Y:S01]  /*961b0*/  LDL.LU R29, [R1+0x339c] ;  /* 0x00339c00011d7983 */ /* 0x001ea20000300800 */
[----:B---3--:R-:W-:Y:S02]  /*961c0*/  IADD3 R13, P3, R13, UR61, RZ ;  /* 0x0000003d0d0d7c10 */ /* 0x008fe4000ff7e0ff */
[----:B------:R-:W-:Y:S01]  /*961d0*/  IADD3.X R14, R14, UR22, RZ, P2, !PT ;  /* 0x000000160e0e7c10 */ /* 0x000fe200097fe4ff */
[----:B------:R-:W-:Y:S01]  /*961e0*/  STL [R1+0x33f4], R5 ;  /* 0x0033f40501007387 */ /* 0x000fe20000100800 */
[----:B------:R-:W-:-:S03]  /*961f0*/  IADD3 R15, P2, R15, UR61, RZ ;  /* 0x0000003d0f0f7c10 */ /* 0x000fc6000ff5e0ff */
[----:B------:R-:W-:Y:S04]  /*96200*/  STL [R1+0x33c0], R0 ;  /* 0x0033c00001007387 */ /* 0x000fe80000100800 */
[----:B------:R-:W-:Y:S01]  /*96210*/  STL [R1+0x33ec], R12 ;  /* 0x0033ec0c01007387 */ /* 0x000fe20000100800 */
[----:B------:R-:W-:-:S03]  /*96220*/  IADD3.X R2, R2, UR22, RZ, P1, !PT ;  /* 0x0000001602027c10 */ /* 0x000fc60008ffe4ff */
[----:B------:R-:W-:Y:S01]  /*96230*/  STL [R1+0x33b8], R13 ;  /* 0x0033b80d01007387 */ /* 0x000fe20000100800 */
[----:B------:R-:W-:-:S03]  /*96240*/  IADD3.X R28, R28, UR22, RZ, P0, !PT ;  /* 0x000000161c1c7c10 */ /* 0x000fc600087fe4ff */
        /* <DEDUP_REMOVED lines=8> */
[----:B------:R-:W-:Y:S02]  /*962d0*/  IADD3 R10, P6, R10, UR61, RZ ;  /* 0x0000003d0a0a7c10 */ /* 0x000fe4000ffde0ff */
[----:B----4-:R-:W-:Y:S01]  /*962e0*/  IADD3.X R11, R11, UR22, RZ, P5, !PT ;  /* 0x000000160b0b7c10 */ /* 0x010fe2000affe4ff */
        /* <DEDUP_REMOVED lines=27> */
[----:B0-----:R-:W4:Y:S01]  /*964a0*/  LDL.LU R27, [R1+0x3394] ;  /* 0x00339400011b7983 */ /* 0x001f220000300800 */
[----:B------:R-:W-:-:S02]  /*964b0*/  IADD3 R4, P0, R4, UR61, RZ ;  /* 0x0000003d04047c10 */ /* 0x000fc4000ff1e0ff */
[----:B------:R-:W-:Y:S02]  /*964c0*/  IADD3 R6, P6, R6, UR61, RZ ;  /* 0x0000003d06067c10 */ /* 0x000fe4000ffde0ff */
[----:B------:R-:W-:Y:S02]  /*964d0*/  IADD3.X R7, R7, UR22, RZ, P5, !PT ;  /* 0x0000001607077c10 */ /* 0x000fe4000affe4ff */
[----:B------:R-:W-:Y:S01]  /*964e0*/  IADD3 R26, P5, R26, UR61, RZ ;  /* 0x0000003d1a1a7c10 */ /* 0x000fe2000ffbe0ff */
[----:B------:R-:W-:Y:S04]  /*964f0*/  STL [R1+0x3380], R4 ;  /* 0x0033800401007387 */ /* 0x000fe80000100800 */
[----:B------:R-:W-:Y:S04]  /*96500*/  STL [R1+0x3378], R6 ;  /* 0x0033780601007387 */ /* 0x000fe80000100800 */
[----:B------:R-:W4:Y:S04]  /*96510*/  LDL.LU R5, [R1+0x3360] ;  /* 0x0033600001057983 */ /* 0x000f280000300800 */
[----:B------:R-:W-:Y:S04]  /*96520*/  STL [R1+0x33a4], R7 ;  /* 0x0033a40701007387 */ /* 0x000fe80000100800 */
[----:B------:R-:W4:Y:S04]  /*96530*/  LDL.LU R0, [R1+0x338c] ;  /* 0x00338c0001007983 */ /* 0x000f280000300800 */
[----:B------:R-:W-:Y:S04]  /*96540*/  STL [R1+0x3370], R26 ;  /* 0x0033701a01007387 */ /* 0x000fe80000100800 */
[----:B------:R-:W4:Y:S01]  /*96550*/  LDL.LU R12, [R1+0x3358] ;  /* 0x00335800010c7983 */ /* 0x000f220000300800 */
[----:B--2---:R-:W-:-:S05]  /*96560*/  IADD3.X R29, R29, UR22, RZ, P4, !PT ;  /* 0x000000161d1d7c10 */ /* 0x004fca000a7fe4ff */
[----:B------:R0:W-:Y:S04]  /*96570*/  STL [R1+0x339c], R29 ;  /* 0x00339c1d01007387 */ /* 0x0001e80000100800 */
        /* <DEDUP_REMOVED lines=29> */
[----:B0-----:R-:W4:Y:S01]  /*96750*/  LDL.LU R27, [R1+0x32f0] ;  /* 0x0032f000011b7983 */ /* 0x001f220000300800 */
[----:B------:R-:W-:Y:S02]  /*96760*/  IADD3 R5, P3, R5, UR61, RZ ;  /* 0x0000003d05057c10 */ /* 0x000fe4000ff7e0ff */
[----:B------:R-:W-:Y:S02]  /*96770*/  IADD3.X R0, R0, UR22, RZ, P2, !PT ;  /* 0x0000001600007c10 */ /* 0x000fe400097fe4ff */
[----:B------:R-:W-:Y:S01]  /*96780*/  IADD3 R12, P2, R12, UR61, RZ ;  /* 0x0000003d0c0c7c10 */ /* 0x000fe2000ff5e0ff */
[----:B------:R-:W-:Y:S04]  /*96790*/  STL [R1+0x3360], R5 ;  /* 0x0033600501007387 */ /* 0x000fe80000100800 */
[----:B------:R-:W-:Y:S04]  /*967a0*/  STL [R1+0x338c], R0 ;  /* 0x00338c0001007387 */ /* 0x000fe80000100800 */
[----:B------:R-:W-:Y:S01]  /*967b0*/  STL [R1+0x3358], R12 ;  /* 0x0033580c01007387 */ /* 0x000fe20000100800 */
[----:B--2---:R-:W-:-:S02]  /*967c0*/  IADD3.X R13, R13, UR22, RZ, P1, !PT ;  /* 0x000000160d0d7c10 */ /* 0x004fc40008ffe4ff */
[----:B------:R-:W-:Y:S02]  /*967d0*/  IADD3 R14, P1, R14, UR61, RZ ;  /* 0x0000003d0e0e7c10 */ /* 0x000fe4000ff3e0ff */
[----:B------:R-:W-:Y:S02]  /*967e0*/  IADD3.X R15, R15, UR22, RZ, P0, !PT ;  /* 0x000000160f0f7c10 */ /* 0x000fe400087fe4ff */
[----:B------:R-:W-:Y:S02]  /*967f0*/  IADD3.X R3, R3, UR22, RZ, P6, !PT ;  /* 0x0000001603037c10 */ /* 0x000fe4000b7fe4ff */
[----:B------:R-:W-:Y:S01]  /*96800*/  IADD3 R2, P0, R2, UR61, RZ ;  /* 0x0000003d02027c10 */ /* 0x000fe2000ff1e0ff */
[----:B------:R-:W-:Y:S01]  /*96810*/  STL [R1+0x3384], R13 ;  /* 0x0033840d01007387 */ /* 0x000fe20000100800 */
[----:B------:R-:W-:-:S03]  /*96820*/  IADD3 R29, P6, R29, UR61, RZ ;  /* 0x0000003d1d1d7c10 */ /* 0x000fc6000ffde0ff */
[----:B------:R-:W-:Y:S04]  /*96830*/  STL [R1+0x3350], R14 ;  /* 0x0033500e01007387 */ /* 0x000fe80000100800 */
[----:B------:R-:W-:Y:S04]  /*96840*/  STL [R1+0x337c], R15 ;  /* 0x00337c0f01007387 */ /* 0x000fe80000100800 */
[----:B------:R0:W-:Y:S04]  /*96850*/  STL [R1+0x3340], R29 ;  /* 0x0033401d01007387 */ /* 0x0001e80000100800 */
[----:B------:R-:W-:Y:S01]  /*96860*/  STL [R1+0x3348], R2 ;  /* 0x0033480201007387 */ /* 0x000fe20000100800 */
[----:B------:R-:W-:-:S02]  /*96870*/  IADD3.X R8, R8, UR22, RZ, P5, !PT ;  /* 0x0000001608087c10 */ /* 0x000fc4000affe4ff */
[----:B------:R-:W-:Y:S02]  /*96880*/  IADD3 R9, P5, R9, UR61, RZ ;  /* 0x0000003d09097c10 */ /* 0x000fe4000ffbe0ff */
[----:B------:R-:W-:Y:S01]  /*96890*/  IADD3.X R10, R10, UR22, RZ, P4, !PT ;  /* 0x000000160a0a7c10 */ /* 0x000fe2000a7fe4ff */
[----:B0-----:R-:W2:Y:S01]  /*968a0*/  LDL.LU R29, [R1+0x331c] ;  /* 0x00331c00011d7983 */ /* 0x001ea20000300800 */
[----:B---3--:R-:W-:-:S03]  /*968b0*/  IADD3 R11, P4, R11, UR61, RZ ;  /* 0x0000003d0b0b7c10 */ /* 0x008fc6000ff9e0ff */
        /* <DEDUP_REMOVED lines=28> */
[----:B0-----:R-:W3:Y:S01]  /*96a80*/  LDL.LU R28, [R1+0x32e8] ;  /* 0x0032e800011c7983 */ /* 0x001ee20000300800 */
[----:B------:R-:W-:-:S02]  /*96a90*/  IADD3.X R6, R6, UR22, RZ, P4, !PT ;  /* 0x0000001606067c10 */ /* 0x000fc4000a7fe4ff */
[----:B------:R-:W-:Y:S01]  /*96aa0*/  IADD3 R7, P4, R7, UR61, RZ ;  /* 0x0000003d07077c10 */ /* 0x000fe2000ff9e0ff */
[----:B------:R-:W-:Y:S01]  /*96ab0*/  STL [R1+0x3334], R4 ;  /* 0x0033340401007387 */ /* 0x000fe20000100800 */
[----:B------:R-:W-:-:S03]  /*96ac0*/  IADD3.X R26, R26, UR22, RZ, P3, !PT ;  /* 0x000000161a1a7c10 */ /* 0x000fc60009ffe4ff */
[----:B------:R-:W-:Y:S04]  /*96ad0*/  STL [R1+0x332c], R6 ;  /* 0x00332c0601007387 */ /* 0x000fe80000100800 */
[----:B------:R-:W3:Y:S04]  /*96ae0*/  LDL.LU R5, [R1+0x3314] ;  /* 0x0033140001057983 */ /* 0x000ee80000300800 */
[----:B------:R-:W-:Y:S04]  /*96af0*/  STL [R1+0x32f8], R7 ;  /* 0x0032f80701007387 */ /* 0x000fe80000100800 */
[----:B------:R-:W3:Y:S01]  /*96b00*/  LDL.LU R0, [R1+0x32e0] ;  /* 0x0032e00001007983 */ /* 0x000ee20000300800 */
[----:B----4-:R-:W-:-:S03]  /*96b10*/  IADD3 R27, P3, R27, UR61, RZ ;  /* 0x0000003d1b1b7c10 */ /* 0x010fc6000ff7e0ff */
        /* <DEDUP_REMOVED lines=32> */
[----:B0-----:R-:W3:Y:S01]  /*96d20*/  LDL.LU R28, [R1+0x32a4] ;  /* 0x0032a400011c7983 */ /* 0x001ee20000300800 */
[----:B------:R-:W-:Y:S02]  /*96d30*/  IADD3.X R5, R5, UR22, RZ, P1, !PT ;  /* 0x0000001605057c10 */ /* 0x000fe40008ffe4ff */
[----:B------:R-:W-:Y:S02]  /*96d40*/  IADD3 R0, P1, R0, UR61, RZ ;  /* 0x0000003d00007c10 */ /* 0x000fe4000ff3e0ff */
[----:B----4-:R-:W-:Y:S02]  /*96d50*/  IADD3.X R12, R12, UR22, RZ, P0, !PT ;  /* 0x000000160c0c7c10 */ /* 0x010fe400087fe4ff */
[----:B------:R-:W-:-:S02]  /*96d60*/  IADD3 R13, P0, R13, UR61, RZ ;  /* 0x0000003d0d0d7c10 */ /* 0x000fc4000ff1e0ff */
[----:B------:R-:W-:Y:S01]  /*96d70*/  IADD3.X R14, R14, UR22, RZ, P6, !PT ;  /* 0x000000160e0e7c10 */ /* 0x000fe2000b7fe4ff */
[----:B------:R-:W-:Y:S01]  /*96d80*/  STL [R1+0x3314], R5 ;  /* 0x0033140501007387 */ /* 0x000fe20000100800 */
[----:B------:R-:W-:-:S03]  /*96d90*/  IADD3 R15, P6, R15, UR61, RZ ;  /* 0x0000003d0f0f7c10 */ /* 0x000fc6000ffde0ff */
[----:B------:R-:W-:Y:S04]  /*96da0*/  STL [R1+0x32e0], R0 ;  /* 0x0032e00001007387 */ /* 0x000fe80000100800 */
[----:B------:R-:W-:Y:S01]  /*96db0*/  STL [R1+0x330c], R12 ;  /* 0x00330c0c01007387 */ /* 0x000fe20000100800 */
[----:B------:R-:W-:Y:S02]  /*96dc0*/  IADD3.X R2, R2, UR22, RZ, P5, !PT ;  /* 0x0000001602027c10 */ /* 0x000fe4000affe4ff */
[----:B------:R-:W-:Y:S01]  /*96dd0*/  IADD3.X R27, R27, UR22, RZ, P4, !PT ;  /* 0x000000161b1b7c10 */ /* 0x000fe2000a7fe4ff */
        /* <DEDUP_REMOVED lines=12> */
[----:B------:R-:W-:Y:S04]  /*96ea0*/  STL [R1+0x32ec], R9 ;  /* 0x0032ec0901007387 */ /* 0x000fe80000100800 */
[----:B------:R-:W-:Y:S01]  /*96eb0*/  STL [R1+0x32b8], R10 ;  /* 0x0032b80a01007387 */ /* 0x000fe20000100800 */
[----:B--2---:R-:W-:-:S02]  /*96ec0*/  IADD3.X R11, R11, UR22, RZ, P2, !PT ;  /* 0x000000160b0b7c10 */ /* 0x004fc400097fe4ff */
[----:B------:R-:W-:Y:S02]  /*96ed0*/  IADD3 R16, P2, R16, UR61, RZ ;  /* 0x0000003d10107c10 */ /* 0x000fe4000ff5e0ff */
[----:B------:R-:W-:Y:S02]  /*96ee0*/  IADD3.X R17, R17, UR22, RZ, P1, !PT ;  /* 0x0000001611117c10 */ /* 0x000fe40008ffe4ff */
[----:B------:R-:W-:Y:S02]  /*96ef0*/  IADD3 R18, P1, R18, UR61, RZ ;  /* 0x0000003d12127c10 */ /* 0x000fe4000ff3e0ff */
[----:B------:R-:W-:Y:S01]  /*96f00*/  IADD3.X R19, R19, UR22, RZ, P0, !PT ;  /* 0x0000001613137c10 */ /* 0x000fe200087fe4ff */
        /* <DEDUP_REMOVED lines=14> */
[----:B------:R-:W-:Y:S01]  /*96ff0*/  STL [R1+0x3298], R22 ;  /* 0x0032981601007387 */ /* 0x000fe20000100800 */
[----:B------:R-:W-:-:S03]  /*97000*/  IADD3 R4, P4, R4, UR61, RZ ;  /* 0x0000003d04047c10 */ /* 0x000fc6000ff9e0ff */
[----:B------:R-:W-:Y:S04]  /*97010*/  STL [R1+0x32c4], R23 ;  /* 0x0032c41701007387 */ /* 0x000fe80000100800 */
[----:B------:R-:W-:Y:S01]  /*97020*/  STL [R1+0x3290], R24 ;  /* 0x0032901801007387 */ /* 0x000fe20000100800 */
[----:B------:R-:W-:-:S03]  /*97030*/  IADD3 R6, P3, R6, UR61, RZ ;  /* 0x0000003d06067c10 */ /* 0x000fc6000ff7e0ff */
[----:B------:R0:W-:Y:S04]  /*97040*/  STL [R1+0x32b4], R29 ;  /* 0x0032b41d01007387 */ /* 0x0001e80000100800 */
[----:B------:R-:W-:Y:S01]  /*97050*/  STL [R1+0x32bc], R25 ;  /* 0x0032bc1901007387 */ /* 0x000fe20000100800 */
[----:B------:R-:W-:Y:S02]  /*97060*/  IADD3.X R7, R7, UR22, RZ, P2, !PT ;  /* 0x0000001607077c10 */ /* 0x000fe400097fe4ff */
[----:B------:R-:W-:Y:S01]  /*97070*/  IADD3 R26, P2, R26, UR61, RZ ;  /* 0x0000003d1a1a7c10 */ /* 0x000fe2000ff5e0ff */
        /* <DEDUP_REMOVED lines=8> */
[----:B---3--:R-:W-:-:S05]  /*97100*/  IADD3.X R28, R28, UR22, RZ, P1, !PT ;  /* 0x000000161c1c7c10 */ /* 0x008fca0008ffe4ff */
        /* <DEDUP_REMOVED lines=10> */
[----:B----4-:R-:W-:-:S05]  /*971b0*/  IADD3 R27, P1, R27, UR61, RZ ;  /* 0x0000003d1b1b7c10 */ /* 0x010fca000ff3e0ff */
        /* <DEDUP_REMOVED lines=18> */
[----:B------:R0:W-:Y:S01]  /*972e0*/  STL [R1+0x329c], R29 ;  /* 0x00329c1d01007387 */ /* 0x0001e20000100800 */
[----:B------:R-:W-:Y:S02]  /*972f0*/  IADD3 R5, P0, R5, UR61, RZ ;  /* 0x0000003d05057c10 */ /* 0x000fe4000ff1e0ff */
[----:B------:R-:W-:Y:S02]  /*97300*/  IADD3.X R0, R0, UR22, RZ, P6, !PT ;  /* 0x0000001600007c10 */ /* 0x000fe4000b7fe4ff */
[----:B------:R-:W-:Y:S01]  /*97310*/  IADD3 R12, P6, R12, UR61, RZ ;  /* 0x0000003d0c0c7c10 */ /* 0x000fe2000ffde0ff */
[----:B0-----:R-:W2:Y:S04]  /*97320*/  LDL.LU R29, [R1+0x31f8] ;  /* 0x0031f800011d7983 */ /* 0x001ea80000300800 */
[----:B------:R-:W-:Y:S01]  /*97330*/  STL [R1+0x3268], R5 ;  /* 0x0032680501007387 */ /* 0x000fe20000100800 */
[----:B---3--:R-:W-:-:S02]  /*97340*/  IADD3.X R13, R13, UR22, RZ, P5, !PT ;  /* 0x000000160d0d7c10 */ /* 0x008fc4000affe4ff */
[----:B------:R-:W-:Y:S02]  /*97350*/  IADD3 R14, P5, R14, UR61, RZ ;  /* 0x0000003d0e0e7c10 */ /* 0x000fe4000ffbe0ff */
[----:B------:R-:W-:Y:S01]  /*97360*/  IADD3.X R15, R15, UR22, RZ, P4, !PT ;  /* 0x000000160f0f7c10 */ /* 0x000fe2000a7fe4ff */
[----:B------:R-:W-:Y:S01]  /*97370*/  STL [R1+0x3294], R0 ;  /* 0x0032940001007387 */ /* 0x000fe20000100800 */
[----:B------:R-:W-:-:S03]  /*97380*/  IADD3.X R3, R3, UR22, RZ, P3, !PT ;  /* 0x0000001603037c10 */ /* 0x000fc60009ffe4ff */
[----:B------:R-:W-:Y:S01]  /*97390*/  STL [R1+0x3260], R12 ;  /* 0x0032600c01007387 */ /* 0x000fe20000100800 */
[----:B------:R-:W-:-:S03]  /*973a0*/  IADD3 R2, P4, R2, UR61, RZ ;  /* 0x0000003d02027c10 */ /* 0x000fc6000ff9e0ff */
[----:B------:R-:W-:Y:S01]  /*973b0*/  STL [R1+0x328c], R13 ;  /* 0x00328c0d01007387 */ /* 0x000fe20000100800 */
[----:B------:R-:W-:-:S03]  /*973c0*/  IADD3 R28, P3, R28, UR61, RZ ;  /* 0x0000003d1c1c7c10 */ /* 0x000fc6000ff7e0ff */
[----:B------:R-:W-:Y:S04]  /*973d0*/  STL [R1+0x3258], R14 ;  /* 0x0032580e01007387 */ /* 0x000fe80000100800 */
[----:B------:R-:W-:Y:S04]  /*973e0*/  STL [R1+0x3284], R15 ;  /* 0x0032840f01007387 */ /* 0x000fe80000100800 */
[----:B------:R0:W-:Y:S04]  /*973f0*/  STL [R1+0x3248], R28 ;  /* 0x0032481c01007387 */ /* 0x0001e80000100800 */
[----:B------:R-:W-:Y:S04]  /*97400*/  STL [R1+0x3250], R2 ;  /* 0x0032500201007387 */ /* 0x000fe80000100800 */
[----:B0-----:R-:W3:Y:S01]  /*97410*/  LDL.LU R28, [R1+0x3224] ;  /* 0x00322400011c7983 */ /* 0x001ee20000300800 */
[----:B------:R-:W-:-:S02]  /*97420*/  IADD3.X R8, R8, UR22, RZ, P2, !PT ;  /* 0x0000001608087c10 */ /* 0x000fc400097fe4ff */
[----:B------:R-:W-:Y:S02]  /*97430*/  IADD3 R9, P2, R9, UR61, RZ ;  /* 0x0000003d09097c10 */ /* 0x000fe4000ff5e0ff */
[----:B------:R-:W-:Y:S01]  /*97440*/  IADD3.X R10, R10, UR22, RZ, P1, !PT ;  /* 0x000000160a0a7c10 */ /* 0x000fe20008ffe4ff */
[----:B------:R-:W-:Y:S01]  /*97450*/  STL [R1+0x327c], R3 ;  /* 0x00327c0301007387 */ /* 0x000fe20000100800 */
[----:B----4-:R-:W-:Y:S02]  /*97460*/  IADD3 R11, P1, R11, UR61, RZ ;  /* 0x0000003d0b0b7c10 */ /* 0x010fe4000ff3e0ff */
        /* <DEDUP_REMOVED lines=29> */
[----:B------:R-:W-:Y:S01]  /*97640*/  IADD3 R7, P1, R7, UR61, RZ ;  /* 0x0000003d07077c10 */ /* 0x000fe2000ff3e0ff */
[----:B------:R-:W-:Y:S01]  /*97650*/  STL [R1+0x323c], R4 ;  /* 0x00323c0401007387 */ /* 0x000fe20000100800 */
[----:B------:R-:W-:-:S03]  /*97660*/  IADD3.X R26, R26, UR22, RZ, P0, !PT ;  /* 0x000000161a1a7c10 */ /* 0x000fc600087fe4ff */
[----:B------:R-:W-:Y:S04]  /*97670*/  STL [R1+0x3234], R6 ;  /* 0x0032340601007387 */ /* 0x000fe80000100800 */
[----:B------:R-:W4:Y:S04]  /*97680*/  LDL.LU R5, [R1+0x321c] ;  /* 0x00321c0001057983 */ /* 0x000f280000300800 */
[----:B------:R-:W-:Y:S04]  /*97690*/  STL [R1+0x3200], R7 ;  /* 0x0032000701007387 */ /* 0x000fe80000100800 */
[----:B------:R-:W4:Y:S04]  /*976a0*/  LDL.LU R0, [R1+0x31e8] ;  /* 0x0031e80001007983 */ /* 0x000f280000300800 */
[----:B------:R-:W-:Y:S04]  /*976b0*/  STL [R1+0x322c], R26 ;  /* 0x00322c1a01007387 */ /* 0x000fe80000100800 */
        /* <DEDUP_REMOVED lines=32> */
[----:B0-----:R-:W4:Y:S01]  /*978c0*/  LDL.LU R27, [R1+0x31ac] ;  /* 0x0031ac00011b7983 */ /* 0x001f220000300800 */
[----:B------:R-:W-:Y:S02]  /*978d0*/  IADD3.X R5, R5, UR22, RZ, P5, !PT ;  /* 0x0000001605057c10 */ /* 0x000fe4000affe4ff */
[----:B------:R-:W-:Y:S02]  /*978e0*/  IADD3 R0, P5, R0, UR61, RZ ;  /* 0x0000003d00007c10 */ /* 0x000fe4000ffbe0ff */
[----:B------:R-:W-:Y:S01]  /*978f0*/  IADD3.X R12, R12, UR22, RZ, P4, !PT ;  /* 0x000000160c0c7c10 */ /* 0x000fe2000a7fe4ff */
[----:B------:R-:W-:Y:S04]  /*97900*/  STL [R1+0x321c], R5 ;  /* 0x00321c0501007387 */ /* 0x000fe80000100800 */
[----:B------:R-:W-:Y:S04]  /*97910*/  STL [R1+0x31e8], R0 ;  /* 0x0031e80001007387 */ /* 0x000fe80000100800 */
[----:B------:R-:W-:Y:S01]  /*97920*/  STL [R1+0x3214], R12 ;  /* 0x0032140c01007387 */ /* 0x000fe20000100800 */
[----:B--2---:R-:W-:-:S02]  /*97930*/  IADD3 R13, P4, R13, UR61, RZ ;  /* 0x0000003d0d0d7c10 */ /* 0x004fc4000ff9e0ff */
[----:B------:R-:W-:Y:S02]  /*97940*/  IADD3.X R14, R14, UR22, RZ, P3, !PT ;  /* 0x000000160e0e7c10 */ /* 0x000fe40009ffe4ff */
[----:B------:R-:W-:Y:S02]  /*97950*/  IADD3 R15, P3, R15, UR61, RZ ;  /* 0x0000003d0f0f7c10 */ /* 0x000fe4000ff7e0ff */
[----:B------:R-:W-:Y:S01]  /*97960*/  IADD3.X R2, R2, UR22, RZ, P2, !PT ;  /* 0x0000001602027c10 */ /* 0x000fe200097fe4ff */
[----:B------:R-:W-:Y:S04]  /*97970*/  STL [R1+0x31e0], R13 ;  /* 0x0031e00d01007387 */ /* 0x000fe80000100800 */
[----:B------:R-:W-:Y:S01]  /*97980*/  STL [R1+0x320c], R14 ;  /* 0x00320c0e01007387 */ /* 0x000fe20000100800 */
[----:B------:R-:W-:-:S03]  /*97990*/  IADD3.X R29, R29, UR22, RZ, P1, !PT ;  /* 0x000000161d1d7c10 */ /* 0x000fc60008ffe4ff */
[----:B------:R-:W-:Y:S01]  /*979a0*/  STL [R1+0x31d8], R15 ;  /* 0x0031d80f01007387 */ /* 0x000fe20000100800 */
[----:B------:R-:W-:-:S03]  /*979b0*/  IADD3 R3, P2, R3, UR61, RZ ;  /* 0x0000003d03037c10 */ /* 0x000fc6000ff5e0ff */
[----:B------:R0:W-:Y:S04]  /*979c0*/  STL [R1+0x31fc], R29 ;  /* 0x0031fc1d01007387 */ /* 0x0001e80000100800 */
[----:B------:R-:W-:Y:S01]  /*979d0*/  STL [R1+0x3204], R2 ;  /* 0x0032040201007387 */ /* 0x000fe20000100800 */
[----:B------:R-:W-:Y:S02]  /*979e0*/  IADD3 R8, P1, R8, UR61, RZ ;  /* 0x0000003d08087c10 */ /* 0x000fe4000ff3e0ff */
[----:B------:R-:W-:Y:S02]  /*979f0*/  IADD3.X R9, R9, UR22, RZ, P0, !PT ;  /* 0x0000001609097c10 */ /* 0x000fe400087fe4ff */
[----:B------:R-:W-:Y:S01]  /*97a00*/  IADD3 R10, P0, R10, UR61, RZ ;  /* 0x0000003d0a0a7c10 */ /* 0x000fe2000ff1e0ff */
[----:B0-----:R-:W2:Y:S04]  /*97a10*/  LDL.LU R29, [R1+0x3178] ;  /* 0x00317800011d7983 */ /* 0x001ea80000300800 */
[----:B------:R-:W-:Y:S01]  /*97a20*/  STL [R1+0x31d0], R3 ;  /* 0x0031d00301007387 */ /* 0x000fe20000100800 */
[----:B---3--:R-:W-:-:S02]  /*97a30*/  IADD3.X R11, R11, UR22, RZ, P6, !PT ;  /* 0x000000160b0b7c10 */ /* 0x008fc4000b7fe4ff */
        /* <DEDUP_REMOVED lines=32> */
[----:B------:R-:W-:Y:S04]  /*97c40*/  STL [R1+0x3188], R6 ;  /* 0x0031880601007387 */ /* 0x000fe80000100800 */
[----:B------:R-:W3:Y:S04]  /*97c50*/  LDL.LU R5, [R1+0x3170] ;  /* 0x0031700001057983 */ /* 0x000ee80000300800 */
[----:B------:R-:W-:Y:S04]  /*97c60*/  STL [R1+0x31b4], R7 ;  /* 0x0031b40701007387 */ /* 0x000fe80000100800 */
[----:B------:R-:W3:Y:S04]  /*97c70*/  LDL.LU R0, [R1+0x319c] ;  /* 0x00319c0001007983 */ /* 0x000ee80000300800 */
[----:B------:R-:W-:Y:S04]  /*97c80*/  STL [R1+0x3180], R26 ;  /* 0x0031801a01007387 */ /* 0x000fe80000100800 */
        /* <DEDUP_REMOVED lines=33> */
[----:B------:R-:W-:Y:S02]  /*97ea0*/  IADD3 R5, P4, R5, UR61, RZ ;  /* 0x0000003d05057c10 */ /* 0x000fe4000ff9e0ff */
[----:B------:R-:W-:Y:S02]  /*97eb0*/  IADD3.X R0, R0, UR22, RZ, P3, !PT ;  /* 0x0000001600007c10 */ /* 0x000fe40009ffe4ff */
[----:B------:R-:W-:Y:S02]  /*97ec0*/  IADD3 R12, P3, R12, UR61, RZ ;  /* 0x0000003d0c0c7c10 */ /* 0x000fe4000ff7e0ff */
[----:B----4-:R-:W-:-:S02]  /*97ed0*/  IADD3.X R13, R13, UR22, RZ, P2, !PT ;  /* 0x000000160d0d7c10 */ /* 0x010fc400097fe4ff */
[----:B------:R-:W-:Y:S01]  /*97ee0*/  IADD3 R14, P2, R14, UR61, RZ ;  /* 0x0000003d0e0e7c10 */ /* 0x000fe2000ff5e0ff */
[----:B------:R-:W-:Y:S01]  /*97ef0*/  STL [R1+0x3170], R5 ;  /* 0x0031700501007387 */ /* 0x000fe20000100800 */
[----:B------:R-:W-:Y:S02]  /*97f00*/  IADD3.X R15, R15, UR22, RZ, P1, !PT ;  /* 0x000000160f0f7c10 */ /* 0x000fe40008ffe4ff */
[----:B------:R-:W-:Y:S01]  /*97f10*/  IADD3.X R3, R3, UR22, RZ, P0, !PT ;  /* 0x0000001603037c10 */ /* 0x000fe200087fe4ff */
[----:B------:R-:W-:Y:S04]  /*97f20*/  STL [R1+0x319c], R0 ;  /* 0x00319c0001007387 */ /* 0x000fe80000100800 */
[----:B------:R-:W-:Y:S01]  /*97f30*/  STL [R1+0x3168], R12 ;  /* 0x0031680c01007387 */ /* 0x000fe20000100800 */
[----:B------:R-:W-:-:S02]  /*97f40*/  IADD3 R2, P1, R2, UR61, RZ ;  /* 0x0000003d02027c10 */ /* 0x000fc4000ff3e0ff */
[----:B------:R-:W-:Y:S01]  /*97f50*/  IADD3 R27, P0, R27, UR61, RZ ;  /* 0x0000003d1b1b7c10 */ /* 0x000fe2000ff1e0ff */
        /* <DEDUP_REMOVED lines=83> */
[----:B0-----:R-:W2:Y:S04]  /*98490*/  LDL.LU R29, [R1+0x30b4] ;  /* 0x0030b400011d7983 */ /* 0x001ea80000300800 */
[----:B------:R-:W-:Y:S01]  /*984a0*/  STL [R1+0x3124], R5 ;  /* 0x0031240501007387 */ /* 0x000fe20000100800 */
[----:B---3--:R-:W-:-:S02]  /*984b0*/  IADD3 R13, P1, R13, UR61, RZ ;  /* 0x0000003d0d0d7c10 */ /* 0x008fc4000ff3e0ff */
[----:B------:R-:W-:Y:S02]  /*984c0*/  IADD3.X R14, R14, UR22, RZ, P0, !PT ;  /* 0x000000160e0e7c10 */ /* 0x000fe400087fe4ff */
[----:B------:R-:W-:Y:S01]  /*984d0*/  IADD3 R15, P0, R15, UR61, RZ ;  /* 0x0000003d0f0f7c10 */ /* 0x000fe2000ff1e0ff */
        /* <DEDUP_REMOVED lines=106> */
[----:B0-----:R-:W2:Y:S04]  /*98b80*/  LDL.LU R29, [R1+0x3034] ;  /* 0x00303400011d7983 */ /* 0x001ea80000300800 */
[----:B------:R-:W-:Y:S01]  /*98b90*/  STL [R1+0x308c], R3 ;  /* 0x00308c0301007387 */ /* 0x000fe20000100800 */
[----:B---3--:R-:W-:Y:S02]  /*98ba0*/  IADD3 R11, P2, R11, UR61, RZ ;  /* 0x0000003d0b0b7c10 */ /* 0x008fe4000ff5e0ff */
        /* <DEDUP_REMOVED lines=35> */
[----:B------:R-:W3:Y:S04]  /*98de0*/  LDL.LU R0, [R1+0x2ff8] ;  /* 0x002ff80001007983 */ /* 0x000ee80000300800 */
[----:B------:R-:W-:Y:S04]  /*98df0*/  STL [R1+0x303c], R26 ;  /* 0x00303c1a01007387 */ /* 0x000fe80000100800 */
        /* <DEDUP_REMOVED lines=35> */
[----:B------:R-:W-:Y:S02]  /*99030*/  IADD3.X R12, R12, UR22, RZ, P5, !PT ;  /* 0x000000160c0c7c10 */ /* 0x000fe4000affe4ff */
[----:B----4-:R-:W-:-:S02]  /*99040*/  IADD3 R13, P5, R13, UR61, RZ ;  /* 0x0000003d0d0d7c10 */ /* 0x010fc4000ffbe0ff */
        /* <DEDUP_REMOVED lines=92> */
[----:B------:R-:W-:Y:S04]  /*99610*/  STL [R1+0x2f80], R5 ;  /* 0x002f800501007387 */ /* 0x000fe80000100800 */
[----:B------:R-:W-:Y:S01]  /*99620*/  STL [R1+0x2fac], R0 ;  /* 0x002fac0001007387 */ /* 0x000fe20000100800 */
[----:B---3--:R-:W-:-:S02]  /*99630*/  IADD3.X R13, R13, UR22, RZ, P3, !PT ;  /* 0x000000160d0d7c10 */ /* 0x008fc40009ffe4ff */
[----:B------:R-:W-:Y:S02]  /*99640*/  IADD3 R14, P3, R14, UR61, RZ ;  /* 0x0000003d0e0e7c10 */ /* 0x000fe4000ff7e0ff */
        /* <DEDUP_REMOVED lines=13> */
[----:B------:R-:W-:Y:S02]  /*99720*/  IADD3.X R10, R10, UR22, RZ, P6, !PT ;  /* 0x000000160a0a7c10 */ /* 0x000fe4000b7fe4ff */
[----:B----4-:R-:W-:Y:S01]  /*99730*/  IADD3 R11, P6, R11, UR61, RZ ;  /* 0x0000003d0b0b7c10 */ /* 0x010fe2000ffde0ff */
        /* <DEDUP_REMOVED lines=260> */
[----:B------:R-:W-:Y:S04]  /*9a780*/  STL [R1+0x2e3c], R5 ;  /* 0x002e3c0501007387 */ /* 0x000fe80000100800 */
[----:B------:R-:W-:Y:S01]  /*9a790*/  STL [R1+0x2e08], R0 ;  /* 0x002e080001007387 */ /* 0x000fe20000100800 */
[----:B---3--:R-:W-:-:S02]  /*9a7a0*/  IADD3 R13, P6, R13, UR61, RZ ;  /* 0x0000003d0d0d7c10 */ /* 0x008fc4000ffde0ff */
[----:B------:R-:W-:Y:S02]  /*9a7b0*/  IADD3.X R14, R14, UR22, RZ, P5, !PT ;  /* 0x000000160e0e7c10 */ /* 0x000fe4000affe4ff */
[----:B------:R-:W-:Y:S01]  /*9a7c0*/  IADD3 R15, P5, R15, UR61, RZ ;  /* 0x0000003d0f0f7c10 */ /* 0x000fe2000ffbe0ff */
[----:B------:R-:W-:Y:S01]  /*9a7d0*/  STL [R1+0x2e34], R12 ;  /* 0x002e340c01007387 */ /* 0x000fe20000100800 */
[----:B------:R-:W-:-:S03]  /*9a7e0*/  IADD3.X R2, R2, UR22, RZ, P4, !PT ;  /* 0x0000001602027c10 */ /* 0x000fc6000a7fe4ff */
[----:B------:R-:W-:Y:S04]  /*9a7f0*/  STL [R1+0x2e00], R13 ;  /* 0x002e000d01007387 */ /* 0x000fe80000100800 */
[----:B------:R-:W-:Y:S01]  /*9a800*/  STL [R1+0x2e2c], R14 ;  /* 0x002e2c0e01007387 */ /* 0x000fe20000100800 */
[----:B------:R-:W-:-:S03]  /*9a810*/  IADD3.X R28, R28, UR22, RZ, P3, !PT ;  /* 0x000000161c1c7c10 */ /* 0x000fc60009ffe4ff */
        /* <DEDUP_REMOVED lines=8> */
[----:B------:R-:W-:Y:S01]  /*9a8a0*/  STL [R1+0x2df0], R3 ;  /* 0x002df00301007387 */ /* 0x000fe20000100800 */
[----:B----4-:R-:W-:Y:S02]  /*9a8b0*/  IADD3.X R11, R11, UR22, RZ, P1, !PT ;  /* 0x000000160b0b7c10 */ /* 0x010fe40008ffe4ff */
        /* <DEDUP_REMOVED lines=371> */
[----:B------:R-:W-:Y:S04]  /*9bff0*/  STL [R1+0x2bf8], R8 ;  /* 0x002bf80801007387 */ /* 0x000fe80000100800 */
[----:B------:R-:W-:Y:S01]  /*9c000*/  STL [R1+0x2c24], R9 ;  /* 0x002c240901007387 */ /* 0x000fe20000100800 */
[----:B---3--:R-:W-:-:S02]  /*9c010*/  IADD3.X R11, R11, UR22, RZ, P2, !PT ;  /* 0x000000160b0b7c10 */ /* 0x008fc400097fe4ff */
        /* <DEDUP_REMOVED lines=70> */
[----:B------:R-:W-:Y:S01]  /*9c480*/  IADD3 R12, P6, R12, UR61, RZ ;  /* 0x0000003d0c0c7c10 */ /* 0x000fe2000ffde0ff */
[----:B------:R-:W-:Y:S01]  /*9c490*/  STL [R1+0x2ba0], R5 ;  /* 0x002ba00501007387 */ /* 0x000fe20000100800 */
[----:B----4-:R-:W-:-:S02]  /*9c4a0*/  IADD3.X R13, R13, UR22, RZ, P5, !PT ;  /* 0x000000160d0d7c10 */ /* 0x010fc4000affe4ff */
        /* <DEDUP_REMOVED lines=3433> */
[----:B--2---:R-:W-:-:S02]  /*a9b40*/  IADD3 R29, P1, R29, UR61, RZ ;  /* 0x0000003d1d1d7c10 */ /* 0x004fc4000ff3e0ff */
[----:B------:R-:W-:-:S03]  /*a9b50*/  IADD3.X R5, R5, UR22, RZ, P0, !PT ;  /* 0x0000001605057c10 */ /* 0x000fc600087fe4ff */
[----:B------:R0:W-:Y:S01]  /*a9b60*/  STL [R1+0x19b8], R29 ;  /* 0x0019b81d01007387 */ /* 0x0001e20000100800 */
        /* <DEDUP_REMOVED lines=142> */
[----:B------:R1:W-:Y:S04]  /*aa450*/  STL [R1+0x18e0], R25 ;  /* 0x0018e01901007387 */ /* 0x0003e80000100800 */
[----:B0-----:R-:W3:Y:S01]  /*aa460*/  LDL.LU R28, [R1+0x18c0] ;  /* 0x0018c000011c7983 */ /* 0x001ee20000300800 */
[----:B------:R-:W-:-:S02]  /*aa470*/  IADD3.X R6, R6, UR22, RZ, P0, !PT ;  /* 0x0000001606067c10 */ /* 0x000fc400087fe4ff */
[----:B------:R-:W-:Y:S01]  /*aa480*/  IADD3 R7, P0, R7, UR61, RZ ;  /* 0x0000003d07077c10 */ /* 0x000fe2000ff1e0ff */
[----:B------:R0:W-:Y:S01]  /*aa490*/  STL [R1+0x190c], R4 ;  /* 0x00190c0401007387 */ /* 0x0001e20000100800 */
[----:B------:R-:W-:-:S03]  /*aa4a0*/  IADD3.X R26, R26, UR22, RZ, P6, !PT ;  /* 0x000000161a1a7c10 */ /* 0x000fc6000b7fe4ff */
[----:B------:R0:W-:Y:S04]  /*aa4b0*/  STL [R1+0x1904], R6 ;  /* 0x0019040601007387 */ /* 0x0001e80000100800 */
[----:B------:R-:W3:Y:S04]  /*aa4c0*/  LDL.LU R5, [R1+0x18ec] ;  /* 0x0018ec0001057983 */ /* 0x000ee80000300800 */
[----:B------:R0:W-:Y:S04]  /*aa4d0*/  STL [R1+0x18d0], R7 ;  /* 0x0018d00701007387 */ /* 0x0001e80000100800 */
[----:B------:R-:W3:Y:S04]  /*aa4e0*/  LDL.LU R0, [R1+0x18b8] ;  /* 0x0018b80001007983 */ /* 0x000ee80000300800 */
[----:B------:R0:W-:Y:S04]  /*aa4f0*/  STL [R1+0x18fc], R26 ;  /* 0x0018fc1a01007387 */ /* 0x0001e80000100800 */
[----:B------:R-:W3:Y:S01]  /*aa500*/  LDL.LU R12, [R1+0x18e4] ;  /* 0x0018e400010c7983 */ /* 0x000ee20000300800 */
[----:B----4-:R-:W-:-:S05]  /*aa510*/  IADD3 R27, P6, R27, UR61, RZ ;  /* 0x0000003d1b1b7c10 */ /* 0x010fca000ffde0ff */
        /* <DEDUP_REMOVED lines=21> */
[----:B-1----:R-:W3:Y:S04]  /*aa670*/  LDL.LU R25, [R1+0x3870] ;  /* 0x0038700001197983 */ /* 0x002ee80000300800 */
[----:B0-----:R-:W3:Y:S04]  /*aa680*/  LDL.LU R4, [R1+0x1894] ;  /* 0x0018940001047983 */ /* 0x001ee80000300800 */
[----:B------:R-:W3:Y:S04]  /*aa690*/  LDL.LU R6, [R1+0x3874] ;  /* 0x0038740001067983 */ /* 0x000ee80000300800 */
[----:B------:R-:W3:Y:S04]  /*aa6a0*/  LDL.LU R7, [R1+0x188c] ;  /* 0x00188c0001077983 */ /* 0x000ee80000300800 */
[----:B------:R-:W3:Y:S04]  /*aa6b0*/  LDL.LU R26, [R1+0x3880] ;  /* 0x00388000011a7983 */ /* 0x000ee80000300800 */
[----:B----4-:R-:W4:Y:S04]  /*aa6c0*/  LDL.LU R27, [R1+0x1884] ;  /* 0x00188400011b7983 */ /* 0x010f280000300800 */
[----:B--2---:R-:W2:Y:S01]  /*aa6d0*/  LDL.LU R29, [R1+0x3884] ;  /* 0x00388400011d7983 */ /* 0x004ea20000300800 */
[----:B---3--:R-:W-:-:S05]  /*aa6e0*/  IADD3 R28, P5, R28, UR61, RZ ;  /* 0x0000003d1c1c7c10 */ /* 0x008fca000ffbe0ff */
[----:B------:R0:W-:Y:S04]  /*aa6f0*/  STL [R1+0x18c0], R28 ;  /* 0x0018c01c01007387 */ /* 0x0001e80000100800 */
[----:B0-----:R-:W3:Y:S01]  /*aa700*/  LDL.LU R28, [R1+0x1880] ;  /* 0x00188000011c7983 */ /* 0x001ee20000300800 */
[----:B------:R-:W-:Y:S02]  /*aa710*/  IADD3.X R5, R5, UR22, RZ, P4, !PT ;  /* 0x0000001605057c10 */ /* 0x000fe4000a7fe4ff */
[----:B------:R-:W-:Y:S02]  /*aa720*/  IADD3 R0, P4, R0, UR61, RZ ;  /* 0x0000003d00007c10 */ /* 0x000fe4000ff9e0ff */
[----:B------:R-:W-:Y:S02]  /*aa730*/  IADD3.X R12, R12, UR22, RZ, P3, !PT ;  /* 0x000000160c0c7c10 */ /* 0x000fe40009ffe4ff */
[----:B------:R-:W-:-:S02]  /*aa740*/  IADD3 R13, P3, R13, UR61, RZ ;  /* 0x0000003d0d0d7c10 */ /* 0x000fc4000ff7e0ff */
[----:B------:R-:W-:Y:S01]  /*aa750*/  IADD3.X R14, R14, UR22, RZ, P2, !PT ;  /* 0x000000160e0e7c10 */ /* 0x000fe200097fe4ff */
[----:B------:R-:W-:Y:S01]  /*aa760*/  STL [R1+0x18ec], R5 ;  /* 0x0018ec0501007387 */ /* 0x000fe20000100800 */
[----:B------:R-:W-:-:S03]  /*aa770*/  IADD3 R15, P2, R15, UR61, RZ ;  /* 0x0000003d0f0f7c10 */ /* 0x000fc6000ff5e0ff */
[----:B------:R-:W-:Y:S01]  /*aa780*/  STL [R1+0x18b8], R0 ;  /* 0x0018b80001007387 */ /* 0x000fe20000100800 */
[----:B------:R-:W-:-:S03]  /*aa790*/  IADD3.X R11, R11, UR22, RZ, P0, !PT ;  /* 0x000000160b0b7c10 */ /* 0x000fc600087fe4ff */
[----:B------:R-:W-:Y:S04]  /*aa7a0*/  STL [R1+0x18e4], R12 ;  /* 0x0018e40c01007387 */ /* 0x000fe80000100800 */
[----:B------:R-:W-:Y:S04]  /*aa7b0*/  STL [R1+0x18b0], R13 ;  /* 0x0018b00d01007387 */ /* 0x000fe80000100800 */
[----:B------:R-:W-:Y:S04]  /*aa7c0*/  STL [R1+0x18dc], R14 ;  /* 0x0018dc0e01007387 */ /* 0x000fe80000100800 */
[----:B------:R-:W-:Y:S04]  /*aa7d0*/  STL [R1+0x18a8], R15 ;  /* 0x0018a80f01007387 */ /* 0x000fe80000100800 */
[----:B------:R0:W-:Y:S02]  /*aa7e0*/  STL [R1+0x18cc], R11 ;  /* 0x0018cc0b01007387 */ /* 0x0001e40000100800 */
[----:B0-----:R-:W0:Y:S01]  /*aa7f0*/  LDC R11, c[0x0][0x23c] ;  /* 0x00008f00ff0b7b82 */ /* 0x001e220000000800 */
[----:B------:R-:W-:-:S02]  /*aa800*/  IADD3.X R2, R2, UR22, RZ, P1, !PT ;  /* 0x0000001602027c10 */ /* 0x000fc40008ffe4ff */
[----:B------:R-:W-:Y:S02]  /*aa810*/  IADD3 R3, P1, R3, UR61, RZ ;  /* 0x0000003d03037c10 */ /* 0x000fe4000ff3e0ff */
[----:B------:R-:W-:Y:S01]  /*aa820*/  IADD3 R8, P0, R8, UR61, RZ ;  /* 0x0000003d08087c10 */ /* 0x000fe2000ff1e0ff */
[----:B------:R-:W-:Y:S04]  /*aa830*/  STL [R1+0x18d4], R2 ;  /* 0x0018d40201007387 */ /* 0x000fe80000100800 */
[----:B------:R-:W-:Y:S04]  /*aa840*/  STL [R1+0x18a0], R3 ;  /* 0x0018a00301007387 */ /* 0x000fe80000100800 */
[----:B------:R0:W-:Y:S01]  /*aa850*/  STL [R1+0x1898], R8 ;  /* 0x0018980801007387 */ /* 0x0001e20000100800 */
[----:B------:R-:W-:-:S02]  /*aa860*/  IADD3.X R9, R9, UR22, RZ, P6, !PT ;  /* 0x0000001609097c10 */ /* 0x000fc4000b7fe4ff */
[----:B------:R-:W-:-:S03]  /*aa870*/  IADD3 R10, P6, R10, UR61, RZ ;  /* 0x0000003d0a0a7c10 */ /* 0x000fc6000ffde0ff */
[----:B------:R-:W-:Y:S04]  /*aa880*/  STL [R1+0x18c4], R9 ;  /* 0x0018c40901007387 */ /* 0x000fe80000100800 */
[----:B------:R-:W-:Y:S01]  /*aa890*/  STL [R1+0x1890], R10 ;  /* 0x0018900a01007387 */ /* 0x000fe20000100800 */
[----:B0-----:R-:W-:-:S05]  /*aa8a0*/  IMAD.SHL.U32 R8, R11, 0x80, RZ ;  /* 0x000000800b087824 */ /* 0x001fca00078e00ff */
[----:B------:R-:W-:Y:S02]  /*aa8b0*/  SHF.R.S32.HI R2, RZ, 0x1f, R8 ;  /* 0x0000001fff027819 */ /* 0x000fe40000011408 */
[----:B------:R-:W-:Y:S02]  /*aa8c0*/  IADD3.X R16, R16, UR22, RZ, P5, !PT ;  /* 0x0000001610107c10 */ /* 0x000fe4000affe4ff */
[----:B------:R-:W-:Y:S02]  /*aa8d0*/  IADD3 R17, P5, R17, UR61, RZ ;  /* 0x0000003d11117c10 */ /* 0x000fe4000ffbe0ff */
[----:B------:R-:W-:Y:S02]  /*aa8e0*/  IADD3.X R18, R18, UR22, RZ, P4, !PT ;  /* 0x0000001612127c10 */ /* 0x000fe4000a7fe4ff */
[----:B------:R-:W-:Y:S02]  /*aa8f0*/  IADD3 R19, P4, R8, R19, RZ ;  /* 0x0000001308137210 */ /* 0x000fe40007f9e0ff */
[----:B------:R-:W-:Y:S01]  /*aa900*/  IADD3.X R20, R20, UR22, RZ, P3, !PT ;  /* 0x0000001614147c10 */ /* 0x000fe20009ffe4ff */
[----:B------:R-:W-:Y:S01]  /*aa910*/  STL [R1+0x18bc], R16 ;  /* 0x0018bc1001007387 */ /* 0x000fe20000100800 */
[----:B------:R-:W-:-:S03]  /*aa920*/  IADD3 R21, P3, R8, R21, RZ ;  /* 0x0000001508157210 */ /* 0x000fc60007f7e0ff */
[----:B------:R-:W-:Y:S01]  /*aa930*/  STL [R1+0x1888], R17 ;  /* 0x0018881101007387 */ /* 0x000fe20000100800 */
[----:B------:R-:W-:-:S03]  /*aa940*/  IADD3.X R22, R22, UR22, RZ, P2, !PT ;  /* 0x0000001616167c10 */ /* 0x000fc600097fe4ff */
        /* <DEDUP_REMOVED lines=14> */
[----:B------:R-:W-:Y:S04]  /*aaa30*/  STL [R1+0x3870], R25 ;  /* 0x0038701901007387 */ /* 0x000fe80000100800 */
[----:B------:R-:W-:Y:S01]  /*aaa40*/  STL [R1+0x1894], R4 ;  /* 0x0018940401007387 */ /* 0x000fe20000100800 */
[----:B----4-:R-:W-:-:S03]  /*aaa50*/  IADD3.X R27, R27, UR22, RZ, P5, !PT ;  /* 0x000000161b1b7c10 */ /* 0x010fc6000affe4ff */
[----:B------:R-:W-:Y:S04]  /*aaa60*/  STL [R1+0x3874], R6 ;  /* 0x0038740601007387 */ /* 0x000fe80000100800 */
[----:B------:R-:W-:Y:S01]  /*aaa70*/  STL [R1+0x188c], R7 ;  /* 0x00188c0701007387 */ /* 0x000fe20000100800 */
[----:B--2---:R-:W-:-:S03]  /*aaa80*/  IADD3 R29, P5, R8, R29, RZ ;  /* 0x0000001d081d7210 */ /* 0x004fc60007fbe0ff */
[----:B------:R-:W-:Y:S04]  /*aaa90*/  STL [R1+0x3880], R26 ;  /* 0x0038801a01007387 */ /* 0x000fe80000100800 */
[----:B------:R0:W-:Y:S04]  /*aaaa0*/  STL [R1+0x40dc], R2 ;  /* 0x0040dc0201007387 */ /* 0x0001e80000100800 */
[----:B------:R-:W-:Y:S01]  /*aaab0*/  STL [R1+0x1884], R27 ;  /* 0x0018841b01007387 */ /* 0x000fe20000100800 */
[----:B---3--:R-:W-:-:S03]  /*aaac0*/  IMAD.X R28, R2, 0x1, R28, P4 ;  /* 0x00000001021c7824 */ /* 0x008fc600020e061c */
[----:B0-----:R-:W2:Y:S04]  /*aaad0*/  LDL.LU R2, [R1+0x3890] ;  /* 0x0038900001027983 */ /* 0x001ea80000300800 */
[----:B------:R-:W-:Y:S04]  /*aaae0*/  STL [R1+0x3884], R29 ;  /* 0x0038841d01007387 */ /* 0x000fe80000100800 */
[----:B------:R-:W3:Y:S04]  /*aaaf0*/  LDL.LU R5, [R1+0x38a0] ;  /* 0x0038a00001057983 */ /* 0x000ee80000300800 */
[----:B------:R-:W-:Y:S04]  /*aab00*/  STL [R1+0x1880], R28 ;  /* 0x0018801c01007387 */ /* 0x000fe80000100800 */
[----:B---3--:R0:W-:Y:S04]  /*aab10*/  STL [R1+0x40d0], R5 ;  /* 0x0040d00501007387 */ /* 0x0081e80000100800 */
[----:B0-----:R-:W3:Y:S04]  /*aab20*/  LDL.LU R5, [R1+0x3844] ;  /* 0x0038440001057983 */ /* 0x001ee80000300800 */
[----:B---3--:R0:W-:Y:S04]  /*aab30*/  STL [R1+0x40d4], R5 ;  /* 0x0040d40501007387 */ /* 0x0081e80000100800 */
[----:B0-----:R-:W3:Y:S01]  /*aab40*/  LDL.LU R5, [R1+0x3894] ;  /* 0x0038940001057983 */ /* 0x001ee20000300800 */
[----:B--2---:R-:W-:-:S03]  /*aab50*/  IADD3 R2, P4, R8, R2, RZ ;  /* 0x0000000208027210 */ /* 0x004fc60007f9e0ff */
        /* <DEDUP_REMOVED lines=28> */
[----:B------:R0:W-:Y:S04]  /*aad20*/  STL [R1+0x3890], R2 ;  /* 0x0038900201007387 */ /* 0x0001e80000100800 */
[----:B0-----:R-:W2:Y:S02]  /*aad30*/  LDL.LU R2, [R1+0x40dc] ;  /* 0x0040dc0001027983 */ /* 0x001ea40000300800 */
[----:B--2---:R-:W-:-:S05]  /*aad40*/  IMAD.X R5, R2, 0x1, R5, P3 ;  /* 0x0000000102057824 */ /* 0x004fca00018e0605 */
[----:B------:R0:W-:Y:S04]  /*aad50*/  STL [R1+0x3c78], R5 ;  /* 0x003c780501007387 */ /* 0x0001e80000100800 */
[----:B0-----:R-:W2:Y:S02]  /*aad60*/  LDL.LU R5, [R1+0x40d8] ;  /* 0x0040d80001057983 */ /* 0x001ea40000300800 */
[----:B--2---:R-:W-:-:S05]  /*aad70*/  IADD3 R5, P3, R8, R5, RZ ;  /* 0x0000000508057210 */ /* 0x004fca0007f7e0ff */
[----:B------:R0:W-:Y:S04]  /*aad80*/  STL [R1+0x3894], R5 ;  /* 0x0038940501007387 */ /* 0x0001e80000100800 */
[----:B0-----:R-:W2:Y:S02]  /*aad90*/  LDL.LU R5, [R1+0x40d4] ;  /* 0x0040d40001057983 */ /* 0x001ea40000300800 */
[----:B--2---:R-:W-:-:S05]  /*aada0*/  IMAD.X R5, R2, 0x1, R5, P2 ;  /* 0x0000000102057824 */ /* 0x004fca00010e0605 */
[----:B------:R0:W-:Y:S04]  /*aadb0*/  STL [R1+0x3844], R5 ;  /* 0x0038440501007387 */ /* 0x0001e80000100800 */
[----:B0-----:R-:W2:Y:S01]  /*aadc0*/  LDL.LU R5, [R1+0x40d0] ;  /* 0x0040d00001057983 */ /* 0x001ea20000300800 */
[----:B---3--:R-:W-:Y:S01]  /*aadd0*/  IMAD.X R0, R2, 0x1, R0, P1 ;  /* 0x0000000102007824 */ /* 0x008fe200008e0600 */
[----:B----4-:R-:W-:Y:S01]  /*aade0*/  IADD3 R12, P1, R8, R12, RZ ;  /* 0x0000000c080c7210 */ /* 0x010fe20007f3e0ff */
[----:B------:R-:W-:Y:S01]  /*aadf0*/  IMAD.X R13, R2, 0x1, R13, P0 ;  /* 0x00000001020d7824 */ /* 0x000fe200000e060d */
[----:B------:R-:W-:Y:S01]  /*aae00*/  IADD3 R14, P0, R8, R14, RZ ;  /* 0x0000000e080e7210 */ /* 0x000fe20007f1e0ff */
        /* <DEDUP_REMOVED lines=19> */
[----:B------:R-:W-:-:S02]  /*aaf40*/  IADD3 R28, P3, R8, R28, RZ ;  /* 0x0000001c081c7210 */ /* 0x000fc40007f7e0ff */
[----:B--2---:R-:W-:-:S05]  /*aaf50*/  IADD3 R5, P2, R8, R5, RZ ;  /* 0x0000000508057210 */ /* 0x004fca0007f5e0ff */
        /* <DEDUP_REMOVED lines=9> */
[----:B------:R-:W-:-:S03]  /*aaff0*/  IMAD.X R19, R2, 0x1, R19, P2 ;  /* 0x0000000102137824 */ /* 0x000fc600010e0613 */
[----:B------:R-:W-:Y:S01]  /*ab000*/  STL [R1+0x385c], R11 ;  /* 0x00385c0b01007387 */ /* 0x000fe20000100800 */
[----:B------:R-:W-:-:S03]  /*ab010*/  IADD3 R20, P2, R8, R20, RZ ;  /* 0x0000001408147210 */ /* 0x000fc60007f5e0ff */
        /* <DEDUP_REMOVED lines=24> */
[----:B--2---:R-:W-:-:S03]  /*ab1a0*/  IMAD.X R8, R2, 0x1, R8, P2 ;  /* 0x0000000102087824 */ /* 0x004fc600010e0608 */
[----:B---3--:R0:W-:Y:S04]  /*ab1b0*/  STL [R1+0x40c8], R5 ;  /* 0x0040c80501007387 */ /* 0x0081e80000100800 */
        /* <DEDUP_REMOVED lines=27> */
[----:B------:R0:W-:Y:S04]  /*ab370*/  STL [R1+0x3898], R8 ;  /* 0x0038980801007387 */ /* 0x0001e80000100800 */
[----:B0-----:R-:W2:Y:S02]  /*ab380*/  LDL.LU R8, [R1+0x40cc] ;  /* 0x0040cc0001087983 */ /* 0x001ea40000300800 */
[----:B--2---:R-:W-:-:S05]  /*ab390*/  IADD3 R5, P2, R8, R5, RZ ;  /* 0x0000000508057210 */ /* 0x004fca0007f5e0ff */
[----:B------:R0:W-:Y:S04]  /*ab3a0*/  STL [R1+0x3910], R5 ;  /* 0x0039100501007387 */ /* 0x0001e80000100800 */
[----:B0-----:R-:W2:Y:S02]  /*ab3b0*/  LDL.LU R5, [R1+0x40c8] ;  /* 0x0040c80001057983 */ /* 0x001ea40000300800 */
[----:B--2---:R-:W-:-:S05]  /*ab3c0*/  IMAD.X R5, R2, 0x1, R5, P1 ;  /* 0x0000000102057824 */ /* 0x004fca00008e0605 */
[----:B------:R0:W-:Y:S04]  /*ab3d0*/  STL [R1+0x38ac], R5 ;  /* 0x0038ac0501007387 */ /* 0x0001e80000100800 */
[----:B0-----:R-:W2:Y:S02]  /*ab3e0*/  LDL.LU R5, [R1+0x40c4] ;  /* 0x0040c40001057983 */ /* 0x001ea40000300800 */
[----:B--2---:R-:W-:-:S05]  /*ab3f0*/  IADD3 R5, P1, R8, R5, RZ ;  /* 0x0000000508057210 */ /* 0x004fca0007f3e0ff */
[----:B------:R0:W-:Y:S04]  /*ab400*/  STL [R1+0x3914], R5 ;  /* 0x0039140501007387 */ /* 0x0001e80000100800 */
[----:B0-----:R-:W2:Y:S01]  /*ab410*/  LDL.LU R5, [R1+0x40c0] ;  /* 0x0040c00001057983 */ /* 0x001ea20000300800 */
[----:B----4-:R-:W-:Y:S01]  /*ab420*/  IMAD.X R12, R2, 0x1, R12, P6 ;  /* 0x00000001020c7824 */ /* 0x010fe200030e060c */
[----:B---3--:R-:W-:Y:S01]  /*ab430*/  IADD3 R13, P6, R8, R13, RZ ;  /* 0x0000000d080d7210 */ /* 0x008fe20007fde0ff */
        /* <DEDUP_REMOVED lines=20> */
[----:B------:R-:W-:-:S02]  /*ab580*/  IMAD.X R28, R2, 0x1, R28, P1 ;  /* 0x00000001021c7824 */ /* 0x000fc400008e061c */
[----:B--2---:R-:W-:Y:S01]  /*ab590*/  IMAD.X R5, R2, 0x1, R5, P0 ;  /* 0x0000000102057824 */ /* 0x004fe200000e0605 */
[----:B------:R-:W-:-:S04]  /*ab5a0*/  IADD3 R0, P0, R8, R0, RZ ;  /* 0x0000000008007210 */ /* 0x000fc80007f1e0ff */
        /* <DEDUP_REMOVED lines=230> */
[----:B------:R-:W3:Y:S01]  /*ac410*/  LDL.LU R5, [R1+0x3a90] ;  /* 0x003a900001057983 */ /* 0x000ee20000300800 */
[----:B------:R-:W-:-:S03]  /*ac420*/  IMAD.X R28, R2, 0x1, R28, P5 ;  /* 0x00000001021c7824 */ /* 0x000fc600028e061c */
[----:B---3--:R0:W-:Y:S04]  /*ac430*/  STL [R1+0x4094], R5 ;  /* 0x0040940501007387 */ /* 0x0081e80000100800 */
[----:B------:R-:W-:Y:S04]  /*ac440*/  STL [R1+0x3a08], R28 ;  /* 0x003a081c01007387 */ /* 0x000fe80000100800 */
        /* <DEDUP_REMOVED lines=32> */
[----:B0-----:R-:W4:Y:S01]  /*ac650*/  LDL.LU R29, [R1+0x3af4] ;  /* 0x003af400011d7983 */ /* 0x001f220000300800 */
        /* <DEDUP_REMOVED lines=28> */
[----:B------:R-:W-:Y:S01]  /*ac820*/  IMAD.X R6, R2, 0x1, R6, P6 ;  /* 0x0000000102067824 */ /* 0x000fe200030e0606 */
[C---:B------:R-:W-:Y:S02]  /*ac830*/  IADD3 R7, P6, R8.reuse, R7, RZ ;  /* 0x0000000708077210 */ /* 0x040fe40007fde0ff */
        /* <DEDUP_REMOVED lines=28> */
[----:B------:R-:W3:Y:S01]  /*aca00*/  LDL.LU R5, [R1+0x3a98] ;  /* 0x003a980001057983 */ /* 0x000ee20000300800 */
[----:B------:R-:W-:Y:S01]  /*aca10*/  IADD3 R26, P5, R8, R26, RZ ;  /* 0x0000001a081a7210 */ /* 0x000fe20007fbe0ff */
[----:B------:R-:W-:-:S04]  /*aca20*/  IMAD.X R27, R2, 0x1, R27, P4 ;  /* 0x00000001021b7824 */ /* 0x000fc800020e061b */
[----:B------:R-:W-:Y:S04]  /*aca30*/  STL [R1+0x3af0], R26 ;  /* 0x003af01a01007387 */ /* 0x000fe80000100800 */
[----:B---3--:R0:W-:Y:S04]  /*aca40*/  STL [R1+0x4088], R5 ;  /* 0x0040880501007387 */ /* 0x0081e80000100800 */
[----:B------:R-:W-:Y:S04]  /*aca50*/  STL [R1+0x3a8c], R27 ;  /* 0x003a8c1b01007387 */ /* 0x000fe80000100800 */
[----:B0-----:R-:W3:Y:S01]  /*aca60*/  LDL.LU R5, [R1+0x3b04] ;  /* 0x003b040001057983 */ /* 0x001ee20000300800 */
[----:B------:R-:W-:-:S05]  /*aca70*/  IADD3 R29, P4, R8, R29, RZ ;  /* 0x0000001d081d7210 */ /* 0x000fca0007f9e0ff */
[----:B------:R-:W-:Y:S04]  /*aca80*/  STL [R1+0x3af4], R29 ;  /* 0x003af41d01007387 */ /* 0x000fe80000100800 */
        /* <DEDUP_REMOVED lines=29> */
[----:B------:R-:W3:Y:S04]  /*acc60*/  LDL.LU R26, [R1+0x3af8] ;  /* 0x003af800011a7983 */ /* 0x000ee80000300800 */
[----:B------:R-:W3:Y:S04]  /*acc70*/  LDL.LU R27, [R1+0x3b70] ;  /* 0x003b7000011b7983 */ /* 0x000ee80000300800 */
[----:B0-----:R-:W3:Y:S01]  /*acc80*/  LDL.LU R28, [R1+0x3b0c] ;  /* 0x003b0c00011c7983 */ /* 0x001ee20000300800 */
        /* <DEDUP_REMOVED lines=55> */
[----:B------:R-:W-:Y:S04]  /*ad000*/  STL [R1+0x3b60], R4 ;  /* 0x003b600401007387 */ /* 0x000fe80000100800 */
[----:B------:R-:W-:Y:S04]  /*ad010*/  STL [R1+0x3afc], R6 ;  /* 0x003afc0601007387 */ /* 0x000fe80000100800 */
[----:B------:R-:W-:Y:S04]  /*ad020*/  STL [R1+0x3b64], R7 ;  /* 0x003b640701007387 */ /* 0x000fe80000100800 */
[----:B------:R-:W3:Y:S01]  /*ad030*/  LDL.LU R5, [R1+0x3b84] ;  /* 0x003b840001057983 */ /* 0x000ee20000300800 */
[----:B------:R-:W-:Y:S01]  /*ad040*/  IMAD.X R26, R2, 0x1, R26, P3 ;  /* 0x00000001021a7824 */ /* 0x000fe200018e061a */
[----:B------:R-:W-:-:S04]  /*ad050*/  IADD3 R27, P3, R8, R27, RZ ;  /* 0x0000001b081b7210 */ /* 0x000fc80007f7e0ff */
[----:B------:R-:W-:Y:S04]  /*ad060*/  STL [R1+0x3af8], R26 ;  /* 0x003af81a01007387 */ /* 0x000fe80000100800 */
[----:B---3--:R0:W-:Y:S04]  /*ad070*/  STL [R1+0x407c], R5 ;  /* 0x00407c0501007387 */ /* 0x0081e80000100800 */
[----:B------:R-:W-:Y:S04]  /*ad080*/  STL [R1+0x3b70], R27 ;  /* 0x003b701b01007387 */ /* 0x000fe80000100800 */
[----:B0-----:R-:W3:Y:S01]  /*ad090*/  LDL.LU R5, [R1+0x3b1c] ;  /* 0x003b1c0001057983 */ /* 0x001ee20000300800 */
[----:B------:R-:W-:-:S05]  /*ad0a0*/  IMAD.X R28, R2, 0x1, R28, P2 ;  /* 0x00000001021c7824 */ /* 0x000fca00010e061c */
[----:B------:R-:W-:Y:S04]  /*ad0b0*/  STL [R1+0x3b0c], R28 ;  /* 0x003b0c1c01007387 */ /* 0x000fe80000100800 */
        /* <DEDUP_REMOVED lines=59> */
[----:B------:R-:W-:Y:S01]  /*ad470*/  IMAD.X R4, R2, 0x1, R4, P3 ;  /* 0x0000000102047824 */ /* 0x000fe200018e0604 */
[----:B------:R-:W-:Y:S01]  /*ad480*/  IADD3 R6, P3, R8, R6, RZ ;  /* 0x0000000608067210 */ /* 0x000fe20007f7e0ff */
[----:B------:R-:W-:Y:S01]  /*ad490*/  IMAD.X R7, R2, 0x1, R7, P2 ;  /* 0x0000000102077824 */ /* 0x000fe200010e0607 */
        /* <DEDUP_REMOVED lines=91> */
[----:B--2---:R-:W-:-:S05]  /*ada50*/  IMAD.X R5, R2, 0x1, R5, P5 ;  /* 0x0000000102057824 */ /* 0x004fca00028e0605 */
[----:B------:R0:W-:Y:S04]  /*ada60*/  STL [R1+0x3b9c], R5 ;  /* 0x003b9c0501007387 */ /* 0x0001e80000100800 */
[----:B0-----:R-:W2:Y:S01]  /*ada70*/  LDL.LU R5, [R1+0x406c] ;  /* 0x00406c0001057983 */ /* 0x001ea20000300800 */
[----:B------:R-:W-:-:S05]  /*ada80*/  IADD3 R0, P5, R8, R0, RZ ;  /* 0x0000000008007210 */ /* 0x000fca0007fbe0ff */
[----:B------:R0:W-:Y:S01]  /*ada90*/  STL [R1+0x3c04], R0 ;  /* 0x003c040001007387 */ /* 0x0001e20000100800 */
[----:B------:R-:W-:-:S03]  /*adaa0*/  IMAD.X R23, R2, 0x1, R23, P5 ;  /* 0x0000000102177824 */ /* 0x000fc600028e0617 */
[----:B0-----:R1:W5:Y:S04]  /*adab0*/  LDL.LU R0, [R1+0x4068] ;  /* 0x0040680001007983 */ /* 0x0013680000300800 */
        /* <DEDUP_REMOVED lines=10> */
[----:B------:R0:W-:Y:S02]  /*adb60*/  STL [R1+0x3bc8], R23 ;  /* 0x003bc81701007387 */ /* 0x0001e40000100800 */
[----:B0-----:R-:W0:Y:S01]  /*adb70*/  LDC R23, c[0x0][0x230] ;  /* 0x00008c00ff177b82 */ /* 0x001e220000000800 */
[----:B------:R-:W-:-:S02]  /*adb80*/  IADD3 R20, P5, R8, R20, RZ ;  /* 0x0000001408147210 */ /* 0x000fc40007fbe0ff */
[----:B------:R-:W-:Y:S01]  /*adb90*/  IADD3 R22, P4, R8, R22, RZ ;  /* 0x0000001608167210 */ /* 0x000fe20007f9e0ff */
[----:B------:R1:W-:Y:S01]  /*adba0*/  STL [R1+0x3bcc], R18 ;  /* 0x003bcc1201007387 */ /* 0x0003e20000100800 */
[----:B------:R-:W-:-:S03]  /*adbb0*/  IMAD.X R24, R2, 0x1, R24, P3 ;  /* 0x0000000102187824 */ /* 0x000fc600018e0618 */
[----:B------:R1:W-:Y:S01]  /*adbc0*/  STL [R1+0x3c24], R19 ;  /* 0x003c241301007387 */ /* 0x0003e20000100800 */
[----:B------:R-:W-:-:S03]  /*adbd0*/  IADD3 R25, P3, R8, R25, RZ ;  /* 0x0000001908197210 */ /* 0x000fc60007f7e0ff */
[----:B------:R1:W-:Y:S01]  /*adbe0*/  STL [R1+0x3c30], R20 ;  /* 0x003c301401007387 */ /* 0x0003e20000100800 */
[----:B------:R-:W-:-:S03]  /*adbf0*/  IMAD.X R4, R2, 0x1, R4, P2 ;  /* 0x0000000102047824 */ /* 0x000fc600010e0604 */
        /* <DEDUP_REMOVED lines=9> */
[C---:B------:R-:W-:Y:S02]  /*adc90*/  IMAD.X R27, R2.reuse, 0x1, R27, P5 ;  /* 0x00000001021b7824 */ /* 0x040fe400028e061b */
[----:B0-----:R-:W-:Y:S01]  /*adca0*/  VIADD R23, R23, 0x7f ;  /* 0x0000007f17177836 */ /* 0x001fe20000000000 */
[----:B------:R1:W-:Y:S01]  /*adcb0*/  STL [R1+0x3be8], R6 ;  /* 0x003be80601007387 */ /* 0x0003e20000100800 */
[----:B------:R-:W-:-:S03]  /*adcc0*/  IMAD.X R29, R2, 0x1, R29, P4 ;  /* 0x00000001021d7824 */ /* 0x000fc600020e061d */
[----:B------:R-:W-:Y:S01]  /*adcd0*/  SHF.R.S32.HI R3, RZ, 0x1f, R23 ;  /* 0x0000001fff037819 */ /* 0x000fe20000011417 */
[----:B------:R1:W-:Y:S04]  /*adce0*/  STL [R1+0x3bfc], R7 ;  /* 0x003bfc0701007387 */ /* 0x0003e80000100800 */
[----:B------:R1:W-:Y:S04]  /*adcf0*/  STL [R1+0x3bf8], R26 ;  /* 0x003bf81a01007387 */ /* 0x0003e80000100800 */
[----:B------:R1:W-:Y:S01]  /*add00*/  STL [R1+0x3c18], R28 ;  /* 0x003c181c01007387 */ /* 0x0003e20000100800 */
[----:B------:R-:W-:-:S03]  /*add10*/  LEA.HI R3, R3, R23, RZ, 0x7 ;  /* 0x0000001703037211 */ /* 0x000fc600078f38ff */
[----:B------:R1:W-:Y:S04]  /*add20*/  STL [R1+0x3c0c], R27 ;  /* 0x003c0c1b01007387 */ /* 0x0003e80000100800 */
[----:B------:R1:W-:Y:S01]  /*add30*/  STL [R1+0x3c08], R29 ;  /* 0x003c081d01007387 */ /* 0x0003e20000100800 */
[----:B------:R-:W-:-:S04]  /*add40*/  SHF.R.S32.HI R3, RZ, 0x7, R3 ;  /* 0x00000007ff037819 */ /* 0x000fc80000011403 */
[----:B--2---:R-:W-:-:S13]  /*add50*/  ISETP.NE.U32.AND P2, PT, R5, R3, PT ;  /* 0x000000030500720c */ /* 0x004fda0003f45070 */
[----:B-1----:R-:W-:Y:S05]  /*add60*/  @P2 BRA `(.L_x_1) ;  /* 0xfffff71400182947 */ /* 0x002fea000383ffff */
.L_x_0:
[----:B------:R-:W3:Y:S01]  /*add70*/  LDL.LU R15, [R1+0x7b0] ;  /* 0x0007b000010f7983 */ /* 0x000ee20000300800 */
[----:B------:R-:W-:Y:S01]  /*add80*/  ULDC.64 UR6, c[0x0][0x228] ;  /* 0x00008a0000067ab9 */ /* 0x000fe20000000a00 */
[----:B------:R-:W0:Y:S01]  /*add90*/  S2UR UR5, SR_CgaCtaId ;  /* 0x00000000000579c3 */ /* 0x000e220000008800 */
[----:B------:R-:W-:Y:S01]  /*adda0*/  UMOV UR4, 0x400 ;  /* 0x0000040000047882 */ /* 0x000fe20000000000 */
[----:B------:R-:W3:Y:S01]  /*addb0*/  LDL R14, [R1+0x7b4] ;  /* 0x0007b400010e7983 */ /* 0x000ee20000100800 */
[----:B------:R-:W-:Y:S01]  /*addc0*/  ULDC.64 UR24, c[0x0][0x228] ;  /* 0x00008a0000187ab9 */ /* 0x000fe20000000a00 */
[----:B------:R-:W-:Y:S01]  /*addd0*/  ULDC.64 UR26, c[0x0][0x228] ;  /* 0x00008a00001a7ab9 */ /* 0x000fe20000000a00 */
[----:B------:R-:W-:Y:S01]  /*adde0*/  ULDC.64 UR20, c[0x0][0x228] ;  /* 0x00008a0000147ab9 */ /* 0x000fe20000000a00 */
[----:B------:R-:W4:Y:S01]  /*addf0*/  LDL.LU R13, [R1+0x7b8] ;  /* 0x0007b800010d7983 */ /* 0x000f220000300800 */
        /* <DEDUP_REMOVED lines=9> */
[----:B------:R-:W-:Y:S01]  /*ade90*/  ULDC UR54, c[0x0][0x248] ;  /* 0x0000920000367ab9 */ /* 0x000fe20000000800 */
[----:B------:R-:W-:Y:S01]  /*adea0*/  ULDC UR55, c[0x0][0x248] ;  /* 0x0000920000377ab9 */ /* 0x000fe20000000800 */
[----:B------:R-:W4:Y:S01]  /*adeb0*/  LDL.LU R10, [R1+0x7c4] ;  /* 0x0007c400010a7983 */ /* 0x000f220000300800 */
[----:B------:R-:W-:Y:S01]  /*adec0*/  ULDC UR53, c[0x0][0x248] ;  /* 0x0000920000357ab9 */ /* 0x000fe20000000800 */
[----:B------:R-:W-:Y:S01]  /*aded0*/  ULDC UR56, c[0x0][0x248] ;  /* 0x0000920000387ab9 */ /* 0x000fe20000000800 */
[----:B------:R-:W-:Y:S01]  /*adee0*/  ULDC UR59, c[0x0][0x248] ;  /* 0x00009200003b7ab9 */ /* 0x000fe20000000800 */
[----:B--2---:R-:W2:Y:S01]  /*adef0*/  LDL.LU R9, [R1+0x7c8] ;  /* 0x0007c80001097983 */ /* 0x004ea20000300800 */
[----:B------:R-:W-:Y:S01]  /*adf00*/  ULDC UR52, c[0x0][0x248] ;  /* 0x0000920000347ab9 */ /* 0x000fe20000000800 */
[----:B------:R-:W-:Y:S01]  /*adf10*/  ULDC UR51, c[0x0][0x248] ;  /* 0x0000920000337ab9 */ /* 0x000fe20000000800 */
[----:B------:R-:W-:Y:S01]  /*adf20*/  ULDC UR50, c[0x0][0x248] ;  /* 0x0000920000327ab9 */ /* 0x000fe20000000800 */
[----:B------:R-:W2:Y:S01]  /*adf30*/  LDL.LU R8, [R1+0x7cc] ;  /* 0x0007cc0001087983 */ /* 0x000ea20000300800 */
        /* <DEDUP_REMOVED lines=23> */
[----:B------:R-:W2:Y:S01]  /*ae0b0*/  LDL R2, [R1+0x874] ;  /* 0x0008740001027983 */ /* 0x000ea20000100800 */
[----:B------:R-:W-:Y:S01]  /*ae0c0*/  ULDC UR29, c[0x0][0x248] ;  /* 0x00009200001d7ab9 */ /* 0x000fe20000000800 */
[----:B------:R-:W-:Y:S01]  /*ae0d0*/  ULDC UR28, c[0x0][0x248] ;  /* 0x00009200001c7ab9 */ /* 0x000fe20000000800 */
[----:B------:R-:W-:Y:S01]  /*ae0e0*/  ULDC UR58, c[0x0][0x248] ;  /* 0x00009200003a7ab9 */ /* 0x000fe20000000800 */
[----:B------:R-:W-:Y:S01]  /*ae0f0*/  ULDC UR57, c[0x0][0x248] ;  /* 0x0000920000397ab9 */ /* 0x000fe20000000800 */
[----:B------:R-:W-:Y:S01]  /*ae100*/  ULDC UR61, c[0x0][0x248] ;  /* 0x00009200003d7ab9 */ /* 0x000fe20000000800 */
[----:B------:R-:W-:Y:S01]  /*ae110*/  ULDC UR60, c[0x0][0x248] ;  /* 0x00009200003c7ab9 */ /* 0x000fe20000000800 */
[----:B------:R-:W-:Y:S01]  /*ae120*/  BAR.SYNC.DEFER_BLOCKING 0x0 ;  /* 0x0000000000007b1d */ /* 0x000fe20000010000 */
[----:B---3--:R-:W-:-:S05]  /*ae130*/  F2FP.SATFINITE.E4M3.F32.PACK_AB_MERGE_C R14, R14, R15, RZ ;  /* 0x0000000f0e0e723e */ /* 0x008fca00048070ff */
[----:B------:R-:W-:Y:S01]  /*ae140*/  STL [R1+0x268], R14 ;  /* 0x0002680e01007387 */ /* 0x000fe20000100800 */
[----:B----45:R-:W-:-:S05]  /*ae150*/  F2FP.SATFINITE.E4M3.F32.PACK_AB_MERGE_C R0, R12, R13, RZ ;  /* 0x0000000d0c00723e */ /* 0x030fca00048070ff */
[----:B------:R1:W-:Y:S01]  /*ae160*/  STL [R1+0x25c], R0 ;  /* 0x00025c0001007387 */ /* 0x0003e20000100800 */
[----:B------:R-:W-:-:S05]  /*ae170*/  F2FP.SATFINITE.E4M3.F32.PACK_AB_MERGE_C R10, R10, R11, RZ ;  /* 0x0000000b0a0a723e */ /* 0x000fca00048070ff */
[----:B------:R-:W-:Y:S01]  /*ae180*/  STL [R1+0x2c4], R10 ;  /* 0x0002c40a01007387 */ /* 0x000fe20000100800 */
[----:B--2---:R-:W-:-:S05]  /*ae190*/  F2FP.SATFINITE.E4M3.F32.PACK_AB_MERGE_C R8, R8, R9, RZ ;  /* 0x000000090808723e */ /* 0x004fca00048070ff */
[----:B------:R-:W-:Y:S01]  /*ae1a0*/  STL [R1+0x2c8], R8 ;  /* 0x0002c80801007387 */ /* 0x000fe20000100800 */
[----:B-1----:R-:W-:-:S05]  /*ae1b0*/  F2FP.SATFINITE.E4M3.F32.PACK_AB_MERGE_C R0, R6, R7, RZ ;  /* 0x000000070600723e */ /* 0x002fca00048070ff */
[----:B------:R1:W-:Y:S01]  /*ae1c0*/  STL [R1+0x320], R0 ;  /* 0x0003200001007387 */ /* 0x0003e20000100800 */
[----:B------:R-:W-:-:S03]  /*ae1d0*/  F2FP.SATFINITE.E4M3.F32.PACK_AB_MERGE_C R4, R4, R5, RZ ;  /* 0x000000050404723e */ /* 0x000fc600048070ff */
[----:B-1----:R-:W2:Y:S01]  /*ae1e0*/  LDL.LU R0, [R1+0xcfc] ;  /* 0x000cfc0001007983 */ /* 0x002ea20000300800 */
[----:B------:R-:W-:-:S03]  /*ae1f0*/  F2FP.SATFINITE.E4M3.F32.PACK_AB_MERGE_C R2, R2, R3, RZ ;  /* 0x000000030202723e */ /* 0x000fc600048070ff */
[----:B------:R-:W-:Y:S04]  /*ae200*/  STL [R1+0x31c], R4 ;  /* 0x00031c0401007387 */ /* 0x000fe80000100800 */
[----:B--2---:R1:W-:Y:S04]  /*ae210*/  STL [R1+0x4d90], R0 ;  /* 0x004d900001007387 */ /* 0x0043e80000100800 */
[----:B------:R-:W-:Y:S04]  /*ae220*/  STL [R1+0x2f8], R2 ;  /* 0x0002f80201007387 */ /* 0x000fe80000100800 */
[----:B-1----:R-:W2:Y:S04]  /*ae230*/  LDL.LU R0, [R1+0xcf4] ;  /* 0x000cf40001007983 */ /* 0x002ea80000300800 */
[----:B--2---:R1:W-:Y:S04]  /*ae240*/  STL [R1+0x4d98], R0 ;  /* 0x004d980001007387 */ /* 0x0043e80000100800 */
[----:B-1----:R-:W2:Y:S04]  /*ae250*/  LDL.LU R0, [R1+0xd0c] ;  /* 0x000d0c0001007983 */ /* 0x002ea80000300800 */
[----:B--2---:R1:W-:Y:S04]  /*ae260*/  STL [R1+0x4da0], R0 ;  /* 0x004da00001007387 */ /* 0x0043e80000100800 */
[----:B-1----:R-:W2:Y:S04]  /*ae270*/  LDL.LU R0, [R1+0xd04] ;  /* 0x000d040001007983 */ /* 0x002ea80000300800 */
[----:B--2---:R1:W-:Y:S04]  /*ae280*/  STL [R1+0x4da8], R0 ;  /* 0x004da80001007387 */ /* 0x0043e80000100800 */
[----:B-1----:R-:W2:Y:S04]  /*ae290*/  LDL R0, [R1+0xd1c] ;  /* 0x000d1c0001007983 */ /* 0x002ea80000100800 */
[----:B--2---:R1:W-:Y:S04]  /*ae2a0*/  STL [R1+0x4db0], R0 ;  /* 0x004db00001007387 */ /* 0x0043e80000100800 */
[----:B-1----:R-:W2:Y:S04]  /*ae2b0*/  LDL.LU R0, [R1+0xd14] ;  /* 0x000d140001007983 */ /* 0x002ea80000300800 */
        /* <DEDUP_REMOVED lines=22> */
[----:B------:R-:W3:Y:S04]  /*ae420*/  LDL.LU R29, [R1+0xce0] ;  /* 0x000ce000011d7983 */ /* 0x000ee80000300800 */
[----:B---3--:R1:W-:Y:S04]  /*ae430*/  STL [R1+0x4d8c], R29 ;  /* 0x004d8c1d01007387 */ /* 0x0083e80000100800 */
[----:B-1----:R-:W3:Y:S04]  /*ae440*/  LDL.LU R29, [R1+0xcf8] ;  /* 0x000cf800011d7983 */ /* 0x002ee80000300800 */
        /* <DEDUP_REMOVED lines=31> */
[----:B-1----:R-:W2:Y:S04]  /*ae640*/  LDL.LU R29, [R1+0x878] ;  /* 0x00087800011d7983 */ /* 0x002ea80000300800 */
[----:B------:R-:W3:Y:S04]  /*ae650*/  LDL.LU R28, [R1+0xce4] ;  /* 0x000ce400011c7983 */ /* 0x000ee80000300800 */
        /* <DEDUP_REMOVED lines=17> */
[----:B------:R-:W3:Y:S04]  /*ae770*/  LDL R10, [R1+0xcdc] ;  /* 0x000cdc00010a7983 */ /* 0x000ee80000100800 */
[----:B------:R-:W3:Y:S04]  /*ae780*/  LDL.LU R9, [R1+0xcc0] ;  /* 0x000cc00001097983 */ /* 0x000ee80000300800 */
[----:B------:R-:W3:Y:S04]  /*ae790*/  LDL.LU R8, [R1+0xcc4] ;  /* 0x000cc40001087983 */ /* 0x000ee80000300800 */
[----:B------:R-:W3:Y:S04]  /*ae7a0*/  LDL.LU R7, [R1+0xcc8] ;  /* 0x000cc80001077983 */ /* 0x000ee80000300800 */
[----:B------:R-:W3:Y:S04]  /*ae7b0*/  LDL.LU R6, [R1+0xccc] ;  /* 0x000ccc0001067983 */ /* 0x000ee80000300800 */
[----:B------:R-:W3:Y:S04]  /*ae7c0*/  LDL.LU R5, [R1+0xcb0] ;  /* 0x000cb00001057983 */ /* 0x000ee80000300800 */
[----:B------:R-:W3:Y:S04]  /*ae7d0*/  LDL.LU R4, [R1+0xcb4] ;  /* 0x000cb40001047983 */ /* 0x000ee80000300800 */
[----:B------:R-:W3:Y:S04]  /*ae7e0*/  LDL.LU R3, [R1+0xcb8] ;  /* 0x000cb80001037983 */ /* 0x000ee80000300800 */
[----:B------:R-:W3:Y:S01]  /*ae7f0*/  LDL R2, [R1+0xcbc] ;  /* 0x000cbc0001027983 */ /* 0x000ee20000100800 */
[----:B--2---:R-:W-:-:S03]  /*ae800*/  F2FP.SATFINITE.E4M3.F32.PACK_AB_MERGE_C R0, R0, R29, RZ ;  /* 0x0000001d0000723e */ /* 0x004fc600048070ff */
[----:B------:R-:W2:Y:S04]  /*ae810*/  LDL.LU R29, [R1+0x4e0c] ;  /* 0x004e0c00011d7983 */ /* 0x000ea80000300800 */
[----:B------:R1:W-:Y:S04]  /*ae820*/  STL [R1+0x2f4], R0 ;  /* 0x0002f40001007387 */ /* 0x0003e80000100800 */
[----:B-1----:R-:W2:Y:S02]  /*ae830*/  LDL.LU R0, [R1+0x4e08] ;  /* 0x004e080001007983 */ /* 0x002ea40000300800 */
[----:B--2---:R-:W-:-:S02]  /*ae840*/  F2FP.SATFINITE.E4M3.F32.PACK_AB_MERGE_C R0, R0, R29, RZ ;  /* 0x0000001d0000723e */ /* 0x004fc400048070ff */
        /* <DEDUP_REMOVED lines=60> */
[----:B------:R-:W2:Y:S01]  /*aec10*/  LDL.LU R29, [R1+0x4d8c] ;  /* 0x004d8c00011d7983 */ /* 0x000ea20000300800 */
[----:B----4-:R-:W-:-:S03]  /*aec20*/  F2FP.SATFINITE.E4M3.F32.PACK_AB_MERGE_C R26, R26, R27, RZ ;  /* 0x0000001b1a1a723e */ /* 0x010fc600048070ff */
[----:B------:R1:W-:Y:S01]  /*aec30*/  STL [R1+0x2cc], R0 ;  /* 0x0002cc0001007387 */ /* 0x0003e20000100800 */
[----:B---3--:R-:W-:Y:S02]  /*aec40*/  F2FP.SATFINITE.E4M3.F32.PACK_AB_MERGE_C R22, R22, R23, RZ ;  /* 0x000000171616723e */ /* 0x008fe400048070ff */
[----:B------:R-:W-:Y:S02]  /*aec50*/  F2FP.SATFINITE.E4M3.F32.PACK_AB_MERGE_C R20, R20, R21, RZ ;  /* 0x000000151414723e */ /* 0x000fe400048070ff */
[----:B-1----:R-:W-:Y:S02]  /*aec60*/  F2FP.SATFINITE.E4M3.F32.PACK_AB_MERGE_C R0, R24, R25, RZ ;  /* 0x000000191800723e */ /* 0x002fe400048070ff */
[----:B------:R-:W-:Y:S02]  /*aec70*/  F2FP.SATFINITE.E4M3.F32.PACK_AB_MERGE_C R16, R16, R17, RZ ;  /* 0x000000111010723e */ /* 0x000fe400048070ff */
[----:B------:R-:W-:Y:S02]  /*aec80*/  F2FP.SATFINITE.E4M3.F32.PACK_AB_MERGE_C R14, R14, R15, RZ ;  /* 0x0000000f0e0e723e */ /* 0x000fe400048070ff */
[----:B------:R-:W-:-:S02]  /*aec90*/  F2FP.SATFINITE.E4M3.F32.PACK_AB_MERGE_C R10, R10, R11, RZ ;  /* 0x0000000b0a0a723e */ /* 0x000fc400048070ff */
[----:B------:R-:W-:Y:S02]  /*aeca0*/  F2FP.SATFINITE.E4M3.F32.PACK_AB_MERGE_C R8, R8, R9, RZ ;  /* 0x000000090808723e */ /* 0x000fe400048070ff */
[----:B--2---:R-:W-:-:S05]  /*aecb0*/  F2FP.SATFINITE.E4M3.F32.PACK_AB_MERGE_C R28, R28, R29, RZ ;  /* 0x0000001d1c1c723e */ /* 0x004fca00048070ff */
[----:B------:R-:W-:Y:S04]  /*aecc0*/  STL [R1+0x264], R28 ;  /* 0x0002641c01007387 */ /* 0x000fe80000100800 */
[----:B------:R-:W-:Y:S04]  /*aecd0*/  STL [R1+0x314], R26 ;  /* 0x0003141a01007387 */ /* 0x000fe80000100800 */
[----:B------:R1:W-:Y:S04]  /*aece0*/  STL [R1+0x1d8], R0 ;  /* 0x0001d80001007387 */ /* 0x0003e80000100800 */
[----:B------:R-:W-:Y:S01]  /*aecf0*/  STL [R1+0x1ec], R22 ;  /* 0x0001ec1601007387 */ /* 0x000fe20000100800 */
[----:B-1----:R-:W-:-:S03]  /*aed00*/  F2FP.SATFINITE.E4M3.F32.PACK_AB_MERGE_C R0, R18, R19, RZ ;  /* 0x000000131200723e */ /* 0x002fc600048070ff */
        /* <DEDUP_REMOVED lines=10> */
[----:B-1----:R-:W2:Y:S01]  /*aedb0*/  LDL.LU R0, [R1+0xc54] ;  /* 0x000c540001007983 */ /* 0x002ea20000300800 */
[----:B------:R-:W-:Y:S02]  /*aedc0*/  F2FP.SATFINITE.E4M3.F32.PACK_AB_MERGE_C R4, R4, R5, RZ ;  /* 0x000000050404723e */ /* 0x000fe400048070ff */
[----:B------:R-:W-:-:S03]  /*aedd0*/  F2FP.SATFINITE.E4M3.F32.PACK_AB_MERGE_C R2, R2, R3, RZ ;  /* 0x000000030202723e */ /* 0x000fc600048070ff */
[----:B------:R-:W-:Y:S04]  /*aede0*/  STL [R1+0x2b0], R4 ;  /* 0x0002b00401007387 */ /* 0x000fe80000100800 */
[----:B--2---:R1:W-:Y:S04]  /*aedf0*/  STL [R1+0x4d0c], R0 ;  /* 0x004d0c0001007387 */ /* 0x0043e80000100800 */
[----:B------:R-:W-:Y:S04]  /*aee00*/  STL [R1+0x2a8], R2 ;  /* 0x0002a80201007387 */ /* 0x000fe80000100800 */
        /* <DEDUP_REMOVED lines=262> */
[----:B------:R-:W3:Y:S04]  /*afe70*/  LDL R22, [R1+0xbac] ;  /* 0x000bac0001167983 */ /* 0x000ee80000100800 */
        /* <DEDUP_REMOVED lines=301> */
[----:B-1----:R-:W2:Y:S01]  /*b1150*/  LDL R0, [R1+0xa1c] ;  /* 0x000a1c0001007983 */ /* 0x002ea20000100800 */
[----:B------:R-:W-:Y:S02]  /*b1160*/  F2FP.SATFINITE.E4M3.F32.PACK_AB_MERGE_C R4, R4, R5, RZ ;  /* 0x000000050404723e */ /* 0x000fe400048070ff */
[----:B------:R-:W-:-:S03]  /*b1170*/  F2FP.SATFINITE.E4M3.F32.PACK_AB_MERGE_C R2, R2, R3, RZ ;  /* 0x000000030202723e */ /* 0x000fc600048070ff */
[----:B------:R-:W-:Y:S04]  /*b1180*/  STL [R1+0xdc], R4 ;  /* 0x0000dc0401007387 */ /* 0x000fe80000100800 */
[----:B--2---:R1:W-:Y:S04]  /*b1190*/  STL [R1+0x4b80], R0 ;  /* 0x004b800001007387 */ /* 0x0043e80000100800 */
[----:B------:R-:W-:Y:S04]  /*b11a0*/  STL [R1+0x134], R2 ;  /* 0x0001340201007387 */ /* 0x000fe80000100800 */
        /* <DEDUP_REMOVED lines=78> */
[----:B------:R-:W4:Y:S04]  /*b1690*/  LDL R16, [R1+0x5c4] ;  /* 0x0005c40001107983 */ /* 0x000f280000100800 */
        /* <DEDUP_REMOVED lines=13> */
[----:B------:R-:W4:Y:S01]  /*b1770*/  LDL R2, [R1+0x9dc] ;  /* 0x0009dc0001027983 */ /* 0x000f220000100800 */
        /* <DEDUP_REMOVED lines=66> */
[----:B------:R1:W-:Y:S01]  /*b1ba0*/  STL [R1+0xe0], R0 ;  /* 0x0000e00001007387 */ /* 0x0003e20000100800 */
[----:B---3--:R-:W-:Y:S02]  /*b1bb0*/  F2FP.SATFINITE.E4M3.F32.PACK_AB_MERGE_C R24, R24, R25, RZ ;  /* 0x000000191818723e */ /* 0x008fe400048070ff */
[----:B----4-:R-:W-:Y:S02]  /*b1bc0*/  F2FP.SATFINITE.E4M3.F32.PACK_AB_MERGE_C R22, R22, R23, RZ ;  /* 0x000000171616723e */ /* 0x010fe400048070ff */
[----:B-1----:R-:W-:Y:S02]  /*b1bd0*/  F2FP.SATFINITE.E4M3.F32.PACK_AB_MERGE_C R0, R26, R27, RZ ;  /* 0x0000001b1a00723e */ /* 0x002fe400048070ff */
[----:B------:R-:W-:-:S02]  /*b1be0*/  F2FP.SATFINITE.E4M3.F32.PACK_AB_MERGE_C R18, R18, R19, RZ ;  /* 0x000000131212723e */ /* 0x000fc400048070ff */
[----:B------:R-:W-:Y:S02]  /*b1bf0*/  F2FP.SATFINITE.E4M3.F32.PACK_AB_MERGE_C R16, R16, R17, RZ ;  /* 0x000000111010723e */ /* 0x000fe400048070ff */
[----:B------:R-:W-:Y:S02]  /*b1c00*/  F2FP.SATFINITE.E4M3.F32.PACK_AB_MERGE_C R12, R12, R13, RZ ;  /* 0x0000000d0c0c723e */ /* 0x000fe400048070ff */
[----:B------:R-:W-:Y:S02]  /*b1c10*/  F2FP.SATFINITE.E4M3.F32.PACK_AB_MERGE_C R10, R10, R11, RZ ;  /* 0x0000000b0a0a723e */ /* 0x000fe400048070ff */
[----:B------:R-:W-:Y:S02]  /*b1c20*/  F2FP.SATFINITE.E4M3.F32.PACK_AB_MERGE_C R6, R6, R7, RZ ;  /* 0x000000070606723e */ /* 0x000fe400048070ff */
[----:B--2---:R-:W-:-:S05]  /*b1c30*/  F2FP.SATFINITE.E4M3.F32.PACK_AB_MERGE_C R28, R28, R29, RZ ;  /* 0x0000001d1c1c723e */ /* 0x004fca00048070ff */
        /* <DEDUP_REMOVED lines=14> */
[----:B------:R-:W-:Y:S04]  /*b1d20*/  STL [R1+0x1c], R6 ;  /* 0x00001c0601007387 */ /* 0x000fe80000100800 */
[----:B------:R-:W2:Y:S01]  /*b1d30*/  LDL.LU R29, [R1+0x634] ;  /* 0x00063400011d7983 */ /* 0x000ea20000300800 */
[----:B------:R-:W-:-:S02]  /*b1d40*/  F2FP.SATFINITE.E4M3.F32.PACK_AB_MERGE_C R4, R4, R5, RZ ;  /* 0x000000050404723e */ /* 0x000fc400048070ff */
[----:B-1----:R-:W-:-:S03]  /*b1d50*/  F2FP.SATFINITE.E4M3.F32.PACK_AB_MERGE_C R0, R2, R3, RZ ;  /* 0x000000030200723e */ /* 0x002fc600048070ff */
        /* <DEDUP_REMOVED lines=46> */
[----:B---3--:R1:W-:Y:S04]  /*b2040*/  STL [R1+0x4b24], R7 ;  /* 0x004b240701007387 */ /* 0x0083e80000100800 */
[----:B-1----:R-:W3:Y:S04]  /*b2050*/  LDL.LU R7, [R1+0x638] ;  /* 0x0006380001077983 */ /* 0x002ee80000300800 */
        /* <DEDUP_REMOVED lines=18> */
[----:B------:R-:W4:Y:S01]  /*b2180*/  LDL.LU R11, [R1+0x940] ;  /* 0x00094000010b7983 */ /* 0x000f220000300800 */
[----:B--2---:R-:W-:-:S03]  /*b2190*/  F2FP.SATFINITE.E4M3.F32.PACK_AB_MERGE_C R29, R29, R27, RZ ;  /* 0x0000001b1d1d723e */ /* 0x004fc600048070ff */
[----:B------:R-:W2:Y:S04]  /*b21a0*/  LDL.LU R10, [R1+0x944] ;  /* 0x00094400010a7983 */ /* 0x000ea80000300800 */
[----:B------:R-:W2:Y:S04]  /*b21b0*/  LDL.LU R9, [R1+0x948] ;  /* 0x0009480001097983 */ /* 0x000ea80000300800 */
[----:B------:R-:W2:Y:S04]  /*b21c0*/  LDL.LU R8, [R1+0x94c] ;  /* 0x00094c0001087983 */ /* 0x000ea80000300800 */
[----:B------:R-:W2:Y:S04]  /*b21d0*/  LDL.LU R5, [R1+0x6a0] ;  /* 0x0006a00001057983 */ /* 0x000ea80000300800 */
[----:B------:R-:W2:Y:S04]  /*b21e0*/  LDL.LU R4, [R1+0x6a4] ;  /* 0x0006a40001047983 */ /* 0x000ea80000300800 */
[----:B------:R-:W2:Y:S04]  /*b21f0*/  LDL.LU R3, [R1+0x6a8] ;  /* 0x0006a80001037983 */ /* 0x000ea80000300800 */
[----:B------:R-:W2:Y:S04]  /*b2200*/  LDL.LU R2, [R1+0x6ac] ;  /* 0x0006ac0001027983 */ /* 0x000ea80000300800 */
[----:B------:R-:W3:Y:S04]  /*b2210*/  LDL.LU R27, [R1+0x4b78] ;  /* 0x004b7800011b7983 */ /* 0x000ee80000300800 */
[----:B------:R1:W-:Y:S04]  /*b2220*/  STL [R1+0xc0], R29 ;  /* 0x0000c01d01007387 */ /* 0x0003e80000100800 */
[----:B-1----:R-:W3:Y:S02]  /*b2230*/  LDL.LU R29, [R1+0x4b74] ;  /* 0x004b7400011d7983 */ /* 0x002ee40000300800 */
[----:B---3--:R-:W-:-:S02]  /*b2240*/  F2FP.SATFINITE.E4M3.F32.PACK_AB_MERGE_C R29, R29, R27, RZ ;  /* 0x0000001b1d1d723e */ /* 0x008fc400048070ff */
        /* <DEDUP_REMOVED lines=38> */
[----:B-1----:R-:W2:Y:S01]  /*b24b0*/  LDL.LU R29, [R1+0x620] ;  /* 0x00062000011d7983 */ /* 0x002ea20000300800 */
[----:B---3--:R-:W-:-:S03]  /*b24c0*/  F2FP.SATFINITE.E4M3.F32.PACK_AB_MERGE_C R27, R27, R7, RZ ;  /* 0x000000071b1b723e */ /* 0x008fc600048070ff */
[----:B------:R-:W2:Y:S01]  /*b24d0*/  LDL.LU R7, [R1+0x4b24] ;  /* 0x004b240001077983 */ /* 0x000ea20000300800 */
[----:B----4-:R-:W-:Y:S02]  /*b24e0*/  F2FP.SATFINITE.E4M3.F32.PACK_AB_MERGE_C R6, R6, R0, RZ ;  /* 0x000000000606723e */ /* 0x010fe400048070ff */
[----:B------:R-:W-:Y:S01]  /*b24f0*/  F2FP.SATFINITE.E4M3.F32.PACK_AB_MERGE_C R0, R26, R28, RZ ;  /* 0x0000001c1a00723e */ /* 0x000fe200048070ff */
[----:B------:R-:W-:Y:S01]  /*b2500*/  STL [R1+0x4a30], R27 ;  /* 0x004a301b01007387 */ /* 0x000fe20000100800 */
[----:B--2---:R-:W-:-:S05]  /*b2510*/  F2FP.SATFINITE.E4M3.F32.PACK_AB_MERGE_C R7, R7, R29, RZ ;  /* 0x0000001d0707723e */ /* 0x004fca00048070ff */
[----:B------:R1:W-:Y:S04]  /*b2520*/  STL [R1+0x4a34], R7 ;  /* 0x004a340701007387 */ /* 0x0003e80000100800 */
[----:B------:R2:W-:Y:S04]  /*b2530*/  STL [R1+0x4a38], R6 ;  /* 0x004a380601007387 */ /* 0x0005e80000100800 */
[----:B------:R3:W-:Y:S01]  /*b2540*/  STL [R1+0x48], R0 ;  /* 0x0000480001007387 */ /* 0x0007e20000100800 */
[----:B-1----:R-:W-:Y:S02]  /*b2550*/  F2FP.SATFINITE.E4M3.F32.PACK_AB_MERGE_C R7, R24, R25, RZ ;  /* 0x000000191807723e */ /* 0x002fe400048070ff */
[----:B--2---:R-:W-:-:S03]  /*b2560*/  F2FP.SATFINITE.E4M3.F32.PACK_AB_MERGE_C R6, R22, R23, RZ ;  /* 0x000000171606723e */ /* 0x004fc600048070ff */
[----:B------:R1:W-:Y:S01]  /*b2570*/  STL [R1+0x40], R7 ;  /* 0x0000400701007387 */ /* 0x0003e20000100800 */
[----:B---3--:R-:W-:-:S03]  /*b2580*/  F2FP.SATFINITE.E4M3.F32.PACK_AB_MERGE_C R0, R20, R21, RZ ;  /* 0x000000151400723e */ /* 0x008fc600048070ff */
[----:B------:R2:W-:Y:S04]  /*b2590*/  STL [R1+0x88], R6 ;  /* 0x0000880601007387 */ /* 0x0005e80000100800 */
[----:B------:R3:W-:Y:S01]  /*b25a0*/  STL [R1+0x7c], R0 ;  /* 0x00007c0001007387 */ /* 0x0007e20000100800 */
[----:B-1----:R-:W-:Y:S02]  /*b25b0*/  F2FP.SATFINITE.E4M3.F32.PACK_AB_MERGE_C R7, R18, R19, RZ ;  /* 0x000000131207723e */ /* 0x002fe400048070ff */
[----:B--2---:R-:W-:-:S03]  /*b25c0*/  F2FP.SATFINITE.E4M3.F32.PACK_AB_MERGE_C R6, R16, R17, RZ ;  /* 0x000000111006723e */ /* 0x004fc600048070ff */
[----:B------:R1:W-:Y:S01]  /*b25d0*/  STL [R1+0xb0], R7 ;  /* 0x0000b00701007387 */ /* 0x0003e20000100800 */
[----:B---3--:R-:W-:-:S03]  /*b25e0*/  F2FP.SATFINITE.E4M3.F32.PACK_AB_MERGE_C R0, R14, R15, RZ ;  /* 0x0000000f0e00723e */ /* 0x008fc600048070ff */
[----:B------:R2:W-:Y:S01]  /*b25f0*/  STL [R1+0xac], R6 ;  /* 0x0000ac0601007387 */ /* 0x0005e20000100800 */
[----:B------:R-:W-:-:S03]  /*b2600*/  F2FP.SATFINITE.E4M3.F32.PACK_AB_MERGE_C R24, R4, R5, RZ ;  /* 0x000000050418723e */ /* 0x000fc600048070ff */
[----:B------:R3:W-:Y:S01]  /*b2610*/  STL [R1+0x84], R0 ;  /* 0x0000840001007387 */ /* 0x0007e20000100800 */
[----:B-1----:R-:W-:Y:S02]  /*b2620*/  F2FP.SATFINITE.E4M3.F32.PACK_AB_MERGE_C R7, R12, R13, RZ ;  /* 0x0000000d0c07723e */ /* 0x002fe400048070ff */
[----:B--2---:R-:W-:-:S03]  /*b2630*/  F2FP.SATFINITE.E4M3.F32.PACK_AB_MERGE_C R6, R10, R11, RZ ;  /* 0x0000000b0a06723e */ /* 0x004fc600048070ff */
[----:B------:R-:W-:Y:S01]  /*b2640*/  STL [R1+0x9c], R7 ;  /* 0x00009c0701007387 */ /* 0x000fe20000100800 */
[----:B---3--:R-:W-:-:S03]  /*b2650*/  F2FP.SATFINITE.E4M3.F32.PACK_AB_MERGE_C R0, R8, R9, RZ ;  /* 0x000000090800723e */ /* 0x008fc600048070ff */
[----:B------:R-:W-:Y:S04]  /*b2660*/  STL [R1+0x38], R6 ;  /* 0x0000380601007387 */ /* 0x000fe80000100800 */
[----:B------:R-:W-:Y:S04]  /*b2670*/  STL [R1+0x4a08], R24 ;  /* 0x004a081801007387 */ /* 0x000fe80000100800 */
[----:B------:R1:W-:Y:S04]  /*b2680*/  STL [R1+0x30], R0 ;  /* 0x0000300001007387 */ /* 0x0003e80000100800 */
[----:B------:R-:W2:Y:S04]  /*b2690*/  LDL.LU R22, [R1+0x6b4] ;  /* 0x0006b40001167983 */ /* 0x000ea80000300800 */
[----:B------:R-:W3:Y:S01]  /*b26a0*/  LDL R19, [R1+0x6bc] ;  /* 0x0006bc0001137983 */ /* 0x000ee20000100800 */
[----:B-1----:R-:W-:-:S05]  /*b26b0*/  F2FP.SATFINITE.E4M3.F32.PACK_AB_MERGE_C R0, R2, R3, RZ ;  /* 0x000000030200723e */ /* 0x002fca00048070ff */
[----:B------:R-:W-:Y:S04]  /*b26c0*/  STL [R1+0x98], R0 ;  /* 0x0000980001007387 */ /* 0x000fe80000100800 */
[----:B---3--:R1:W-:Y:S04]  /*b26d0*/  STL [R1+0x4b20], R19 ;  /* 0x004b201301007387 */ /* 0x0083e80000100800 */
[----:B-1----:R-:W2:Y:S04]  /*b26e0*/  LDL.LU R19, [R1+0x6b0] ;  /* 0x0006b00001137983 */ /* 0x002ea80000300800 */
[----:B------:R-:W3:Y:S04]  /*b26f0*/  LDL R13, [R1+0x604] ;  /* 0x00060400010d7983 */ /* 0x000ee80000100800 */
[----:B---3--:R1:W-:Y:S04]  /*b2700*/  STL [R1+0x4b1c], R13 ;  /* 0x004b1c0d01007387 */ /* 0x0083e80000100800 */
[----:B-1----:R-:W3:Y:S04]  /*b2710*/  LDL.LU R13, [R1+0x6b8] ;  /* 0x0006b800010d7983 */ /* 0x002ee80000300800 */
[----:B------:R-:W4:Y:S04]  /*b2720*/  LDL.LU R5, [R1+0x60c] ;  /* 0x00060c0001057983 */ /* 0x000f280000300800 */
[----:B----4-:R1:W-:Y:S04]  /*b2730*/  STL [R1+0x4b18], R5 ;  /* 0x004b180501007387 */ /* 0x0103e80000100800 */
[----:B-1----:R-:W4:Y:S04]  /*b2740*/  LDL.LU R5, [R1+0x600] ;  /* 0x0006000001057983 */ /* 0x002f280000300800 */
[----:B------:R-:W2:Y:S04]  /*b2750*/  LDL.LU R28, [R1+0x93c] ;  /* 0x00093c00011c7983 */ /* 0x000ea80000300800 */
[----:B--2---:R1:W-:Y:S04]  /*b2760*/  STL [R1+0x4b0c], R28 ;  /* 0x004b0c1c01007387 */ /* 0x0043e80000100800 */
[----:B-1----:R-:W2:Y:S04]  /*b2770*/  LDL R28, [R1+0x934] ;  /* 0x00093400011c7983 */ /* 0x002ea80000100800 */
[----:B--2---:R1:W-:Y:S04]  /*b2780*/  STL [R1+0x4b14], R28 ;  /* 0x004b141c01007387 */ /* 0x0043e80000100800 */
[----:B-1----:R-:W2:Y:S04]  /*b2790*/  LDL.LU R28, [R1+0x608] ;  /* 0x00060800011c7983 */ /* 0x002ea80000300800 */
[----:B------:R-:W3:Y:S04]  /*b27a0*/  LDL.LU R24, [R1+0x910] ;  /* 0x0009100001187983 */ /* 0x000ee80000300800 */
[----:B---3--:R1:W-:Y:S04]  /*b27b0*/  STL [R1+0x4b08], R24 ;  /* 0x004b081801007387 */ /* 0x0083e80000100800 */
[----:B-1----:R-:W3:Y:S01]  /*b27c0*/  LDL.LU R24, [R1+0x938] ;  /* 0x0009380001187983 */ /* 0x002ee20000300800 */
[----:B------:R-:W-:-:S03]  /*b27d0*/  F2FP.SATFINITE.E4M3.F32.PACK_AB_MERGE_C R22, R22, R19, RZ ;  /* 0x000000131616723e */ /* 0x000fc600048070ff */
[----:B---3--:R1:W-:Y:S04]  /*b27e0*/  STL [R1+0x4b10], R24 ;  /* 0x004b101801007387 */ /* 0x0083e80000100800 */
        /* <DEDUP_REMOVED lines=24> */
[----:B------:R-:W4:Y:S04]  /*b2970*/  LDL.LU R19, [R1+0x4b20] ;  /* 0x004b200001137983 */ /* 0x000f280000300800 */
[----:B------:R1:W-:Y:S04]  /*b2980*/  STL [R1+0x4a18], R22 ;  /* 0x004a181601007387 */ /* 0x0003e80000100800 */
[----:B-1----:R-:W3:Y:S01]  /*b2990*/  LDL.LU R22, [R1+0x92c] ;  /* 0x00092c0001167983 */ /* 0x002ee20000300800 */
[----:B----4-:R-:W-:-:S03]  /*b29a0*/  F2FP.SATFINITE.E4M3.F32.PACK_AB_MERGE_C R19, R19, R13, RZ ;  /* 0x0000000d1313723e */ /* 0x010fc600048070ff */
[----:B------:R-:W4:Y:S04]  /*b29b0*/  LDL.LU R13, [R1+0x4b1c] ;  /* 0x004b1c00010d7983 */ /* 0x000f280000300800 */
[----:B------:R1:W-:Y:S04]  /*b29c0*/  STL [R1+0x4a3c], R19 ;  /* 0x004a3c1301007387 */ /* 0x0003e80000100800 */
[----:B-1----:R-:W3:Y:S01]  /*b29d0*/  LDL.LU R19, [R1+0x928] ;  /* 0x0009280001137983 */ /* 0x002ee20000300800 */
[----:B----4-:R-:W-:-:S03]  /*b29e0*/  F2FP.SATFINITE.E4M3.F32.PACK_AB_MERGE_C R13, R13, R5, RZ ;  /* 0x000000050d0d723e */ /* 0x010fc600048070ff */
[----:B------:R-:W2:Y:S04]  /*b29f0*/  LDL.LU R5, [R1+0x4b18] ;  /* 0x004b180001057983 */ /* 0x000ea80000300800 */
[----:B------:R1:W-:Y:S04]  /*b2a00*/  STL [R1+0x4a40], R13 ;  /* 0x004a400d01007387 */ /* 0x0003e80000100800 */
[----:B-1----:R-:W4:Y:S01]  /*b2a10*/  LDL.LU R13, [R1+0x924] ;  /* 0x00092400010d7983 */ /* 0x002f220000300800 */
[----:B--2---:R-:W-:-:S03]  /*b2a20*/  F2FP.SATFINITE.E4M3.F32.PACK_AB_MERGE_C R5, R5, R28, RZ ;  /* 0x0000001c0505723e */ /* 0x004fc600048070ff */
[----:B------:R-:W3:Y:S04]  /*b2a30*/  LDL.LU R28, [R1+0x4b14] ;  /* 0x004b1400011c7983 */ /* 0x000ee80000300800 */
[----:B------:R1:W-:Y:S04]  /*b2a40*/  STL [R1+0x4a44], R5 ;  /* 0x004a440501007387 */ /* 0x0003e80000100800 */
[----:B-1----:R-:W4:Y:S01]  /*b2a50*/  LDL.LU R5, [R1+0x920] ;  /* 0x0009200001057983 */ /* 0x002f220000300800 */
[----:B---3--:R-:W-:-:S03]  /*b2a60*/  F2FP.SATFINITE.E4M3.F32.PACK_AB_MERGE_C R28, R28, R24, RZ ;  /* 0x000000181c1c723e */ /* 0x008fc600048070ff */
[----:B------:R-:W2:Y:S04]  /*b2a70*/  LDL.LU R24, [R1+0x4b10] ;  /* 0x004b100001187983 */ /* 0x000ea80000300800 */
[----:B------:R1:W-:Y:S04]  /*b2a80*/  STL [R1+0x8], R28 ;  /* 0x0000081c01007387 */ /* 0x0003e80000100800 */
[----:B-1----:R-:W2:Y:S02]  /*b2a90*/  LDL.LU R28, [R1+0x4b0c] ;  /* 0x004b0c00011c7983 */ /* 0x002ea40000300800 */
[----:B--2---:R-:W-:-:S02]  /*b2aa0*/  F2FP.SATFINITE.E4M3.F32.PACK_AB_MERGE_C R28, R28, R24, RZ ;  /* 0x000000181c1c723e */ /* 0x004fc400048070ff */
[----:B------:R-:W2:Y:S04]  /*b2ab0*/  LDL.LU R24, [R1+0x4b08] ;  /* 0x004b080001187983 */ /* 0x000ea80000300800 */
[----:B------:R4:W-:Y:S02]  /*b2ac0*/  STL [R1+0x4a0c], R28 ;  /* 0x004a0c1c01007387 */ /* 0x0009e40000100800 */
[----:B----4-:R-:W-:Y:S02]  /*b2ad0*/  F2FP.SATFINITE.E4M3.F32.PACK_AB_MERGE_C R28, R13, R5, RZ ;  /* 0x000000050d1c723e */ /* 0x010fe400048070ff */
[----:B------:R-:W-:-:S03]  /*b2ae0*/  F2FP.SATFINITE.E4M3.F32.PACK_AB_MERGE_C R5, R22, R19, RZ ;  /* 0x000000131605723e */ /* 0x000fc600048070ff */
[----:B------:R-:W-:Y:S04]  /*b2af0*/  STL [R1+0x4c], R28 ;  /* 0x00004c1c01007387 */ /* 0x000fe80000100800 */
[----:B------:R1:W-:Y:S01]  /*b2b00*/  STL [R1+0x2c], R5 ;  /* 0x00002c0501007387 */ /* 0x0003e20000100800 */
[----:B------:R-:W-:Y:S02]  /*b2b10*/  F2FP.SATFINITE.E4M3.F32.PACK_AB_MERGE_C R16, R16, R17, RZ ;  /* 0x000000111010723e */ /* 0x000fe400048070ff */
[----:B------:R-:W-:Y:S02]  /*b2b20*/  F2FP.SATFINITE.E4M3.F32.PACK_AB_MERGE_C R15, R14, R15, RZ ;  /* 0x0000000f0e0f723e */ /* 0x000fe400048070ff */
[----:B-1----:R-:W-:Y:S02]  /*b2b30*/  F2FP.SATFINITE.E4M3.F32.PACK_AB_MERGE_C R5, R0, R29, RZ ;  /* 0x0000001d0005723e */ /* 0x002fe400048070ff */
[----:B------:R-:W-:-:S02]  /*b2b40*/  F2FP.SATFINITE.E4M3.F32.PACK_AB_MERGE_C R0, R25, R26, RZ ;  /* 0x0000001a1900723e */ /* 0x000fc400048070ff */
[----:B------:R-:W-:Y:S02]  /*b2b50*/  F2FP.SATFINITE.E4M3.F32.PACK_AB_MERGE_C R26, R21, R23, RZ ;  /* 0x00000017151a723e */ /* 0x000fe400048070ff */
[----:B------:R-:W-:Y:S02]  /*b2b60*/  F2FP.SATFINITE.E4M3.F32.PACK_AB_MERGE_C R25, R18, R20, RZ ;  /* 0x000000141219723e */ /* 0x000fe400048070ff */
[----:B------:R-:W-:Y:S02]  /*b2b70*/  F2FP.SATFINITE.E4M3.F32.PACK_AB_MERGE_C R12, R11, R12, RZ ;  /* 0x0000000c0b0c723e */ /* 0x000fe400048070ff */
[----:B------:R-:W-:Y:S02]  /*b2b80*/  F2FP.SATFINITE.E4M3.F32.PACK_AB_MERGE_C R10, R9, R10, RZ ;  /* 0x0000000a090a723e */ /* 0x000fe400048070ff */
[----:B------:R-:W-:Y:S02]  /*b2b90*/  F2FP.SATFINITE.E4M3.F32.PACK_AB_MERGE_C R4, R4, R8, RZ ;  /* 0x000000080404723e */ /* 0x000fe400048070ff */
[----:B--2---:R-:W-:-:S02]  /*b2ba0*/  F2FP.SATFINITE.E4M3.F32.PACK_AB_MERGE_C R13, R6, R24, RZ ;  /* 0x00000018060d723e */ /* 0x004fc400048070ff */
[----:B------:R-:W-:-:S03]  /*b2bb0*/  F2FP.SATFINITE.E4M3.F32.PACK_AB_MERGE_C R6, R27, R7, RZ ;  /* 0x000000071b06723e */ /* 0x000fc600048070ff */
        /* <DEDUP_REMOVED lines=11> */
[----:B------:R-:W2:Y:S04]  /*b2c70*/  LDL R21, [R1+0x8e4] ;  /* 0x0008e40001157983 */ /* 0x000ea80000100800 */
[----:B------:R-:W3:Y:S04]  /*b2c80*/  LDL.LU R20, [R1+0x8ec] ;  /* 0x0008ec0001147983 */ /* 0x000ee80000300800 */
[----:B---3--:R1:W-:Y:S04]  /*b2c90*/  STL [R1+0x4b04], R20 ;  /* 0x004b041401007387 */ /* 0x0083e80000100800 */
[----:B-1----:R-:W2:Y:S04]  /*b2ca0*/  LDL.LU R20, [R1+0x8e0] ;  /* 0x0008e00001147983 */ /* 0x002ea80000300800 */
[----:B------:R-:W3:Y:S04]  /*b2cb0*/  LDL.LU R4, [R1+0x8c0] ;  /* 0x0008c00001047983 */ /* 0x000ee80000300800 */
[----:B---3--:R1:W-:Y:S04]  /*b2cc0*/  STL [R1+0x4adc], R4 ;  /* 0x004adc0401007387 */ /* 0x0083e80000100800 */
[----:B-1----:R-:W3:Y:S04]  /*b2cd0*/  LDL.LU R4, [R1+0x8d0] ;  /* 0x0008d00001047983 */ /* 0x002ee80000300800 */
[----:B---3--:R1:W-:Y:S04]  /*b2ce0*/  STL [R1+0x4ae0], R4 ;  /* 0x004ae00401007387 */ /* 0x0083e80000100800 */
[----:B-1----:R-:W3:Y:S04]  /*b2cf0*/  LDL.LU R4, [R1+0x77c] ;  /* 0x00077c0001047983 */ /* 0x002ee80000300800 */
[----:B---3--:R1:W-:Y:S04]  /*b2d00*/  STL [R1+0x4ae8], R4 ;  /* 0x004ae80401007387 */ /* 0x0083e80000100800 */
[----:B-1----:R-:W3:Y:S04]  /*b2d10*/  LDL R4, [R1+0x774] ;  /* 0x0007740001047983 */ /* 0x002ee80000100800 */
[----:B---3--:R1:W-:Y:S04]  /*b2d20*/  STL [R1+0x4af0], R4 ;  /* 0x004af00401007387 */ /* 0x0083e80000100800 */
[----:B-1----:R-:W3:Y:S04]  /*b2d30*/  LDL.LU R4, [R1+0x76c] ;  /* 0x00076c0001047983 */ /* 0x002ee80000300800 */
[----:B---3--:R1:W-:Y:S04]  /*b2d40*/  STL [R1+0x4af8], R4 ;  /* 0x004af80401007387 */ /* 0x0083e80000100800 */
[----:B-1----:R-:W3:Y:S04]  /*b2d50*/  LDL.LU R4, [R1+0x764] ;  /* 0x0007640001047983 */ /* 0x002ee80000300800 */
[----:B---3--:R1:W-:Y:S04]  /*b2d60*/  STL [R1+0x4b00], R4 ;  /* 0x004b000401007387 */ /* 0x0083e80000100800 */
[----:B-1----:R-:W3:Y:S04]  /*b2d70*/  LDL.LU R4, [R1+0x8e8] ;  /* 0x0008e80001047983 */ /* 0x002ee80000300800 */
[----:B------:R-:W4:Y:S04]  /*b2d80*/  LDL.LU R18, [R1+0x8c4] ;  /* 0x0008c40001127983 */ /* 0x000f280000300800 */
[----:B----4-:R1:W-:Y:S04]  /*b2d90*/  STL [R1+0x4ae4], R18 ;  /* 0x004ae41201007387 */ /* 0x0103e80000100800 */
[----:B-1----:R-:W4:Y:S04]  /*b2da0*/  LDL.LU R18, [R1+0x778] ;  /* 0x0007780001127983 */ /* 0x002f280000300800 */
[----:B----4-:R1:W-:Y:S04]  /*b2db0*/  STL [R1+0x4aec], R18 ;  /* 0x004aec1201007387 */ /* 0x0103e80000100800 */
[----:B-1----:R-:W4:Y:S04]  /*b2dc0*/  LDL.LU R18, [R1+0x770] ;  /* 0x0007700001127983 */ /* 0x002f280000300800 */
[----:B----4-:R1:W-:Y:S04]  /*b2dd0*/  STL [R1+0x4af4], R18 ;  /* 0x004af41201007387 */ /* 0x0103e80000100800 */
[----:B-1----:R-:W4:Y:S01]  /*b2de0*/  LDL.LU R18, [R1+0x768] ;  /* 0x0007680001127983 */ /* 0x002f220000300800 */
[----:B------:R-:W-:-:S02]  /*b2df0*/  F2FP.SATFINITE.E4M3.F32.PACK_AB_MERGE_C R3, R2, R3, RZ ;  /* 0x000000030203723e */ /* 0x000fc400048070ff */
[----:B--2---:R-:W-:Y:S01]  /*b2e00*/  F2FP.SATFINITE.E4M3.F32.PACK_AB_MERGE_C R21, R21, R20, RZ ;  /* 0x000000141515723e */ /* 0x004fe200048070ff */
[----:B----4-:R1:W-:Y:S04]  /*b2e10*/  STL [R1+0x4afc], R18 ;  /* 0x004afc1201007387 */ /* 0x0103e80000100800 */
[----:B-1----:R-:W2:Y:S04]  /*b2e20*/  LDL.LU R18, [R1+0x760] ;  /* 0x0007600001127983 */ /* 0x002ea80000300800 */
        /* <DEDUP_REMOVED lines=25> */
[----:B-1----:R-:W4:Y:S04]  /*b2fc0*/  LDL.LU R3, [R1+0x8dc] ;  /* 0x0008dc0001037983 */ /* 0x002f280000300800 */
[----:B------:R-:W3:Y:S04]  /*b2fd0*/  LDL.LU R20, [R1+0x4b04] ;  /* 0x004b040001147983 */ /* 0x000ee80000300800 */
[----:B------:R1:W-:Y:S04]  /*b2fe0*/  STL [R1+0x4a24], R21 ;  /* 0x004a241501007387 */ /* 0x0003e80000100800 */
[----:B-1----:R-:W4:Y:S01]  /*b2ff0*/  LDL.LU R21, [R1+0x8d8] ;  /* 0x0008d80001157983 */ /* 0x002f220000300800 */
[----:B---3--:R-:W-:-:S03]  /*b3000*/  F2FP.SATFINITE.E4M3.F32.PACK_AB_MERGE_C R20, R20, R4, RZ ;  /* 0x000000041414723e */ /* 0x008fc600048070ff */
[----:B------:R-:W2:Y:S04]  /*b3010*/  LDL.LU R4, [R1+0x4b00] ;  /* 0x004b000001047983 */ /* 0x000ea80000300800 */
[----:B------:R1:W-:Y:S04]  /*b3020*/  STL [R1+0x4a28], R20 ;  /* 0x004a281401007387 */ /* 0x0003e80000100800 */
[----:B-1----:R-:W3:Y:S01]  /*b3030*/  LDL.LU R20, [R1+0x8d4] ;  /* 0x0008d40001147983 */ /* 0x002ee20000300800 */
        /* <DEDUP_REMOVED lines=15> */
[----:B-1----:R-:W3:Y:S02]  /*b3130*/  LDL.LU R4, [R1+0x4ae0] ;  /* 0x004ae00001047983 */ /* 0x002ee40000300800 */
[----:B---3--:R-:W-:-:S02]  /*b3140*/  F2FP.SATFINITE.E4M3.F32.PACK_AB_MERGE_C R20, R20, R4, RZ ;  /* 0x000000041414723e */ /* 0x008fc400048070ff */
[----:B------:R-:W2:Y:S01]  /*b3150*/  LDL.LU R4, [R1+0x4adc] ;  /* 0x004adc0001047983 */ /* 0x000ea20000300800 */
[----:B----4-:R-:W-:Y:S02]  /*b3160*/  F2FP.SATFINITE.E4M3.F32.PACK_AB_MERGE_C R3, R3, R21, RZ ;  /* 0x000000150303723e */ /* 0x010fe400048070ff */
[----:B------:R-:W-:Y:S02]  /*b3170*/  F2FP.SATFINITE.E4M3.F32.PACK_AB_MERGE_C R17, R17, R10, RZ ;  /* 0x0000000a1111723e */ /* 0x000fe400048070ff */
[----:B------:R-:W-:Y:S01]  /*b3180*/  F2FP.SATFINITE.E4M3.F32.PACK_AB_MERGE_C R14, R14, R12, RZ ;  /* 0x0000000c0e0e723e */ /* 0x000fe200048070ff */
[----:B------:R-:W-:Y:S01]  /*b3190*/  STL [R1+0xc], R20 ;  /* 0x00000c1401007387 */ /* 0x000fe20000100800 */
[----:B------:R-:W-:Y:S02]  /*b31a0*/  F2FP.SATFINITE.E4M3.F32.PACK_AB_MERGE_C R23, R23, R15, RZ ;  /* 0x0000000f1717723e */ /* 0x000fe400048070ff */
[----:B------:R-:W-:Y:S02]  /*b31b0*/  F2FP.SATFINITE.E4M3.F32.PACK_AB_MERGE_C R11, R11, R16, RZ ;  /* 0x000000100b0b723e */ /* 0x000fe400048070ff */
[----:B------:R-:W-:-:S02]  /*b31c0*/  F2FP.SATFINITE.E4M3.F32.PACK_AB_MERGE_C R9, R9, R25, RZ ;  /* 0x000000190909723e */ /* 0x000fc400048070ff */
[----:B------:R-:W-:Y:S02]  /*b31d0*/  F2FP.SATFINITE.E4M3.F32.PACK_AB_MERGE_C R8, R8, R26, RZ ;  /* 0x0000001a0808723e */ /* 0x000fe400048070ff */
[----:B------:R-:W-:Y:S02]  /*b31e0*/  F2FP.SATFINITE.E4M3.F32.PACK_AB_MERGE_C R2, R2, R28, RZ ;  /* 0x0000001c0202723e */ /* 0x000fe400048070ff */
[----:B------:R-:W-:Y:S02]  /*b31f0*/  F2FP.SATFINITE.E4M3.F32.PACK_AB_MERGE_C R0, R0, R29, RZ ;  /* 0x0000001d0000723e */ /* 0x000fe400048070ff */
[----:B--2---:R-:W-:-:S05]  /*b3200*/  F2FP.SATFINITE.E4M3.F32.PACK_AB_MERGE_C R18, R18, R4, RZ ;  /* 0x000000041212723e */ /* 0x004fca00048070ff */
[----:B------:R-:W-:Y:S04]  /*b3210*/  STL [R1+0x4a58], R18 ;  /* 0x004a581201007387 */ /* 0x000fe80000100800 */
[----:B------:R1:W-:Y:S04]  /*b3220*/  STL [R1], R3 ;  /* 0x0000000301007387 */ /* 0x0003e80000100800 */
[----:B------:R-:W-:Y:S04]  /*b3230*/  STL [R1+0x4a5c], R17 ;  /* 0x004a5c1101007387 */ /* 0x000fe80000100800 */
[----:B------:R-:W-:Y:S04]  /*b3240*/  STL [R1+0x4a60], R14 ;  /* 0x004a600e01007387 */ /* 0x000fe80000100800 */
[----:B------:R-:W-:Y:S04]  /*b3250*/  STL [R1+0x49d4], R23 ;  /* 0x0049d41701007387 */ /* 0x000fe80000100800 */
[----:B------:R-:W-:Y:S04]  /*b3260*/  STL [R1+0x4a64], R11 ;  /* 0x004a640b01007387 */ /* 0x000fe80000100800 */
[----:B------:R-:W-:Y:S04]  /*b3270*/  STL [R1+0x4a68], R9 ;  /* 0x004a680901007387 */ /* 0x000fe80000100800 */
[----:B------:R-:W-:Y:S04]  /*b3280*/  STL [R1+0x4a6c], R8 ;  /* 0x004a6c0801007387 */ /* 0x000fe80000100800 */
[----:B------:R2:W-:Y:S01]  /*b3290*/  STL [R1+0x4a70], R2 ;  /* 0x004a700201007387 */ /* 0x0005e20000100800 */
[----:B------:R-:W-:-:S02]  /*b32a0*/  F2FP.SATFINITE.E4M3.F32.PACK_AB_MERGE_C R4, R22, R19, RZ ;  /* 0x000000131604723e */ /* 0x000fc400048070ff */
[----:B-1----:R-:W-:Y:S02]  /*b32b0*/  F2FP.SATFINITE.E4M3.F32.PACK_AB_MERGE_C R3, R6, R24, RZ ;  /* 0x000000180603723e */ /* 0x002fe400048070ff */
[----:B--2---:R-:W-:-:S05]  /*b32c0*/  F2FP.SATFINITE.E4M3.F32.PACK_AB_MERGE_C R2, R13, R5, RZ ;  /* 0x000000050d02723e */ /* 0x004fca00048070ff */
[----:B------:R1:W-:Y:S04]  /*b32d0*/  STL [R1+0x3c8], R2 ;  /* 0x0003c80201007387 */ /* 0x0003e80000100800 */
[----:B------:R-:W-:Y:S04]  /*b32e0*/  STL [R1+0x3c4], R4 ;  /* 0x0003c40401007387 */ /* 0x000fe80000100800 */
[----:B------:R-:W-:Y:S04]  /*b32f0*/  STL [R1+0x3f0], R3 ;  /* 0x0003f00301007387 */ /* 0x000fe80000100800 */
[----:B------:R-:W2:Y:S01]  /*b3300*/  LDL.LU R22, [R1+0x898] ;  /* 0x0008980001167983 */ /* 0x000ea20000300800 */
[----:B-1----:R-:W-:-:S05]  /*b3310*/  F2FP.SATFINITE.E4M3.F32.PACK_AB_MERGE_C R2, R27, R7, RZ ;  /* 0x000000071b02723e */ /* 0x002fca00048070ff */
[----:B------:R-:W-:Y:S04]  /*b3320*/  STL [R1+0x3ec], R2 ;  /* 0x0003ec0201007387 */ /* 0x000fe80000100800 */
[----:B------:R-:W2:Y:S04]  /*b3330*/  LDL.LU R24, [R1+0x89c] ;  /* 0x00089c0001187983 */ /* 0x000ea80000300800 */
[----:B------:R1:W-:Y:S04]  /*b3340*/  STL [R1+0x408], R0 ;  /* 0x0004080001007387 */ /* 0x0003e80000100800 */
        /* <DEDUP_REMOVED lines=21> */
[----:B-1----:R-:W4:Y:S04]  /*b34a0*/  LDL R2, [R1+0x854] ;  /* 0x0008540001027983 */ /* 0x002f280000100800 */
[----:B----4-:R1:W-:Y:S04]  /*b34b0*/  STL [R1+0x4a80], R2 ;  /* 0x004a800201007387 */ /* 0x0103e80000100800 */
[----:B-1----:R-:W4:Y:S04]  /*b34c0*/  LDL.LU R2, [R1+0x86c] ;  /* 0x00086c0001027983 */ /* 0x002f280000300800 */
        /* <DEDUP_REMOVED lines=29> */
[----:B--2---:R-:W-:-:S02]  /*b36a0*/  F2FP.SATFINITE.E4M3.F32.PACK_AB_MERGE_C R22, R24, R22, RZ ;  /* 0x000000161816723e */ /* 0x004fc400048070ff */
[----:B---3--:R-:W-:Y:S01]  /*b36b0*/  F2FP.SATFINITE.E4M3.F32.PACK_AB_MERGE_C R0, R0, R2, RZ ;  /* 0x000000020000723e */ /* 0x008fe200048070ff */
[----:B----4-:R1:W-:Y:S04]  /*b36c0*/  STL [R1+0x4a8c], R8 ;  /* 0x004a8c0801007387 */ /* 0x0103e80000100800 */
        /* <DEDUP_REMOVED lines=27> */
[----:B-1----:R-:W3:Y:S04]  /*b3880*/  LDL.LU R22, [R1+0x1c] ;  /* 0x00001c0001167983 */ /* 0x002ee80000300800 */
        /* <DEDUP_REMOVED lines=38> */
[----:B-1----:R-:W3:Y:S01]  /*b3af0*/  LDL R0, [R1+0x178c] ;  /* 0x00178c0001007983 */ /* 0x002ee20000100800 */
        /* <DEDUP_REMOVED lines=15> */
[----:B----4-:R-:W-:Y:S02]  /*b3bf0*/  F2FP.SATFINITE.E4M3.F32.PACK_AB_MERGE_C R14, R14, R11, RZ ;  /* 0x0000000b0e0e723e */ /* 0x010fe400048070ff */
[----:B---3--:R-:W-:Y:S02]  /*b3c00*/  F2FP.SATFINITE.E4M3.F32.PACK_AB_MERGE_C R18, R18, R17, RZ ;  /* 0x000000111212723e */ /* 0x008fe400048070ff */
[----:B------:R-:W-:Y:S01]  /*b3c10*/  F2FP.SATFINITE.E4M3.F32.PACK_AB_MERGE_C R4, R4, R3, RZ ;  /* 0x000000030404723e */ /* 0x000fe200048070ff */
[----:B-1----:R-:W3:Y:S01]  /*b3c20*/  LDL.LU R2, [R1+0x4a70] ;  /* 0x004a700001027983 */ /* 0x002ee20000300800 */
[----:B------:R-:W-:-:S02]  /*b3c30*/  F2FP.SATFINITE.E4M3.F32.PACK_AB_MERGE_C R12, R12, R10, RZ ;  /* 0x0000000a0c0c723e */ /* 0x000fc400048070ff */
[----:B------:R-:W-:Y:S02]  /*b3c40*/  F2FP.SATFINITE.E4M3.F32.PACK_AB_MERGE_C R13, R13, R5, RZ ;  /* 0x000000050d0d723e */ /* 0x000fe400048070ff */
[----:B------:R-:W-:Y:S02]  /*b3c50*/  F2FP.SATFINITE.E4M3.F32.PACK_AB_MERGE_C R6, R6, R19, RZ ;  /* 0x000000130606723e */ /* 0x000fe400048070ff */
[----:B------:R-:W-:Y:S02]  /*b3c60*/  F2FP.SATFINITE.E4M3.F32.PACK_AB_MERGE_C R27, R27, R7, RZ ;  /* 0x000000071b1b723e */ /* 0x000fe400048070ff */
[----:B--2---:R-:W-:Y:S02]  /*b3c70*/  F2FP.SATFINITE.E4M3.F32.PACK_AB_MERGE_C R9, R9, R8, RZ ;  /* 0x000000080909723e */ /* 0x004fe400048070ff */
[----:B------:R-:W2:Y:S04]  /*b3c80*/  LDL.LU R8, [R1+0x4a6c] ;  /* 0x004a6c0001087983 */ /* 0x000ea80000300800 */
[----:B------:R1:W-:Y:S04]  /*b3c90*/  STL [R1+0x3fc], R9 ;  /* 0x0003fc0901007387 */ /* 0x0003e80000100800 */
[----:B-1----:R-:W4:Y:S04]  /*b3ca0*/  LDL.LU R9, [R1+0x4a68] ;  /* 0x004a680001097983 */ /* 0x002f280000300800 */
[----:B------:R-:W4:Y:S04]  /*b3cb0*/  LDL.LU R11, [R1+0x4a64] ;  /* 0x004a6400010b7983 */ /* 0x000f280000300800 */
[----:B------:R1:W-:Y:S04]  /*b3cc0*/  STL [R1+0x3f8], R14 ;  /* 0x0003f80e01007387 */ /* 0x0003e80000100800 */
[----:B-1----:R-:W4:Y:S04]  /*b3cd0*/  LDL.LU R14, [R1+0x4a60] ;  /* 0x004a6000010e7983 */ /* 0x002f280000300800 */
[----:B------:R-:W4:Y:S04]  /*b3ce0*/  LDL.LU R17, [R1+0x4a5c] ;  /* 0x004a5c0001117983 */ /* 0x000f280000300800 */
[----:B------:R1:W-:Y:S04]  /*b3cf0*/  STL [R1+0x410], R18 ;  /* 0x0004101201007387 */ /* 0x0003e80000100800 */
[----:B-1----:R-:W4:Y:S04]  /*b3d00*/  LDL.LU R18, [R1+0x4a58] ;  /* 0x004a580001127983 */ /* 0x002f280000300800 */
        /* <DEDUP_REMOVED lines=12> */
[----:B------:R-:W4:Y:S01]  /*b3dd0*/  LDL.LU R7, [R1+0x4a34] ;  /* 0x004a340001077983 */ /* 0x000f220000300800 */
[----:B------:R-:W-:-:S02]  /*b3de0*/  F2FP.SATFINITE.E4M3.F32.PACK_AB_MERGE_C R23, R23, R29, RZ ;  /* 0x0000001d1717723e */ /* 0x000fc400048070ff */
[----:B------:R-:W-:Y:S01]  /*b3df0*/  F2FP.SATFINITE.E4M3.F32.PACK_AB_MERGE_C R20, R21, R20, RZ ;  /* 0x000000141514723e */ /* 0x000fe200048070ff */
[----:B------:R1:W-:Y:S01]  /*b3e00*/  STL [R1+0x434], R27 ;  /* 0x0004341b01007387 */ /* 0x0003e20000100800 */
[----:B------:R-:W-:Y:S02]  /*b3e10*/  F2FP.SATFINITE.E4M3.F32.PACK_AB_MERGE_C R16, R16, R15, RZ ;  /* 0x0000000f1010723e */ /* 0x000fe400048070ff */
[----:B------:R-:W-:Y:S02]  /*b3e20*/  F2FP.SATFINITE.E4M3.F32.PACK_AB_MERGE_C R15, R26, R25, RZ ;  /* 0x000000191a0f723e */ /* 0x000fe400048070ff */
[----:B------:R-:W-:Y:S02]  /*b3e30*/  LOP3.LUT R25, R28, 0xffff, RZ, 0xc0, !PT ;  /* 0x0000ffff1c197812 */ /* 0x000fe400078ec0ff */
[----:B------:R-:W-:Y:S01]  /*b3e40*/  LOP3.LUT R24, R24, 0xffff, RZ, 0xc0, !PT ;  /* 0x0000ffff18187812 */ /* 0x000fe200078ec0ff */
[----:B-1----:R-:W4:Y:S04]  /*b3e50*/  LDL.LU R27, [R1+0x4a30] ;  /* 0x004a3000011b7983 */ /* 0x002f280000300800 */
[----:B------:R-:W4:Y:S04]  /*b3e60*/  LDL.LU R29, [R1+0x4a2c] ;  /* 0x004a2c00011d7983 */ /* 0x000f280000300800 */
[----:B------:R-:W-:Y:S04]  /*b3e70*/  STL [R1+0x460], R23 ;  /* 0x0004601701007387 */ /* 0x000fe80000100800 */
[----:B------:R-:W-:Y:S04]  /*b3e80*/  STL [R1+0x45c], R20 ;  /* 0x00045c1401007387 */ /* 0x000fe80000100800 */
[----:B------:R1:W-:Y:S04]  /*b3e90*/  STL [R1+0x480], R16 ;  /* 0x0004801001007387 */ /* 0x0003e80000100800 */
[----:B------:R0:W-:Y:S01]  /*b3ea0*/  STL [R1+0x47c], R15 ;  /* 0x00047c0f01007387 */ /* 0x0001e20000100800 */
[----:B---3--:R-:W-:Y:S01]  /*b3eb0*/  LOP3.LUT R26, R2, 0xffff, RZ, 0xc0, !PT ;  /* 0x0000ffff021a7812 */ /* 0x008fe200078ec0ff */
[----:B------:R-:W-:Y:S01]  /*b3ec0*/  VIADD R0, R0, 0x1 ;  /* 0x0000000100007836 */ /* 0x000fe20000000000 */
[----:B-1----:R-:W-:Y:S01]  /*b3ed0*/  LOP3.LUT R16, R22, 0xffff, RZ, 0xc0, !PT ;  /* 0x0000ffff16107812 */ /* 0x002fe200078ec0ff */
[----:B0-----:R-:W3:Y:S04]  /*b3ee0*/  LDL.LU R15, [R1+0x148] ;  /* 0x00014800010f7983 */ /* 0x001ee80000300800 */
[----:B------:R-:W-:Y:S04]  /*b3ef0*/  STL [R1+0xd8], R25 ;  /* 0x0000d81901007387 */ /* 0x000fe80000100800 */
[----:B------:R-:W3:Y:S04]  /*b3f00*/  LDL.LU R23, [R1+0x100] ;  /* 0x0001000001177983 */ /* 0x000ee80000300800 */
[----:B------:R-:W-:Y:S04]  /*b3f10*/  STL [R1+0x10c], R24 ;  /* 0x00010c1801007387 */ /* 0x000fe80000100800 */
[----:B------:R-:W3:Y:S04]  /*b3f20*/  LDL.LU R21, [R1+0x144] ;  /* 0x0001440001157983 */ /* 0x000ee80000300800 */
[----:B------:R-:W-:Y:S04]  /*b3f30*/  STL [R1+0x110], R16 ;  /* 0x0001101001007387 */ /* 0x000fe80000100800 */
[----:B------:R-:W3:Y:S01]  /*b3f40*/  LDL.LU R20, [R1+0x140] ;  /* 0x0001400001147983 */ /* 0x000ee20000300800 */
[----:B------:R-:W-:-:S02]  /*b3f50*/  ISETP.GE.AND P0, PT, R0, UR7, PT ;  /* 0x0000000700007c0c */ /* 0x000fc4000bf06270 */
[----:B--2---:R-:W-:Y:S02]  /*b3f60*/  LOP3.LUT R3, R3, 0xffff, RZ, 0xc0, !PT ;  /* 0x0000ffff03037812 */ /* 0x004fe400078ec0ff */
[----:B----4-:R-:W-:-:S04]  /*b3f70*/  LOP3.LUT R4, R4, 0xffff, RZ, 0xc0, !PT ;  /* 0x0000ffff04047812 */ /* 0x010fc800078ec0ff */
[----:B------:R-:W-:Y:S02]  /*b3f80*/  PRMT R2, R4, 0x3340, R1 ;  /* 0x0000334004027816 */ /* 0x000fe40000000001 */
[----:B------:R-:W-:Y:S02]  /*b3f90*/  LOP3.LUT R22, R5, 0xffff, RZ, 0xc0, !PT ;  /* 0x0000ffff05167812 */ /* 0x000fe400078ec0ff */
[----:B------:R-:W-:Y:S02]  /*b3fa0*/  LOP3.LUT R7, R7, 0xffff, RZ, 0xc0, !PT ;  /* 0x0000ffff07077812 */ /* 0x000fe400078ec0ff */
[----:B------:R-:W-:Y:S02]  /*b3fb0*/  LOP3.LUT R6, R6, 0xffff, RZ, 0xc0, !PT ;  /* 0x0000ffff06067812 */ /* 0x000fe400078ec0ff */
[----:B------:R-:W-:Y:S01]  /*b3fc0*/  PRMT R5, R25, 0x3340, R7 ;  /* 0x0000334019057816 */ /* 0x000fe20000000007 */
[----:B------:R0:W-:Y:S04]  /*b3fd0*/  STL [R1+0xd0], R7 ;  /* 0x0000d00701007387 */ /* 0x0001e80000100800 */
[----:B------:R-:W-:Y:S04]  /*b3fe0*/  STL [R1+0x58], R4 ;  /* 0x0000580401007387 */ /* 0x000fe80000100800 */
[----:B------:R1:W-:Y:S04]  /*b3ff0*/  STL [R1+0x108], R6 ;  /* 0x0001080601007387 */ /* 0x0003e80000100800 */
[----:B------:R2:W-:Y:S04]  /*b4000*/  STL [R1+0xf0], R3 ;  /* 0x0000f00301007387 */ /* 0x0005e80000100800 */
[----:B------:R-:W-:Y:S04]  /*b4010*/  STL [R1+0x548], R26 ;  /* 0x0005481a01007387 */ /* 0x000fe80000100800 */
[----:B------:R-:W-:Y:S04]  /*b4020*/  STL [R1+0xf8], R22 ;  /* 0x0000f81601007387 */ /* 0x000fe80000100800 */
[----:B------:R-:W4:Y:S01]  /*b4030*/  LDL.LU R0, [R1+0x13c] ;  /* 0x00013c0001007983 */ /* 0x000f220000300800 */
[----:B0-----:R-:W-:-:S02]  /*b4040*/  PRMT R7, R16, 0x3340, R22 ;  /* 0x0000334010077816 */ /* 0x001fc40000000016 */
[----:B------:R-:W-:Y:S02]  /*b4050*/  PRMT R16, R5, 0x5410, R2 ;  /* 0x0000541005107816 */ /* 0x000fe40000000002 */
[----:B-1----:R-:W-:Y:S02]  /*b4060*/  PRMT R6, R24, 0x3340, R6 ;  /* 0x0000334018067816 */ /* 0x002fe40000000006 */
[--C-:B--2---:R-:W-:Y:S01]  /*b4070*/  PRMT R3, R3, 0x3340, R1.reuse ;  /* 0x0000334003037816 */ /* 0x104fe20000000001 */
[----:B------:R-:W2:Y:S04]  /*b4080*/  LDL.LU R2, [R1+0xfc] ;  /* 0x0000fc0001027983 */ /* 0x000ea80000300800 */
[----:B------:R-:W4:Y:S04]  /*b4090*/  LDL.LU R5, [R1+0x20] ;  /* 0x0000200001057983 */ /* 0x000f280000300800 */
[----:B------:R0:W-:Y:S01]  /*b40a0*/  STL [R1+0x558], R16 ;  /* 0x0005581001007387 */ /* 0x0001e20000100800 */
[----:B------:R-:W-:-:S02]  /*b40b0*/  PRMT R4, R26, 0x3340, R1 ;  /* 0x000033401a047816 */ /* 0x000fc40000000001 */
[----:B0-----:R-:W-:Y:S02]  /*b40c0*/  PRMT R16, R6, 0x5410, R3 ;  /* 0x0000541006107816 */ /* 0x001fe40000000003 */
[----:B------:R-:W4:Y:S04]  /*b40d0*/  LDL.LU R6, [R1+0x104] ;  /* 0x0001040001067983 */ /* 0x000f280000300800 */
[----:B------:R-:W4:Y:S04]  /*b40e0*/  LDL.LU R3, [R1+0x154] ;  /* 0x0001540001037983 */ /* 0x000f280000300800 */
[----:B------:R0:W-:Y:S01]  /*b40f0*/  STL [R1+0x554], R16 ;  /* 0x0005541001007387 */ /* 0x0001e20000100800 */
[----:B------:R-:W-:-:S03]  /*b4100*/  PRMT R7, R7, 0x5410, R4 ;  /* 0x0000541007077816 */ /* 0x000fc60000000004 */
[----:B0-----:R-:W4:Y:S04]  /*b4110*/  LDL.LU R16, [R1+0x178] ;  /* 0x0001780001107983 */ /* 0x001f280000300800 */
[----:B------:R-:W4:Y:S04]  /*b4120*/  LDL.LU R25, [R1+0x15c] ;  /* 0x00015c0001197983 */ /* 0x000f280000300800 */
[----:B------:R-:W4:Y:S04]  /*b4130*/  LDL.LU R26, [R1+0x120] ;  /* 0x00012000011a7983 */ /* 0x000f280000300800 */
[----:B------:R-:W4:Y:S04]  /*b4140*/  LDL.LU R28, [R1+0x78] ;  /* 0x00007800011c7983 */ /* 0x000f280000300800 */
[----:B------:R-:W4:Y:S04]  /*b4150*/  LDL.LU R22, [R1+0x70] ;  /* 0x0000700001167983 */ /* 0x000f280000300800 */
[----:B------:R-:W4:Y:S04]  /*b4160*/  LDL.LU R24, [R1+0x3c] ;  /* 0x00003c0001187983 */ /* 0x000f280000300800 */
[----:B------:R-:W4:Y:S04]  /*b4170*/  LDL.LU R4, [R1+0xf4] ;  /* 0x0000f40001047983 */ /* 0x000f280000300800 */
[----:B------:R0:W-:Y:S01]  /*b4180*/  STL [R1+0x550], R7 ;  /* 0x0005500701007387 */ /* 0x0001e20000100800 */
[----:B---3--:R-:W-:-:S02]  /*b4190*/  LOP3.LUT R23, R23, 0xffff, RZ, 0xc0, !PT ;  /* 0x0000ffff17177812 */ /* 0x008fc400078ec0ff */
[----:B------:R-:W-:Y:S02]  /*b41a0*/  LOP3.LUT R15, R15, 0xffff, RZ, 0xc0, !PT ;  /* 0x0000ffff0f0f7812 */ /* 0x000fe400078ec0ff */
[----:B------:R-:W-:Y:S02]  /*b41b0*/  LOP3.LUT R21, R21, 0xffff, RZ, 0xc0, !PT ;  /* 0x0000ffff15157812 */ /* 0x000fe400078ec0ff */
[----:B------:R-:W-:Y:S02]  /*b41c0*/  LOP3.LUT R20, R20, 0xffff, RZ, 0xc0, !PT ;  /* 0x0000ffff14147812 */ /* 0x000fe400078ec0ff */
[----:B--2---:R-:W-:Y:S02]  /*b41d0*/  LOP3.LUT R2, R2, 0xffff, RZ, 0xc0, !PT ;  /* 0x0000ffff02027812 */ /* 0x004fe400078ec0ff */
[----:B----4-:R-:W-:Y:S02]  /*b41e0*/  LOP3.LUT R5, R5, 0xffff, RZ, 0xc0, !PT ;  /* 0x0000ffff05057812 */ /* 0x010fe400078ec0ff */
[----:B------:R-:W-:-:S02]  /*b41f0*/  LOP3.LUT R6, R6, 0xffff, RZ, 0xc0, !PT ;  /* 0x0000ffff06067812 */ /* 0x000fc400078ec0ff */
[----:B0-----:R-:W-:Y:S02]  /*b4200*/  LOP3.LUT R7, R3, 0xffff, RZ, 0xc0, !PT ;  /* 0x0000ffff03077812 */ /* 0x001fe400078ec0ff */
[----:B------:R-:W-:Y:S01]  /*b4210*/  LOP3.LUT R3, R0, 0xffff, RZ, 0xc0, !PT ;  /* 0x0000ffff00037812 */ /* 0x000fe200078ec0ff */
[----:B------:R0:W-:Y:S04]  /*b4220*/  STL [R1+0x104], R6 ;  /* 0x0001040601007387 */ /* 0x0001e80000100800 */
[----:B------:R-:W-:Y:S04]  /*b4230*/  STL [R1+0x170], R7 ;  /* 0x0001700701007387 */ /* 0x000fe80000100800 */
[----:B------:R-:W-:Y:S04]  /*b4240*/  STL [R1+0x100], R23 ;  /* 0x0001001701007387 */ /* 0x000fe80000100800 */
[----:B------:R-:W-:Y:S01]  /*b4250*/  STL [R1+0x148], R15 ;  /* 0x0001480f01007387 */ /* 0x000fe20000100800 */
[----:B------:R-:W-:-:S03]  /*b4260*/  LOP3.LUT R0, R8, 0xffff, RZ, 0xc0, !PT ;  /* 0x0000ffff08007812 */ /* 0x000fc600078ec0ff */
[----:B------:R-:W-:Y:S04]  /*b4270*/  STL [R1+0x174], R21 ;  /* 0x0001741501007387 */ /* 0x000fe80000100800 */
[----:B------:R-:W-:Y:S04]  /*b4280*/  STL [R1+0x154], R20 ;  /* 0x0001541401007387 */ /* 0x000fe80000100800 */
[----:B------:R1:W-:Y:S04]  /*b4290*/  STL [R1+0xfc], R2 ;  /* 0x0000fc0201007387 */ /* 0x0003e80000100800 */
[----:B------:R2:W-:Y:S01]  /*b42a0*/  STL [R1+0x144], R3 ;  /* 0x0001440301007387 */ /* 0x0005e20000100800 */
[----:B------:R-:W-:-:S02]  /*b42b0*/  LOP3.LUT R8, R13, 0xffff, RZ, 0xc0, !PT ;  /* 0x0000ffff0d087812 */ /* 0x000fc400078ec0ff */
[----:B------:R-:W-:Y:S01]  /*b42c0*/  LOP3.LUT R4, R4, 0xffff, RZ, 0xc0, !PT ;  /* 0x0000ffff04047812 */ /* 0x000fe200078ec0ff */
[----:B------:R3:W-:Y:S01]  /*b42d0*/  STL [R1+0x54], R0 ;  /* 0x0000540001007387 */ /* 0x0007e20000100800 */
[----:B0-----:R-:W-:-:S03]  /*b42e0*/  PRMT R6, R6, 0x3340, R23 ;  /* 0x0000334006067816 */ /* 0x001fc60000000017 */
[----:B------:R-:W-:Y:S04]  /*b42f0*/  STL [R1+0xf4], R4 ;  /* 0x0000f40401007387 */ /* 0x000fe80000100800 */
[----:B------:R0:W-:Y:S01]  /*b4300*/  STL [R1+0x20], R5 ;  /* 0x0000200501007387 */ /* 0x0001e20000100800 */
[----:B-1----:R-:W-:-:S03]  /*b4310*/  PRMT R2, R2, 0x3340, R1 ;  /* 0x0000334002027816 */ /* 0x002fc60000000001 */
[----:B------:R1:W-:Y:S01]  /*b4320*/  STL [R1+0x1c], R8 ;  /* 0x00001c0801007387 */ /* 0x0003e20000100800 */
[--C-:B--2---:R-:W-:Y:S02]  /*b4330*/  PRMT R3, R3, 0x3340, R1.reuse ;  /* 0x0000334003037816 */ /* 0x104fe40000000001 */
[----:B---3--:R-:W-:Y:S02]  /*b4340*/  PRMT R0, R0, 0x3340, R1 ;  /* 0x0000334000007816 */ /* 0x008fe40000000001 */
[----:B------:R-:W-:Y:S02]  /*b4350*/  PRMT R7, R7, 0x3340, R21 ;  /* 0x0000334007077816 */ /* 0x000fe40000000015 */
[----:B0-----:R-:W-:Y:S02]  /*b4360*/  PRMT R5, R5, 0x3340, R8 ;  /* 0x0000334005057816 */ /* 0x001fe40000000008 */
[----:B------:R-:W-:Y:S02]  /*b4370*/  PRMT R4, R4, 0x3340, R1 ;  /* 0x0000334004047816 */ /* 0x000fe40000000001 */
[----:B-1----:R-:W-:-:S02]  /*b4380*/  PRMT R8, R15, 0x3340, R20 ;  /* 0x000033400f087816 */ /* 0x002fc40000000014 */
[----:B------:R-:W-:Y:S02]  /*b4390*/  PRMT R2, R6, 0x5410, R2 ;  /* 0x0000541006027816 */ /* 0x000fe40000000002 */
[----:B------:R-:W-:Y:S02]  /*b43a0*/  PRMT R5, R5, 0x5410, R0 ;  /* 0x0000541005057816 */ /* 0x000fe40000000000 */
[----:B------:R-:W-:Y:S02]  /*b43b0*/  PRMT R0, R7, 0x5410, R3 ;  /* 0x0000541007007816 */ /* 0x000fe40000000003 */
[----:B------:R-:W-:Y:S01]  /*b43c0*/  PRMT R3, R8, 0x5410, R4 ;  /* 0x0000541008037816 */ /* 0x000fe20000000004 */
[----:B------:R-:W-:Y:S04]  /*b43d0*/  STL [R1+0x54c], R5 ;  /* 0x00054c0501007387 */ /* 0x000fe80000100800 */
[----:B------:R-:W-:Y:S04]  /*b43e0*/  STL [R1+0x544], R2 ;  /* 0x0005440201007387 */ /* 0x000fe80000100800 */
[----:B------:R-:W-:Y:S04]  /*b43f0*/  STL [R1+0x540], R0 ;  /* 0x0005400001007387 */ /* 0x000fe80000100800 */
[----:B------:R0:W-:Y:S01]  /*b4400*/  STL [R1+0x53c], R3 ;  /* 0x00053c0301007387 */ /* 0x0001e20000100800 */
[----:B------:R-:W-:-:S02]  /*b4410*/  LOP3.LUT R8, R28, 0xffff, RZ, 0xc0, !PT ;  /* 0x0000ffff1c087812 */ /* 0x000fc400078ec0ff */
[----:B------:R-:W-:Y:S02]  /*b4420*/  LOP3.LUT R15, R22, 0xffff, RZ, 0xc0, !PT ;  /* 0x0000ffff160f7812 */ /* 0x000fe400078ec0ff */
[----:B------:R-:W-:Y:S02]  /*b4430*/  LOP3.LUT R22, R24, 0xffff, RZ, 0xc0, !PT ;  /* 0x0000ffff18167812 */ /* 0x000fe400078ec0ff */
[----:B0-----:R-:W-:Y:S02]  /*b4440*/  LOP3.LUT R3, R26, 0xffff, RZ, 0xc0, !PT ;  /* 0x0000ffff1a037812 */ /* 0x001fe400078ec0ff */
[----:B------:R-:W-:-:S03]  /*b4450*/  LOP3.LUT R20, R29, 0xffff, RZ, 0xc0, !PT ;  /* 0x0000ffff1d147812 */ /* 0x000fc600078ec0ff */
[----:B------:R0:W-:Y:S04]  /*b4460*/  STL [R1+0x534], R3 ;  /* 0x0005340301007387 */ /* 0x0001e80000100800 */
[----:B------:R-:W2:Y:S04]  /*b4470*/  LDL.LU R26, [R1+0x1a8] ;  /* 0x0001a800011a7983 */ /* 0x000ea80000300800 */
[----:B------:R1:W-:Y:S04]  /*b4480*/  STL [R1+0x140], R8 ;  /* 0x0001400801007387 */ /* 0x0003e80000100800 */
[----:B------:R-:W3:Y:S01]  /*b4490*/  LDL.LU R13, [R1+0x1a0] ;  /* 0x0001a000010d7983 */ /* 0x000ee20000300800 */
[----:B------:R-:W-:-:S02]  /*b44a0*/  LOP3.LUT R2, R16, 0xffff, RZ, 0xc0, !PT ;  /* 0x0000ffff10027812 */ /* 0x000fc400078ec0ff */
[----:B------:R-:W-:Y:S01]  /*b44b0*/  LOP3.LUT R0, R25, 0xffff, RZ, 0xc0, !PT ;  /* 0x0000ffff19007812 */ /* 0x000fe200078ec0ff */
[----:B------:R-:W-:Y:S01]  /*b44c0*/  STL [R1+0x78], R15 ;  /* 0x0000780f01007387 */ /* 0x000fe20000100800 */
[----:B------:R-:W-:-:S03]  /*b44d0*/  LOP3.LUT R21, R27, 0xffff, RZ, 0xc0, !PT ;  /* 0x0000ffff1b157812 */ /* 0x000fc600078ec0ff */
[----:B------:R-:W4:Y:S01]  /*b44e0*/  LDL.LU R25, [R1+0x184] ;  /* 0x0001840001197983 */ /* 0x000f220000300800 */
[----:B------:R-:W-:-:S03]  /*b44f0*/  LOP3.LUT R16, R19, 0xffff, RZ, 0xc0, !PT ;  /* 0x0000ffff13107812 */ /* 0x000fc600078ec0ff */
[----:B------:R-:W-:Y:S01]  /*b4500*/  STL [R1+0x180], R22 ;  /* 0x0001801601007387 */ /* 0x000fe20000100800 */
[----:B------:R-:W-:-:S03]  /*b4510*/  LOP3.LUT R29, R12, 0xffff, RZ, 0xc0, !PT ;  /* 0x0000ffff0c1d7812 */ /* 0x000fc600078ec0ff */
[----:B------:R1:W-:Y:S04]  /*b4520*/  STL [R1+0x13c], R20 ;  /* 0x00013c1401007387 */ /* 0x0003e80000100800 */
[----:B------:R-:W4:Y:S01]  /*b4530*/  LDL.LU R12, [R1+0x1a4] ;  /* 0x0001a400010c7983 */ /* 0x000f220000300800 */
[----:B------:R-:W-:-:S03]  /*b4540*/  LOP3.LUT R6, R9, 0xffff, RZ, 0xc0, !PT ;  /* 0x0000ffff09067812 */ /* 0x000fc600078ec0ff */
[----:B------:R1:W-:Y:S04]  /*b4550*/  STL [R1+0x3c], R21 ;  /* 0x00003c1501007387 */ /* 0x0003e80000100800 */
[----:B------:R-:W-:Y:S04]  /*b4560*/  STL [R1+0x17c], R16 ;  /* 0x00017c1001007387 */ /* 0x000fe80000100800 */
[----:B------:R-:W4:Y:S01]  /*b4570*/  LDL.LU R28, [R1+0x16c] ;  /* 0x00016c00011c7983 */ /* 0x000f220000300800 */
[----:B------:R-:W-:-:S03]  /*b4580*/  LOP3.LUT R27, R10, 0xffff, RZ, 0xc0, !PT ;  /* 0x0000ffff0a1b7812 */ /* 0x000fc600078ec0ff */
[----:B------:R-:W4:Y:S04]  /*b4590*/  LDL.LU R24, [R1+0x198] ;  /* 0x0001980001187983 */ /* 0x000f280000300800 */
[----:B------:R-:W-:Y:S04]  /*b45a0*/  STL [R1+0x524], R6 ;  /* 0x0005240601007387 */ /* 0x000fe80000100800 */
[----:B------:R-:W4:Y:S04]  /*b45b0*/  LDL.LU R19, [R1+0x168] ;  /* 0x0001680001137983 */ /* 0x000f280000300800 */
[----:B------:R-:W4:Y:S04]  /*b45c0*/  LDL.LU R23, [R1+0x164] ;  /* 0x0001640001177983 */ /* 0x000f280000300800 */
[----:B------:R-:W-:Y:S01]  /*b45d0*/  STL [R1+0x49cc], R29 ;  /* 0x0049cc1d01007387 */ /* 0x000fe20000100800 */
[----:B0-----:R-:W-:-:S03]  /*b45e0*/  PRMT R3, R3, 0x3340, R1 ;  /* 0x0000334003037816 */ /* 0x001fc60000000001 */
[----:B------:R-:W-:Y:S01]  /*b45f0*/  STL [R1+0x49d0], R27 ;  /* 0x0049d01b01007387 */ /* 0x000fe20000100800 */
[----:B------:R-:W-:Y:S02]  /*b4600*/  PRMT R7, R2, 0x3340, R0 ;  /* 0x0000334002077816 */ /* 0x000fe40000000000 */
[----:B------:R-:W-:Y:S01]  /*b4610*/  PRMT R4, R29, 0x3340, R1 ;  /* 0x000033401d047816 */ /* 0x000fe20000000001 */
[----:B------:R0:W-:Y:S01]  /*b4620*/  STL [R1+0x49dc], R2 ;  /* 0x0049dc0201007387 */ /* 0x0001e20000100800 */
[----:B-1----:R-:W-:-:S03]  /*b4630*/  PRMT R8, R8, 0x3340, R20 ;  /* 0x0000334008087816 */ /* 0x002fc60000000014 */
[----:B------:R1:W-:Y:S04]  /*b4640*/  STL [R1+0x49d8], R0 ;  /* 0x0049d80001007387 */ /* 0x0003e80000100800 */
[----:B------:R-:W4:Y:S01]  /*b4650*/  LDL.LU R20, [R1+0x4a28] ;  /* 0x004a280001147983 */ /* 0x000f220000300800 */
[----:B------:R-:W-:Y:S02]  /*b4660*/  PRMT R9, R15, 0x3340, R21 ;  /* 0x000033400f097816 */ /* 0x000fe40000000015 */
[----:B------:R-:W-:Y:S01]  /*b4670*/  PRMT R5, R27, 0x3340, R1 ;  /* 0x000033401b057816 */ /* 0x000fe20000000001 */
[----:B------:R-:W4:Y:S04]  /*b4680*/  LDL.LU R21, [R1+0x4a24] ;  /* 0x004a240001157983 */ /* 0x000f280000300800 */
[----:B------:R-:W4:Y:S01]  /*b4690*/  LDL.LU R15, [R1+0x4a20] ;  /* 0x004a2000010f7983 */ /* 0x000f220000300800 */
[----:B------:R-:W-:-:S02]  /*b46a0*/  PRMT R10, R22, 0x3340, R16 ;  /* 0x00003340160a7816 */ /* 0x000fc40000000010 */
[----:B0-----:R-:W-:Y:S01]  /*b46b0*/  PRMT R2, R7, 0x5410, R3 ;  /* 0x0000541007027816 */ /* 0x001fe20000000003 */
[----:B------:R-:W4:Y:S01]  /*b46c0*/  LDL.LU R16, [R1+0x4a1c] ;  /* 0x004a1c0001107983 */ /* 0x000f220000300800 */
[----:B-1----:R-:W-:-:S03]  /*b46d0*/  PRMT R0, R8, 0x5410, R4 ;  /* 0x0000541008007816 */ /* 0x002fc60000000004 */
[----:B------:R-:W4:Y:S04]  /*b46e0*/  LDL.LU R22, [R1+0x4a18] ;  /* 0x004a180001167983 */ /* 0x000f280000300800 */
[----:B------:R-:W4:Y:S04]  /*b46f0*/  LDL.LU R4, [R1+0x50] ;  /* 0x0000500001047983 */ /* 0x000f280000300800 */
[----:B------:R0:W-:Y:S04]  /*b4700*/  STL [R1+0x538], R2 ;  /* 0x0005380201007387 */ /* 0x0001e80000100800 */
[----:B------:R1:W-:Y:S01]  /*b4710*/  STL [R1+0x530], R0 ;  /* 0x0005300001007387 */ /* 0x0003e20000100800 */
[----:B0-----:R-:W-:-:S03]  /*b4720*/  PRMT R2, R9, 0x5410, R5 ;  /* 0x0000541009027816 */ /* 0x001fc60000000005 */
[----:B------:R-:W4:Y:S01]  /*b4730*/  LDL.LU R5, [R1+0x138] ;  /* 0x0001380001057983 */ /* 0x000f220000300800 */
[----:B------:R-:W-:-:S04]  /*b4740*/  PRMT R6, R6, 0x3340, R1 ;  /* 0x0000334006067816 */ /* 0x000fc80000000001 */
[----:B-1----:R-:W-:Y:S01]  /*b4750*/  PRMT R0, R10, 0x5410, R6 ;  /* 0x000054100a007816 */ /* 0x002fe20000000006 */
[----:B------:R-:W-:Y:S04]  /*b4760*/  STL [R1+0x52c], R2 ;  /* 0x00052c0201007387 */ /* 0x000fe80000100800 */
[----:B------:R0:W-:Y:S01]  /*b4770*/  STL [R1+0x528], R0 ;  /* 0x0005280001007387 */ /* 0x0001e20000100800 */
[----:B------:R-:W-:-:S04]  /*b4780*/  LOP3.LUT R3, R11, 0xffff, RZ, 0xc0, !PT ;  /* 0x0000ffff0b037812 */ /* 0x000fc800078ec0ff */
[----:B------:R-:W-:Y:S02]  /*b4790*/  PRMT R6, R3, 0x3340, R1 ;  /* 0x0000334003067816 */ /* 0x000fe40000000001 */
[----:B--2---:R-:W-:Y:S02]  /*b47a0*/  LOP3.LUT R26, R26, 0xffff, RZ, 0xc0, !PT ;  /* 0x0000ffff1a1a7812 */ /* 0x004fe400078ec0ff */
[----:B---3--:R-:W-:-:S03]  /*b47b0*/  LOP3.LUT R13, R13, 0xffff, RZ, 0xc0, !PT ;  /* 0x0000ffff0d0d7812 */ /* 0x008fc600078ec0ff */
[----:B------:R-:W-:Y:S04]  /*b47c0*/  STL [R1+0x178], R26 ;  /* 0x0001781a01007387 */ /* 0x000fe80000100800 */
[----:B0-----:R-:W2:Y:S01]  /*b47d0*/  LDL.LU R0, [R1+0x188] ;  /* 0x0001880001007983 */ /* 0x001ea20000300800 */
[----:B----4-:R-:W-:Y:S02]  /*b47e0*/  LOP3.LUT R25, R25, 0xffff, RZ, 0xc0, !PT ;  /* 0x0000ffff19197812 */ /* 0x010fe400078ec0ff */
[----:B------:R-:W-:Y:S02]  /*b47f0*/  LOP3.LUT R12, R12, 0xffff, RZ, 0xc0, !PT ;  /* 0x0000ffff0c0c7812 */ /* 0x000fe400078ec0ff */
[----:B------:R-:W-:-:S03]  /*b4800*/  LOP3.LUT R28, R28, 0xffff, RZ, 0xc0, !PT ;  /* 0x0000ffff1c1c7812 */ /* 0x000fc600078ec0ff */
[----:B------:R0:W-:Y:S04]  /*b4810*/  STL [R1+0x15c], R12 ;  /* 0x00015c0c01007387 */ /* 0x0001e80000100800 */
[----:B------:R-:W-:Y:S04]  /*b4820*/  STL [R1+0x184], R25 ;  /* 0x0001841901007387 */ /* 0x000fe80000100800 */
[----:B------:R-:W3:Y:S01]  /*b4830*/  LDL.LU R2, [R1+0x90] ;  /* 0x0000900001027983 */ /* 0x000ee20000300800 */
[----:B------:R-:W-:Y:S02]  /*b4840*/  LOP3.LUT R7, R19, 0xffff, RZ, 0xc0, !PT ;  /* 0x0000ffff13077812 */ /* 0x000fe400078ec0ff */
[----:B------:R-:W-:Y:S01]  /*b4850*/  LOP3.LUT R24, R24, 0xffff, RZ, 0xc0, !PT ;  /* 0x0000ffff18187812 */ /* 0x000fe200078ec0ff */
[----:B------:R-:W-:Y:S04]  /*b4860*/  STL [R1+0x1bc], R13 ;  /* 0x0001bc0d01007387 */ /* 0x000fe80000100800 */
[----:B------:R-:W4:Y:S04]  /*b4870*/  LDL.LU R27, [R1+0x8c] ;  /* 0x00008c00011b7983 */ /* 0x000f280000300800 */
[----:B------:R-:W-:Y:S01]  /*b4880*/  STL [R1+0x16c], R28 ;  /* 0x00016c1c01007387 */ /* 0x000fe20000100800 */
[----:B------:R-:W-:-:S03]  /*b4890*/  LOP3.LUT R8, R23, 0xffff, RZ, 0xc0, !PT ;  /* 0x0000ffff17087812 */ /* 0x000fc600078ec0ff */
[----:B------:R-:W-:Y:S04]  /*b48a0*/  STL [R1+0x168], R7 ;  /* 0x0001680701007387 */ /* 0x000fe80000100800 */
[----:B------:R-:W-:Y:S04]  /*b48b0*/  STL [R1+0x1a8], R24 ;  /* 0x0001a81801007387 */ /* 0x000fe80000100800 */
[----:B------:R-:W4:Y:S04]  /*b48c0*/  LDL.LU R29, [R1+0x64] ;  /* 0x00006400011d7983 */ /* 0x000f280000300800 */
[----:B------:R-:W4:Y:S04]  /*b48d0*/  LDL.LU R19, [R1+0x28] ;  /* 0x0000280001137983 */ /* 0x000f280000300800 */
[----:B------:R-:W-:Y:S04]  /*b48e0*/  STL [R1+0x70], R8 ;  /* 0x0000700801007387 */ /* 0x000fe80000100800 */
[----:B------:R-:W4:Y:S01]  /*b48f0*/  LDL.LU R23, [R1+0x24] ;  /* 0x0000240001177983 */ /* 0x000f220000300800 */
[----:B------:R-:W-:-:S02]  /*b4900*/  PRMT R11, R26, 0x3340, R25 ;  /* 0x000033401a0b7816 */ /* 0x000fc40000000019 */
[----:B0-----:R-:W-:Y:S02]  /*b4910*/  PRMT R12, R12, 0x3340, R28 ;  /* 0x000033400c0c7816 */ /* 0x001fe4000000001c */
[----:B------:R-:W-:Y:S02]  /*b4920*/  LOP3.LUT R4, R4, 0xffff, RZ, 0xc0, !PT ;  /* 0x0000ffff04047812 */ /* 0x000fe400078ec0ff */
[----:B------:R-:W-:Y:S02]  /*b4930*/  LOP3.LUT R9, R5, 0xffff, RZ, 0xc0, !PT ;  /* 0x0000ffff05097812 */ /* 0x000fe400078ec0ff */
[----:B------:R-:W-:Y:S02]  /*b4940*/  LOP3.LUT R5, R22, 0xffff, RZ, 0xc0, !PT ;  /* 0x0000ffff16057812 */ /* 0x000fe400078ec0ff */
[----:B------:R-:W4:Y:S04]  /*b4950*/  LDL.LU R22, [R1+0x19c] ;  /* 0x00019c0001167983 */ /* 0x000f280000300800 */
[----:B------:R-:W-:Y:S04]  /*b4960*/  STL [R1+0x164], R9 ;  /* 0x0001640901007387 */ /* 0x000fe80000100800 */
[----:B------:R0:W-:Y:S04]  /*b4970*/  STL [R1+0x49e0], R3 ;  /* 0x0049e00301007387 */ /* 0x0001e80000100800 */
[----:B0-----:R-:W4:Y:S04]  /*b4980*/  LDL.LU R3, [R1+0x1ac] ;  /* 0x0001ac0001037983 */ /* 0x001f280000300800 */
[----:B------:R0:W-:Y:S04]  /*b4990*/  STL [R1+0x49e8], R4 ;  /* 0x0049e80401007387 */ /* 0x0001e80000100800 */
[----:B------:R1:W-:Y:S04]  /*b49a0*/  STL [R1+0x49e4], R5 ;  /* 0x0049e40501007387 */ /* 0x0003e80000100800 */
[----:B------:R-:W4:Y:S04]  /*b49b0*/  LDL.LU R25, [R1+0x4a14] ;  /* 0x004a140001197983 */ /* 0x000f280000300800 */
[----:B------:R-:W4:Y:S04]  /*b49c0*/  LDL.LU R26, [R1+0x4a10] ;  /* 0x004a1000011a7983 */ /* 0x000f280000300800 */
[----:B------:R-:W4:Y:S01]  /*b49d0*/  LDL.LU R28, [R1+0x4a0c] ;  /* 0x004a0c00011c7983 */ /* 0x000f220000300800 */
[----:B------:R-:W-:-:S03]  /*b49e0*/  PRMT R13, R13, 0x3340, R24 ;  /* 0x000033400d0d7816 */ /* 0x000fc60000000018 */
[----:B------:R-:W4:Y:S01]  /*b49f0*/  LDL.LU R24, [R1+0x4a08] ;  /* 0x004a080001187983 */ /* 0x000f220000300800 */
[----:B------:R-:W-:Y:S02]  /*b4a00*/  PRMT R10, R4, 0x3340, R5 ;  /* 0x00003340040a7816 */ /* 0x000fe40000000005 */
[--C-:B------:R-:W-:Y:S02]  /*b4a10*/  PRMT R7, R7, 0x3340, R1.reuse ;  /* 0x0000334007077816 */ /* 0x100fe40000000001 */
[----:B------:R-:W-:Y:S02]  /*b4a20*/  PRMT R8, R8, 0x3340, R1 ;  /* 0x0000334008087816 */ /* 0x000fe40000000001 */
[----:B0-----:R-:W-:Y:S02]  /*b4a30*/  PRMT R4, R10, 0x5410, R6 ;  /* 0x000054100a047816 */ /* 0x001fe40000000006 */
[----:B-1----:R-:W-:Y:S02]  /*b4a40*/  PRMT R5, R11, 0x5410, R7 ;  /* 0x000054100b057816 */ /* 0x002fe40000000007 */
[----:B------:R-:W-:-:S02]  /*b4a50*/  PRMT R9, R9, 0x3340, R1 ;  /* 0x0000334009097816 */ /* 0x000fc40000000001 */
[----:B------:R-:W-:Y:S01]  /*b4a60*/  PRMT R6, R12, 0x5410, R8 ;  /* 0x000054100c067816 */ /* 0x000fe20000000008 */
[----:B------:R0:W-:Y:S04]  /*b4a70*/  STL [R1+0x520], R4 ;  /* 0x0005200401007387 */ /* 0x0001e80000100800 */
[----:B------:R-:W-:Y:S04]  /*b4a80*/  STL [R1+0x50c], R5 ;  /* 0x00050c0501007387 */ /* 0x000fe80000100800 */
[----:B------:R-:W-:Y:S01]  /*b4a90*/  STL [R1+0x508], R6 ;  /* 0x0005080601007387 */ /* 0x000fe20000100800 */
[----:B0-----:R-:W-:-:S05]  /*b4aa0*/  PRMT R4, R13, 0x5410, R9 ;  /* 0x000054100d047816 */ /* 0x001fca0000000009 */
[----:B------:R0:W-:Y:S01]  /*b4ab0*/  STL [R1+0x504], R4 ;  /* 0x0005040401007387 */ /* 0x0001e20000100800 */
[----:B------:R-:W-:Y:S02]  /*b4ac0*/  LOP3.LUT R8, R14, 0xffff, RZ, 0xc0, !PT ;  /* 0x0000ffff0e087812 */ /* 0x000fe400078ec0ff */
[----:B--2---:R-:W-:Y:S02]  /*b4ad0*/  LOP3.LUT R9, R0, 0xffff, RZ, 0xc0, !PT ;  /* 0x0000ffff00097812 */ /* 0x004fe400078ec0ff */
[----:B---3--:R-:W-:Y:S02]  /*b4ae0*/  LOP3.LUT R10, R2, 0xffff, RZ, 0xc0, !PT ;  /* 0x0000ffff020a7812 */ /* 0x008fe400078ec0ff */
[----:B----4-:R-:W-:Y:S02]  /*b4af0*/  LOP3.LUT R11, R27, 0xffff, RZ, 0xc0, !PT ;  /* 0x0000ffff1b0b7812 */ /* 0x010fe400078ec0ff */
[----:B------:R-:W-:Y:S02]  /*b4b00*/  LOP3.LUT R2, R16, 0xffff, RZ, 0xc0, !PT ;  /* 0x0000ffff10027812 */ /* 0x000fe400078ec0ff */
[----:B------:R-:W-:-:S02]  /*b4b10*/  LOP3.LUT R12, R29, 0xffff, RZ, 0xc0, !PT ;  /* 0x0000ffff1d0c7812 */ /* 0x000fc400078ec0ff */
[----:B0-----:R-:W-:Y:S02]  /*b4b20*/  LOP3.LUT R4, R19, 0xffff, RZ, 0xc0, !PT ;  /* 0x0000ffff13047812 */ /* 0x001fe400078ec0ff */
[----:B------:R-:W-:Y:S02]  /*b4b30*/  LOP3.LUT R29, R23, 0xffff, RZ, 0xc0, !PT ;  /* 0x0000ffff171d7812 */ /* 0x000fe400078ec0ff */
[----:B------:R-:W-:Y:S02]  /*b4b40*/  PRMT R6, R2, 0x3340, R1 ;  /* 0x0000334002067816 */ /* 0x000fe40000000001 */
[----:B------:R-:W-:Y:S02]  /*b4b50*/  LOP3.LUT R13, R22, 0xffff, RZ, 0xc0, !PT ;  /* 0x0000ffff160d7812 */ /* 0x000fe400078ec0ff */
[----:B------:R-:W-:-:S05]  /*b4b60*/  LOP3.LUT R5, R3, 0xffff, RZ, 0xc0, !PT ;  /* 0x0000ffff03057812 */ /* 0x000fca00078ec0ff */
[----:B------:R-:W-:Y:S04]  /*b4b70*/  STL [R1+0x1ac], R5 ;  /* 0x0001ac0501007387 */ /* 0x000fe80000100800 */
[----:B------:R-:W-:Y:S04]  /*b4b80*/  STL [R1+0x1b8], R13 ;  /* 0x0001b80d01007387 */ /* 0x000fe80000100800 */
[----:B------:R-:W-:Y:S04]  /*b4b90*/  STL [R1+0x1a4], R9 ;  /* 0x0001a40901007387 */ /* 0x000fe80000100800 */
[----:B------:R-:W-:Y:S04]  /*b4ba0*/  STL [R1+0x19c], R10 ;  /* 0x00019c0a01007387 */ /* 0x000fe80000100800 */
[----:B------:R-:W-:Y:S04]  /*b4bb0*/  STL [R1+0x50], R11 ;  /* 0x0000500b01007387 */ /* 0x000fe80000100800 */
[----:B------:R-:W2:Y:S04]  /*b4bc0*/  LDL.LU R3, [R1+0x25c] ;  /* 0x00025c0001037983 */ /* 0x000ea80000300800 */
[----:B------:R0:W-:Y:S04]  /*b4bd0*/  STL [R1+0x90], R4 ;  /* 0x0000900401007387 */ /* 0x0001e80000100800 */
[----:B------:R-:W-:Y:S04]  /*b4be0*/  STL [R1+0x1e4], R12 ;  /* 0x0001e40c01007387 */ /* 0x000fe80000100800 */
[----:B------:R-:W-:Y:S04]  /*b4bf0*/  STL [R1+0x28], R29 ;  /* 0x0000281d01007387 */ /* 0x000fe80000100800 */
[----:B------:R-:W3:Y:S04]  /*b4c00*/  LDL.LU R0, [R1+0x244] ;  /* 0x0002440001007983 */ /* 0x000ee80000300800 */
[----:B------:R-:W4:Y:S01]  /*b4c10*/  LDL.LU R19, [R1+0x1d8] ;  /* 0x0001d80001137983 */ /* 0x000f220000300800 */
[----:B------:R-:W-:-:S02]  /*b4c20*/  LOP3.LUT R22, R15, 0xffff, RZ, 0xc0, !PT ;  /* 0x0000ffff0f167812 */ /* 0x000fc400078ec0ff */
[----:B------:R-:W-:Y:S01]  /*b4c30*/  LOP3.LUT R23, R24, 0xffff, RZ, 0xc0, !PT ;  /* 0x0000ffff18177812 */ /* 0x000fe200078ec0ff */
[----:B------:R-:W-:Y:S01]  /*b4c40*/  IMAD.MOV.U32 R15, RZ, RZ, R4 ;  /* 0x000000ffff0f7224 */ /* 0x000fe200078e0004 */
[----:B------:R1:W-:Y:S04]  /*b4c50*/  STL [R1+0x24], R2 ;  /* 0x0000240201007387 */ /* 0x0003e80000100800 */
[----:B------:R-:W4:Y:S04]  /*b4c60*/  LDL.LU R16, [R1+0x1ec] ;  /* 0x0001ec0001107983 */ /* 0x000f280000300800 */
[----:B------:R1:W-:Y:S04]  /*b4c70*/  STL [R1+0x8c], R8 ;  /* 0x00008c0801007387 */ /* 0x0003e80000100800 */
[----:B0-----:R-:W4:Y:S04]  /*b4c80*/  LDL.LU R4, [R1+0x21c] ;  /* 0x00021c0001047983 */ /* 0x001f280000300800 */
[----:B------:R-:W-:Y:S01]  /*b4c90*/  STL [R1+0x1c0], R23 ;  /* 0x0001c01701007387 */ /* 0x000fe20000100800 */
[----:B------:R-:W-:-:S02]  /*b4ca0*/  PRMT R10, R10, 0x3340, R15 ;  /* 0x000033400a0a7816 */ /* 0x000fc4000000000f */
[----:B------:R-:W-:Y:S02]  /*b4cb0*/  PRMT R7, R22, 0x3340, R1 ;  /* 0x0000334016077816 */ /* 0x000fe40000000001 */
[----:B------:R-:W-:Y:S01]  /*b4cc0*/  PRMT R11, R11, 0x3340, R29 ;  /* 0x000033400b0b7816 */ /* 0x000fe2000000001d */
[----:B-1----:R-:W4:Y:S04]  /*b4cd0*/  LDL.LU R2, [R1+0x1dc] ;  /* 0x0001dc0001027983 */ /* 0x002f280000300800 */
[----:B------:R-:W-:Y:S04]  /*b4ce0*/  STL [R1+0x49ec], R22 ;  /* 0x0049ec1601007387 */ /* 0x000fe80000100800 */
[----:B------:R-:W4:Y:S01]  /*b4cf0*/  LDL.LU R27, [R1+0x1cc] ;  /* 0x0001cc00011b7983 */ /* 0x000f220000300800 */
[----:B------:R-:W-:-:S02]  /*b4d00*/  PRMT R8, R8, 0x3340, R1 ;  /* 0x0000334008087816 */ /* 0x000fc40000000001 */
[----:B------:R-:W-:Y:S02]  /*b4d10*/  PRMT R12, R12, 0x3340, R23 ;  /* 0x000033400c0c7816 */ /* 0x000fe40000000017 */
[----:B------:R-:W-:Y:S02]  /*b4d20*/  PRMT R6, R10, 0x5410, R6 ;  /* 0x000054100a067816 */ /* 0x000fe40000000006 */
[----:B------:R-:W-:Y:S02]  /*b4d30*/  PRMT R7, R11, 0x5410, R7 ;  /* 0x000054100b077816 */ /* 0x000fe40000000007 */
[----:B------:R-:W-:Y:S01]  /*b4d40*/  PRMT R13, R5, 0x3340, R13 ;  /* 0x00003340050d7816 */ /* 0x000fe2000000000d */
[----:B------:R-:W4:Y:S01]  /*b4d50*/  LDL.LU R29, [R1+0x1c8] ;  /* 0x0001c800011d7983 */ /* 0x000f220000300800 */
[----:B------:R-:W-:-:S03]  /*b4d60*/  PRMT R5, R12, 0x5410, R8 ;  /* 0x000054100c057816 */ /* 0x000fc60000000008 */
[----:B------:R0:W-:Y:S04]  /*b4d70*/  STL [R1+0x4e8], R6 ;  /* 0x0004e80601007387 */ /* 0x0001e80000100800 */
[----:B0-----:R-:W4:Y:S04]  /*b4d80*/  LDL.LU R6, [R1+0x194] ;  /* 0x0001940001067983 */ /* 0x001f280000300800 */
[----:B------:R0:W-:Y:S04]  /*b4d90*/  STL [R1+0x4e0], R7 ;  /* 0x0004e00701007387 */ /* 0x0001e80000100800 */
[----:B0-----:R-:W4:Y:S04]  /*b4da0*/  LDL.LU R7, [R1+0x160] ;  /* 0x0001600001077983 */ /* 0x001f280000300800 */
[----:B------:R0:W-:Y:S04]  /*b4db0*/  STL [R1+0x4d8], R5 ;  /* 0x0004d80501007387 */ /* 0x0001e80000100800 */
[----:B------:R-:W4:Y:S01]  /*b4dc0*/  LDL.LU R23, [R1+0x158] ;  /* 0x0001580001177983 */ /* 0x000f220000300800 */
[----:B------:R-:W-:-:S04]  /*b4dd0*/  PRMT R9, R9, 0x3340, R1 ;  /* 0x0000334009097816 */ /* 0x000fc80000000001 */
[----:B0-----:R-:W-:Y:S02]  /*b4de0*/  PRMT R5, R13, 0x5410, R9 ;  /* 0x000054100d057816 */ /* 0x001fe40000000009 */
[----:B------:R-:W4:Y:S04]  /*b4df0*/  LDL.LU R9, [R1+0x1b4] ;  /* 0x0001b40001097983 */ /* 0x000f280000300800 */
[----:B------:R-:W-:Y:S01]  /*b4e00*/  STL [R1+0x4cc], R5 ;  /* 0x0004cc0501007387 */ /* 0x000fe20000100800 */
[----:B--2---:R-:W-:-:S03]  /*b4e10*/  LOP3.LUT R14, R3, 0xffff, RZ, 0xc0, !PT ;  /* 0x0000ffff030e7812 */ /* 0x004fc600078ec0ff */
[----:B------:R-:W2:Y:S01]  /*b4e20*/  LDL.LU R3, [R1+0x268] ;  /* 0x0002680001037983 */ /* 0x000ea20000300800 */
[----:B---3--:R-:W-:Y:S02]  /*b4e30*/  LOP3.LUT R10, R0, 0xffff, RZ, 0xc0, !PT ;  /* 0x0000ffff000a7812 */ /* 0x008fe400078ec0ff */
[----:B----4-:R-:W-:Y:S01]  /*b4e40*/  LOP3.LUT R11, R19, 0xffff, RZ, 0xc0, !PT ;  /* 0x0000ffff130b7812 */ /* 0x010fe200078ec0ff */
[----:B------:R-:W-:Y:S04]  /*b4e50*/  STL [R1+0x288], R14 ;  /* 0x0002880e01007387 */ /* 0x000fe80000100800 */
[----:B------:R0:W-:Y:S04]  /*b4e60*/  STL [R1+0x198], R10 ;  /* 0x0001980a01007387 */ /* 0x0001e80000100800 */
[----:B------:R-:W3:Y:S01]  /*b4e70*/  LDL.LU R0, [R1+0x24c] ;  /* 0x00024c0001007983 */ /* 0x000ee20000300800 */
[----:B------:R-:W-:-:S03]  /*b4e80*/  LOP3.LUT R12, R16, 0xffff, RZ, 0xc0, !PT ;  /* 0x0000ffff100c7812 */ /* 0x000fc600078ec0ff */
[----:B------:R1:W-:Y:S01]  /*b4e90*/  STL [R1+0x1d8], R11 ;  /* 0x0001d80b01007387 */ /* 0x0003e20000100800 */
[----:B------:R-:W-:-:S03]  /*b4ea0*/  LOP3.LUT R13, R4, 0xffff, RZ, 0xc0, !PT ;  /* 0x0000ffff040d7812 */ /* 0x000fc600078ec0ff */
[----:B------:R-:W4:Y:S04]  /*b4eb0*/  LDL.LU R19, [R1+0x248] ;  /* 0x0002480001137983 */ /* 0x000f280000300800 */
[----:B------:R-:W4:Y:S04]  /*b4ec0*/  LDL.LU R16, [R1+0x228] ;  /* 0x0002280001107983 */ /* 0x000f280000300800 */
[----:B------:R-:W-:Y:S01]  /*b4ed0*/  STL [R1+0x1ec], R12 ;  /* 0x0001ec0c01007387 */ /* 0x000fe20000100800 */
[----:B------:R-:W-:Y:S02]  /*b4ee0*/  LOP3.LUT R24, R2, 0xffff, RZ, 0xc0, !PT ;  /* 0x0000ffff02187812 */ /* 0x000fe400078ec0ff */
[----:B------:R-:W-:Y:S01]  /*b4ef0*/  LOP3.LUT R22, R27, 0xffff, RZ, 0xc0, !PT ;  /* 0x0000ffff1b167812 */ /* 0x000fe200078ec0ff */
[----:B------:R-:W-:Y:S04]  /*b4f00*/  STL [R1+0x284], R13 ;  /* 0x0002840d01007387 */ /* 0x000fe80000100800 */
[----:B------:R-:W-:Y:S04]  /*b4f10*/  STL [R1+0x1a0], R24 ;  /* 0x0001a01801007387 */ /* 0x000fe80000100800 */
[----:B------:R-:W4:Y:S04]  /*b4f20*/  LDL.LU R2, [R1+0x200] ;  /* 0x0002000001027983 */ /* 0x000f280000300800 */
[----:B------:R-:W-:Y:S04]  /*b4f30*/  STL [R1+0x1cc], R22 ;  /* 0x0001cc1601007387 */ /* 0x000fe80000100800 */
[----:B------:R-:W4:Y:S01]  /*b4f40*/  LDL.LU R4, [R1+0x1f8] ;  /* 0x0001f80001047983 */ /* 0x000f220000300800 */
[----:B------:R-:W-:-:S03]  /*b4f50*/  LOP3.LUT R15, R29, 0xffff, RZ, 0xc0, !PT ;  /* 0x0000ffff1d0f7812 */ /* 0x000fc600078ec0ff */
[----:B------:R-:W4:Y:S04]  /*b4f60*/  LDL.LU R27, [R1+0x1c4] ;  /* 0x0001c400011b7983 */ /* 0x000f280000300800 */
[----:B------:R-:W4:Y:S04]  /*b4f70*/  LDL.LU R29, [R1+0x190] ;  /* 0x00019000011d7983 */ /* 0x000f280000300800 */
[----:B------:R-:W-:Y:S01]  /*b4f80*/  STL [R1+0x1dc], R15 ;  /* 0x0001dc0f01007387 */ /* 0x000fe20000100800 */
[----:B------:R-:W-:-:S03]  /*b4f90*/  LOP3.LUT R8, R23, 0xffff, RZ, 0xc0, !PT ;  /* 0x0000ffff17087812 */ /* 0x000fc600078ec0ff */
[----:B------:R-:W4:Y:S01]  /*b4fa0*/  LDL.LU R23, [R1+0x18c] ;  /* 0x00018c0001177983 */ /* 0x000f220000300800 */
[----:B------:R-:W-:Y:S02]  /*b4fb0*/  LOP3.LUT R6, R6, 0xffff, RZ, 0xc0, !PT ;  /* 0x0000ffff06067812 */ /* 0x000fe400078ec0ff */
[----:B------:R-:W-:Y:S02]  /*b4fc0*/  LOP3.LUT R7, R7, 0xffff, RZ, 0xc0, !PT ;  /* 0x0000ffff07077812 */ /* 0x000fe400078ec0ff */
[----:B0-----:R-:W-:Y:S01]  /*b4fd0*/  PRMT R10, R10, 0x3340, R24 ;  /* 0x000033400a0a7816 */ /* 0x001fe20000000018 */
[----:B------:R0:W-:Y:S04]  /*b4fe0*/  STL [R1+0x64], R6 ;  /* 0x0000640601007387 */ /* 0x0001e80000100800 */
[----:B------:R0:W-:Y:S01]  /*b4ff0*/  STL [R1+0x194], R7 ;  /* 0x0001940701007387 */ /* 0x0001e20000100800 */
[----:B------:R-:W-:-:S02]  /*b5000*/  LOP3.LUT R9, R9, 0xffff, RZ, 0xc0, !PT ;  /* 0x0000ffff09097812 */ /* 0x000fc400078ec0ff */
[----:B-1----:R-:W-:Y:S01]  /*b5010*/  PRMT R11, R11, 0x3340, R22 ;  /* 0x000033400b0b7816 */ /* 0x002fe20000000016 */
[----:B------:R1:W-:Y:S01]  /*b5020*/  STL [R1+0x4bc], R8 ;  /* 0x0004bc0801007387 */ /* 0x0003e20000100800 */
[--C-:B0-----:R-:W-:Y:S02]  /*b5030*/  PRMT R6, R6, 0x3340, R1.reuse ;  /* 0x0000334006067816 */ /* 0x101fe40000000001 */
[----:B------:R-:W-:Y:S01]  /*b5040*/  PRMT R7, R7, 0x3340, R1 ;  /* 0x0000334007077816 */ /* 0x000fe20000000001 */
[----:B------:R0:W-:Y:S01]  /*b5050*/  STL [R1+0x2b8], R9 ;  /* 0x0002b80901007387 */ /* 0x0001e20000100800 */
[----:B------:R-:W-:Y:S02]  /*b5060*/  PRMT R12, R12, 0x3340, R15 ;  /* 0x000033400c0c7816 */ /* 0x000fe4000000000f */
[----:B------:R-:W-:Y:S02]  /*b5070*/  PRMT R6, R10, 0x5410, R6 ;  /* 0x000054100a067816 */ /* 0x000fe40000000006 */
[----:B-1----:R-:W-:-:S02]  /*b5080*/  PRMT R8, R8, 0x3340, R1 ;  /* 0x0000334008087816 */ /* 0x002fc40000000001 */
[----:B------:R-:W-:Y:S02]  /*b5090*/  PRMT R13, R14, 0x3340, R13 ;  /* 0x000033400e0d7816 */ /* 0x000fe4000000000d */
[----:B------:R-:W-:Y:S02]  /*b50a0*/  PRMT R10, R11, 0x5410, R7 ;  /* 0x000054100b0a7816 */ /* 0x000fe40000000007 */
[----:B------:R-:W-:Y:S02]  /*b50b0*/  PRMT R7, R12, 0x5410, R8 ;  /* 0x000054100c077816 */ /* 0x000fe40000000008 */
[----:B0-----:R-:W-:Y:S01]  /*b50c0*/  PRMT R9, R9, 0x3340, R1 ;  /* 0x0000334009097816 */ /* 0x001fe20000000001 */
[----:B------:R0:W-:Y:S04]  /*b50d0*/  STL [R1+0x4c0], R6 ;  /* 0x0004c00601007387 */ /* 0x0001e80000100800 */
[----:B------:R2:W-:Y:S04]  /*b50e0*/  STL [R1+0x4b8], R10 ;  /* 0x0004b80a01007387 */ /* 0x0005e80000100800 */
[----:B------:R-:W-:Y:S01]  /*b50f0*/  STL [R1+0x4b4], R7 ;  /* 0x0004b40701007387 */ /* 0x000fe20000100800 */
[----:B0-----:R-:W-:-:S05]  /*b5100*/  PRMT R6, R13, 0x5410, R9 ;  /* 0x000054100d067816 */ /* 0x001fca0000000009 */
[----:B------:R0:W-:Y:S01]  /*b5110*/  STL [R1+0x3a4], R6 ;  /* 0x0003a40601007387 */ /* 0x0001e20000100800 */
[----:B--2---:R-:W-:Y:S02]  /*b5120*/  LOP3.LUT R10, R3, 0xffff, RZ, 0xc0, !PT ;  /* 0x0000ffff030a7812 */ /* 0x004fe400078ec0ff */
[----:B---3--:R-:W-:Y:S02]  /*b5130*/  LOP3.LUT R0, R0, 0xffff, RZ, 0xc0, !PT ;  /* 0x0000ffff00007812 */ /* 0x008fe400078ec0ff */
[----:B----4-:R-:W-:Y:S02]  /*b5140*/  LOP3.LUT R3, R19, 0xffff, RZ, 0xc0, !PT ;  /* 0x0000ffff13037812 */ /* 0x010fe400078ec0ff */
[----:B------:R-:W-:Y:S01]  /*b5150*/  LOP3.LUT R9, R16, 0xffff, RZ, 0xc0, !PT ;  /* 0x0000ffff10097812 */ /* 0x000fe200078ec0ff */
[----:B------:R-:W2:Y:S04]  /*b5160*/  LDL.LU R19, [R1+0xe4] ;  /* 0x0000e40001137983 */ /* 0x000ea80000300800 */
[----:B------:R-:W-:Y:S04]  /*b5170*/  STL [R1+0x21c], R10 ;  /* 0x00021c0a01007387 */ /* 0x000fe80000100800 */
[----:B------:R-:W-:Y:S04]  /*b5180*/  STL [R1+0x268], R0 ;  /* 0x0002680001007387 */ /* 0x000fe80000100800 */
[----:B------:R-:W-:Y:S04]  /*b5190*/  STL [R1+0x248], R3 ;  /* 0x0002480301007387 */ /* 0x000fe80000100800 */
[----:B------:R-:W-:Y:S01]  /*b51a0*/  STL [R1+0x228], R9 ;  /* 0x0002280901007387 */ /* 0x000fe20000100800 */
[----:B------:R-:W-:-:S02]  /*b51b0*/  LOP3.LUT R2, R2, 0xffff, RZ, 0xc0, !PT ;  /* 0x0000ffff02027812 */ /* 0x000fc400078ec0ff */
[----:B------:R-:W-:Y:S02]  /*b51c0*/  LOP3.LUT R4, R4, 0xffff, RZ, 0xc0, !PT ;  /* 0x0000ffff04047812 */ /* 0x000fe400078ec0ff */
[----:B0-----:R-:W-:Y:S02]  /*b51d0*/  LOP3.LUT R6, R27, 0xffff, RZ, 0xc0, !PT ;  /* 0x0000ffff1b067812 */ /* 0x001fe400078ec0ff */
[----:B------:R-:W-:Y:S01]  /*b51e0*/  LOP3.LUT R8, R29, 0xffff, RZ, 0xc0, !PT ;  /* 0x0000ffff1d087812 */ /* 0x000fe200078ec0ff */
[----:B------:R-:W-:Y:S04]  /*b51f0*/  STL [R1+0x24c], R2 ;  /* 0x00024c0201007387 */ /* 0x000fe80000100800 */
[----:B------:R-:W-:Y:S04]  /*b5200*/  STL [R1+0x200], R4 ;  /* 0x0002000401007387 */ /* 0x000fe80000100800 */
[----:B------:R0:W-:Y:S04]  /*b5210*/  STL [R1+0x1f8], R6 ;  /* 0x0001f80601007387 */ /* 0x0001e80000100800 */
[----:B------:R-:W-:Y:S01]  /*b5220*/  STL [R1+0x244], R8 ;  /* 0x0002440801007387 */ /* 0x000fe20000100800 */
[----:B------:R-:W-:-:S03]  /*b5230*/  LOP3.LUT R7, R23, 0xffff, RZ, 0xc0, !PT ;  /* 0x0000ffff17077812 */ /* 0x000fc600078ec0ff */
[----:B------:R-:W3:Y:S01]  /*b5240*/  LDL.LU R23, [R1+0xdc] ;  /* 0x0000dc0001177983 */ /* 0x000ee20000300800 */
[----:B------:R-:W1:Y:S01]  /*b5250*/  S2R R5, SR_TID.X ;  /* 0x0000000000057919 */ /* 0x000e620000002100 */
[----:B0-----:R-:W-:Y:S02]  /*b5260*/  PRMT R6, R6, 0x3340, R1 ;  /* 0x0000334006067816 */ /* 0x001fe40000000001 */
[----:B------:R-:W-:Y:S01]  /*b5270*/  PRMT R9, R10, 0x3340, R9 ;  /* 0x000033400a097816 */ /* 0x000fe20000000009 */
[----:B------:R0:W-:Y:S01]  /*b5280*/  STL [R1+0x28c], R7 ;  /* 0x00028c0701007387 */ /* 0x0001e20000100800 */
[----:B------:R-:W-:Y:S02]  /*b5290*/  PRMT R11, R0, 0x3340, R2 ;  /* 0x00003340000b7816 */ /* 0x000fe40000000002 */
[----:B------:R-:W-:Y:S02]  /*b52a0*/  PRMT R10, R3, 0x3340, R4 ;  /* 0x00003340030a7816 */ /* 0x000fe40000000004 */
[----:B------:R-:W-:-:S02]  /*b52b0*/  PRMT R0, R9, 0x5410, R6 ;  /* 0x0000541009007816 */ /* 0x000fc40000000006 */
[----:B0-----:R-:W-:-:S04]  /*b52c0*/  PRMT R7, R7, 0x3340, R1 ;  /* 0x0000334007077816 */ /* 0x001fc80000000001 */
[----:B------:R-:W-:Y:S01]  /*b52d0*/  PRMT R2, R10, 0x5410, R7 ;  /* 0x000054100a027816 */ /* 0x000fe20000000007 */
[----:B------:R-:W-:Y:S01]  /*b52e0*/  ULEA UR4, UR5, UR4, 0x18 ;  /* 0x0000000405047291 */ /* 0x000fe2000f8ec03f */
[C---:B-1----:R-:W-:Y:S02]  /*b52f0*/  IMAD.SHL.U32 R13, R5.reuse, 0x10, RZ ;  /* 0x00000010050d7824 */ /* 0x042fe400078e00ff */
[----:B------:R-:W-:Y:S02]  /*b5300*/  IMAD.SHL.U32 R12, R5, 0x20, RZ ;  /* 0x00000020050c7824 */ /* 0x000fe400078e00ff */
[----:B------:R-:W4:Y:S04]  /*b5310*/  LDL.LU R5, [R1+0xbc] ;  /* 0x0000bc0001057983 */ /* 0x000f280000300800 */
[----:B------:R-:W4:Y:S04]  /*b5320*/  LDL.LU R16, [R1+0x74] ;  /* 0x0000740001107983 */ /* 0x000f280000300800 */
[----:B------:R-:W4:Y:S04]  /*b5330*/  LDL.LU R22, [R1+0x48] ;  /* 0x0000480001167983 */ /* 0x000f280000300800 */
[----:B------:R-:W4:Y:S04]  /*b5340*/  LDL.LU R14, [R1+0x40] ;  /* 0x00004000010e7983 */ /* 0x000f280000300800 */
[----:B------:R-:W4:Y:S04]  /*b5350*/  LDL.LU R24, [R1+0x8] ;  /* 0x0000080001187983 */ /* 0x000f280000300800 */
[----:B------:R-:W4:Y:S04]  /*b5360*/  LDL.LU R9, [R1+0x80] ;  /* 0x0000800001097983 */ /* 0x000f280000300800 */
[----:B------:R0:W-:Y:S04]  /*b5370*/  STL [R1+0x380], R0 ;  /* 0x0003800001007387 */ /* 0x0001e80000100800 */
[----:B------:R-:W4:Y:S01]  /*b5380*/  LDL.LU R7, [R1+0xb4] ;  /* 0x0000b40001077983 */ /* 0x000f220000300800 */
[----:B------:R-:W-:-:S02]  /*b5390*/  LOP3.LUT R13, R13, 0xf0, RZ, 0xc0, !PT ;  /* 0x000000f00d0d7812 */ /* 0x000fc400078ec0ff */
[----:B------:R-:W-:Y:S02]  /*b53a0*/  LOP3.LUT R12, R12, 0x200, RZ, 0xc0, !PT ;  /* 0x000002000c0c7812 */ /* 0x000fe400078ec0ff */
[----:B------:R-:W-:Y:S02]  /*b53b0*/  PRMT R8, R8, 0x3340, R1 ;  /* 0x0000334008087816 */ /* 0x000fe40000000001 */
[----:B------:R-:W-:Y:S02]  /*b53c0*/  IADD3 R6, R12, UR4, R13 ;  /* 0x000000040c067c10 */ /* 0x000fe4000fffe00d */
[----:B0-----:R-:W-:Y:S01]  /*b53d0*/  PRMT R0, R11, 0x5410, R8 ;  /* 0x000054100b007816 */ /* 0x001fe20000000008 */
[----:B------:R-:W-:Y:S04]  /*b53e0*/  STL [R1+0x388], R2 ;  /* 0x0003880201007387 */ /* 0x000fe80000100800 */
[----:B------:R-:W-:Y:S04]  /*b53f0*/  STL [R1+0x49f0], R6 ;  /* 0x0049f00601007387 */ /* 0x000fe80000100800 */
[----:B------:R0:W-:Y:S04]  /*b5400*/  STL [R1+0x378], R0 ;  /* 0x0003780001007387 */ /* 0x0001e80000100800 */
[----:B------:R-:W4:Y:S04]  /*b5410*/  LDL.LU R4, [R1+0xd4] ;  /* 0x0000d40001047983 */ /* 0x000f280000300800 */
[----:B------:R-:W4:Y:S04]  /*b5420*/  LDL.LU R3, [R1+0xcc] ;  /* 0x0000cc0001037983 */ /* 0x000f280000300800 */
[----:B0-----:R-:W4:Y:S01]  /*b5430*/  LDL.LU R0, [R1+0xa4] ;  /* 0x0000a40001007983 */ /* 0x001f220000300800 */
[----:B--2---:R-:W-:-:S05]  /*b5440*/  LOP3.LUT R15, R19, 0xffff, RZ, 0xc0, !PT ;  /* 0x0000ffff130f7812 */ /* 0x004fca00078ec0ff */
[----:B------:R-:W-:Y:S04]  /*b5450*/  STL [R1+0x2c0], R15 ;  /* 0x0002c00f01007387 */ /* 0x000fe80000100800 */
[----:B------:R-:W2:Y:S04]  /*b5460*/  LDL.LU R19, [R1+0x94] ;  /* 0x0000940001137983 */ /* 0x000ea80000300800 */
[----:B------:R-:W2:Y:S04]  /*b5470*/  LDL.LU R2, [R1+0x6c] ;  /* 0x00006c0001027983 */ /* 0x000ea80000300800 */
[----:B------:R-:W2:Y:S04]  /*b5480*/  LDL.LU R27, [R1+0x68] ;  /* 0x00006800011b7983 */ /* 0x000ea80000300800 */
[----:B------:R-:W2:Y:S01]  /*b5490*/  LDL.LU R29, [R1+0x38] ;  /* 0x00003800011d7983 */ /* 0x000ea20000300800 */
[----:B---3--:R-:W-:-:S03]  /*b54a0*/  LOP3.LUT R11, R23, 0xffff, RZ, 0xc0, !PT ;  /* 0x0000ffff170b7812 */ /* 0x008fc600078ec0ff */
[----:B------:R-:W3:Y:S04]  /*b54b0*/  LDL.LU R23, [R1+0x30] ;  /* 0x0000300001177983 */ /* 0x000ee80000300800 */
[----:B------:R0:W-:Y:S01]  /*b54c0*/  STL [R1+0x2b4], R11 ;  /* 0x0002b40b01007387 */ /* 0x0001e20000100800 */
[----:B------:R-:W-:Y:S02]  /*b54d0*/  LOP3.LUT R10, R21, 0xffff, RZ, 0xc0, !PT ;  /* 0x0000ffff150a7812 */ /* 0x000fe400078ec0ff */
[----:B----4-:R-:W-:Y:S02]  /*b54e0*/  LOP3.LUT R5, R5, 0xffff, RZ, 0xc0, !PT ;  /* 0x0000ffff05057812 */ /* 0x010fe400078ec0ff */
[----:B------:R-:W-:Y:S02]  /*b54f0*/  LOP3.LUT R16, R16, 0xffff, RZ, 0xc0, !PT ;  /* 0x0000ffff10107812 */ /* 0x000fe400078ec0ff */
[----:B------:R-:W-:-:S02]  /*b5500*/  LOP3.LUT R6, R22, 0xffff, RZ, 0xc0, !PT ;  /* 0x0000ffff16067812 */ /* 0x000fc400078ec0ff */
[----:B------:R-:W-:Y:S02]  /*b5510*/  LOP3.LUT R12, R9, 0xffff, RZ, 0xc0, !PT ;  /* 0x0000ffff090c7812 */ /* 0x000fe400078ec0ff */
[----:B------:R-:W-:Y:S01]  /*b5520*/  LOP3.LUT R13, R7, 0xffff, RZ, 0xc0, !PT ;  /* 0x0000ffff070d7812 */ /* 0x000fe200078ec0ff */
[----:B------:R-:W-:Y:S01]  /*b5530*/  STL [R1+0x2e4], R5 ;  /* 0x0002e40501007387 */ /* 0x000fe20000100800 */
[----:B------:R-:W-:Y:S02]  /*b5540*/  LOP3.LUT R14, R14, 0xffff, RZ, 0xc0, !PT ;  /* 0x0000ffff0e0e7812 */ /* 0x000fe400078ec0ff */
[----:B------:R-:W-:Y:S01]  /*b5550*/  LOP3.LUT R7, R28, 0xffff, RZ, 0xc0, !PT ;  /* 0x0000ffff1c077812 */ /* 0x000fe200078ec0ff */
[----:B------:R1:W-:Y:S04]  /*b5560*/  STL [R1+0x2dc], R13 ;  /* 0x0002dc0d01007387 */ /* 0x0003e80000100800 */
[----:B------:R4:W-:Y:S04]  /*b5570*/  STL [R1+0x2bc], R12 ;  /* 0x0002bc0c01007387 */ /* 0x0009e80000100800 */
[----:B------:R-:W-:Y:S04]  /*b5580*/  STL [R1+0x29c], R16 ;  /* 0x00029c1001007387 */ /* 0x000fe80000100800 */
[----:B------:R-:W-:Y:S01]  /*b5590*/  STL [R1+0x2e0], R6 ;  /* 0x0002e00601007387 */ /* 0x000fe20000100800 */
[----:B------:R-:W-:-:S03]  /*b55a0*/  LOP3.LUT R8, R24, 0xffff, RZ, 0xc0, !PT ;  /* 0x0000ffff18087812 */ /* 0x000fc600078ec0ff */
[----:B------:R-:W-:Y:S04]  /*b55b0*/  STL [R1+0x2d8], R14 ;  /* 0x0002d80e01007387 */ /* 0x000fe80000100800 */
[----:B------:R4:W-:Y:S01]  /*b55c0*/  STL [R1+0x290], R7 ;  /* 0x0002900701007387 */ /* 0x0009e20000100800 */
[----:B------:R-:W-:Y:S02]  /*b55d0*/  LOP3.LUT R9, R20, 0xffff, RZ, 0xc0, !PT ;  /* 0x0000ffff14097812 */ /* 0x000fe400078ec0ff */
[----:B0-----:R-:W-:Y:S01]  /*b55e0*/  PRMT R11, R11, 0x3340, R16 ;  /* 0x000033400b0b7816 */ /* 0x001fe20000000010 */
[----:B------:R0:W-:Y:S01]  /*b55f0*/  STL [R1+0x298], R8 ;  /* 0x0002980801007387 */ /* 0x0001e20000100800 */
[----:B-1----:R-:W-:-:S03]  /*b5600*/  PRMT R13, R13, 0x3340, R14 ;  /* 0x000033400d0d7816 */ /* 0x002fc6000000000e */
[----:B------:R1:W-:Y:S01]  /*b5610*/  STL [R1+0x2d0], R9 ;  /* 0x0002d00901007387 */ /* 0x0003e20000100800 */
[----:B----4-:R-:W-:Y:S02]  /*b5620*/  PRMT R12, R15, 0x3340, R12 ;  /* 0x000033400f0c7816 */ /* 0x010fe4000000000c */
[--C-:B------:R-:W-:Y:S02]  /*b5630*/  PRMT R7, R7, 0x3340, R1.reuse ;  /* 0x0000334007077816 */ /* 0x100fe40000000001 */
[----:B------:R-:W-:Y:S01]  /*b5640*/  PRMT R14, R5, 0x3340, R6 ;  /* 0x00003340050e7816 */ /* 0x000fe20000000006 */
[----:B------:R4:W-:Y:S01]  /*b5650*/  STL [R1+0x2d4], R10 ;  /* 0x0002d40a01007387 */ /* 0x0009e20000100800 */
[----:B0-----:R-:W-:Y:S02]  /*b5660*/  PRMT R8, R8, 0x3340, R1 ;  /* 0x0000334008087816 */ /* 0x001fe40000000001 */
[----:B------:R-:W-:Y:S02]  /*b5670*/  PRMT R5, R11, 0x5410, R7 ;  /* 0x000054100b057816 */ /* 0x000fe40000000007 */
[----:B-1----:R-:W-:-:S02]  /*b5680*/  PRMT R9, R9, 0x3340, R1 ;  /* 0x0000334009097816 */ /* 0x002fc40000000001 */
[----:B------:R-:W-:Y:S02]  /*b5690*/  PRMT R7, R12, 0x5410, R8 ;  /* 0x000054100c077816 */ /* 0x000fe40000000008 */
[----:B------:R-:W-:Y:S02]  /*b56a0*/  PRMT R6, R13, 0x5410, R9 ;  /* 0x000054100d067816 */ /* 0x000fe40000000009 */
[----:B----4-:R-:W-:Y:S01]  /*b56b0*/  PRMT R10, R10, 0x3340, R1 ;  /* 0x000033400a0a7816 */ /* 0x010fe20000000001 */
[----:B------:R0:W-:Y:S04]  /*b56c0*/  STL [R1+0x3e8], R5 ;  /* 0x0003e80501007387 */ /* 0x0001e80000100800 */
[----:B------:R-:W-:Y:S04]  /*b56d0*/  STL [R1+0x3d8], R7 ;  /* 0x0003d80701007387 */ /* 0x000fe80000100800 */
[----:B------:R1:W-:Y:S01]  /*b56e0*/  STL [R1+0x3dc], R6 ;  /* 0x0003dc0601007387 */ /* 0x0003e20000100800 */
[----:B0-----:R-:W-:-:S02]  /*b56f0*/  PRMT R5, R14, 0x5410, R10 ;  /* 0x000054100e057816 */ /* 0x001fc4000000000a */
[----:B------:R-:W-:-:S03]  /*b5700*/  LOP3.LUT R20, R4, 0xffff, RZ, 0xc0, !PT ;  /* 0x0000ffff04147812 */ /* 0x000fc600078ec0ff */
[----:B------:R0:W-:Y:S01]  /*b5710*/  STL [R1+0x3d4], R5 ;  /* 0x0003d40501007387 */ /* 0x0001e20000100800 */
[----:B------:R-:W-:Y:S02]  /*b5720*/  LOP3.LUT R28, R3, 0xffff, RZ, 0xc0, !PT ;  /* 0x0000ffff031c7812 */ /* 0x000fe400078ec0ff */
[----:B------:R-:W-:Y:S02]  /*b5730*/  LOP3.LUT R21, R0, 0xffff, RZ, 0xc0, !PT ;  /* 0x0000ffff00157812 */ /* 0x000fe400078ec0ff */
[----:B------:R-:W-:Y:S02]  /*b5740*/  LOP3.LUT R11, R26, 0xffff, RZ, 0xc0, !PT ;  /* 0x0000ffff1a0b7812 */ /* 0x000fe400078ec0ff */
[----:B------:R-:W-:Y:S02]  /*b5750*/  LOP3.LUT R9, R25, 0xffff, RZ, 0xc0, !PT ;  /* 0x0000ffff19097812 */ /* 0x000fe400078ec0ff */
[----:B------:R-:W-:Y:S02]  /*b5760*/  LOP3.LUT R10, R18, 0xffff, RZ, 0xc0, !PT ;  /* 0x0000ffff120a7812 */ /* 0x000fe400078ec0ff */
[----:B--2---:R-:W-:-:S05]  /*b5770*/  LOP3.LUT R19, R19, 0xffff, RZ, 0xc0, !PT ;  /* 0x0000ffff13137812 */ /* 0x004fca00078ec0ff */
[----:B------:R-:W-:Y:S04]  /*b5780*/  STL [R1+0x74], R19 ;  /* 0x0000741301007387 */ /* 0x000fe80000100800 */
[----:B-1----:R-:W2:Y:S04]  /*b5790*/  LDL.LU R6, [R1+0x2ac] ;  /* 0x0002ac0001067983 */ /* 0x002ea80000300800 */
[----:B0-----:R-:W4:Y:S04]  /*b57a0*/  LDL.LU R5, [R1+0x2a4] ;  /* 0x0002a40001057983 */ /* 0x001f280000300800 */
[----:B------:R-:W2:Y:S01]  /*b57b0*/  LDL.LU R4, [R1+0x264] ;  /* 0x0002640001047983 */ /* 0x000ea20000300800 */
[----:B------:R-:W-:-:S02]  /*b57c0*/  LOP3.LUT R7, R2, 0xffff, RZ, 0xc0, !PT ;  /* 0x0000ffff02077812 */ /* 0x000fc400078ec0ff */
[----:B------:R-:W-:Y:S02]  /*b57d0*/  LOP3.LUT R2, R17, 0xffff, RZ, 0xc0, !PT ;  /* 0x0000ffff11027812 */ /* 0x000fe400078ec0ff */
[----:B------:R-:W-:Y:S02]  /*b57e0*/  LOP3.LUT R24, R27, 0xffff, RZ, 0xc0, !PT ;  /* 0x0000ffff1b187812 */ /* 0x000fe400078ec0ff */
[----:B------:R-:W-:Y:S02]  /*b57f0*/  LOP3.LUT R8, R29, 0xffff, RZ, 0xc0, !PT ;  /* 0x0000ffff1d087812 */ /* 0x000fe400078ec0ff */
[----:B------:R-:W-:Y:S02]  /*b5800*/  PRMT R15, R2, 0x3340, R1 ;  /* 0x00003340020f7816 */ /* 0x000fe40000000001 */
[----:B---3--:R-:W-:-:S05]  /*b5810*/  LOP3.LUT R13, R23, 0xffff, RZ, 0xc0, !PT ;  /* 0x0000ffff170d7812 */ /* 0x008fca00078ec0ff */
[----:B------:R-:W-:Y:S04]  /*b5820*/  STL [R1+0x38], R13 ;  /* 0x0000380d01007387 */ /* 0x000fe80000100800 */
[----:B------:R-:W3:Y:S04]  /*b5830*/  LDL.LU R3, [R1+0x250] ;  /* 0x0002500001037983 */ /* 0x000ee80000300800 */
[----:B------:R-:W3:Y:S04]  /*b5840*/  LDL.LU R0, [R1+0x240] ;  /* 0x0002400001007983 */ /* 0x000ee80000300800 */
[----:B------:R-:W3:Y:S04]  /*b5850*/  LDL.LU R26, [R1+0x2c4] ;  /* 0x0002c400011a7983 */ /* 0x000ee80000300800 */
[----:B------:R-:W-:Y:S04]  /*b5860*/  STL [R1+0x49f4], R11 ;  /* 0x0049f40b01007387 */ /* 0x000fe80000100800 */
[----:B------:R0:W-:Y:S04]  /*b5870*/  STL [R1+0x454], R2 ;  /* 0x0004540201007387 */ /* 0x0001e80000100800 */
[----:B------:R1:W-:Y:S04]  /*b5880*/  STL [R1+0x49f8], R9 ;  /* 0x0049f80901007387 */ /* 0x0003e80000100800 */
[----:B------:R-:W-:Y:S04]  /*b5890*/  STL [R1+0x49fc], R10 ;  /* 0x0049fc0a01007387 */ /* 0x000fe80000100800 */
[----:B------:R-:W3:Y:S04]  /*b58a0*/  LDL.LU R25, [R1+0x23c] ;  /* 0x00023c0001197983 */ /* 0x000ee80000300800 */
[----:B------:R-:W3:Y:S04]  /*b58b0*/  LDL.LU R22, [R1+0x224] ;  /* 0x0002240001167983 */ /* 0x000ee80000300800 */
[----:B0-----:R-:W3:Y:S04]  /*b58c0*/  LDL.LU R2, [R1+0x1e8] ;  /* 0x0001e80001027983 */ /* 0x001ee80000300800 */
[----:B------:R-:W3:Y:S04]  /*b58d0*/  LDL.LU R27, [R1+0x1e0] ;  /* 0x0001e000011b7983 */ /* 0x000ee80000300800 */
[----:B------:R-:W3:Y:S04]  /*b58e0*/  LDL.LU R29, [R1+0x1b0] ;  /* 0x0001b000011d7983 */ /* 0x000ee80000300800 */
[----:B------:R-:W3:Y:S01]  /*b58f0*/  LDL.LU R23, [R1+0x1fc] ;  /* 0x0001fc0001177983 */ /* 0x000ee20000300800 */
[----:B------:R-:W-:Y:S01]  /*b5900*/  PRMT R12, R11, 0x3340, R1 ;  /* 0x000033400b0c7816 */ /* 0x000fe20000000001 */
[----:B------:R-:W-:Y:S01]  /*b5910*/  IMAD.MOV.U32 R11, RZ, RZ, R13 ;  /* 0x000000ffff0b7224 */ /* 0x000fe200078e000d */
[----:B------:R-:W-:-:S02]  /*b5920*/  PRMT R16, R20, 0x3340, R7 ;  /* 0x0000334014107816 */ /* 0x000fc40000000007 */
[--C-:B------:R-:W-:Y:S02]  /*b5930*/  PRMT R13, R9, 0x3340, R1.reuse ;  /* 0x00003340090d7816 */ /* 0x100fe40000000001 */
[----:B------:R-:W-:Y:S01]  /*b5940*/  PRMT R17, R28, 0x3340, R24 ;  /* 0x000033401c117816 */ /* 0x000fe20000000018 */
[----:B------:R-:W-:Y:S04]  /*b5950*/  STL [R1+0x4a04], R20 ;  /* 0x004a041401007387 */ /* 0x000fe80000100800 */
[----:B------:R0:W-:Y:S01]  /*b5960*/  STL [R1+0x4a00], R7 ;  /* 0x004a000701007387 */ /* 0x0001e20000100800 */
[----:B-1----:R-:W-:Y:S02]  /*b5970*/  PRMT R9, R16, 0x5410, R12 ;  /* 0x0000541010097816 */ /* 0x002fe4000000000c */
[----:B------:R-:W-:-:S02]  /*b5980*/  PRMT R14, R10, 0x3340, R1 ;  /* 0x000033400a0e7816 */ /* 0x000fc40000000001 */
[----:B------:R-:W-:Y:S02]  /*b5990*/  PRMT R18, R21, 0x3340, R8 ;  /* 0x0000334015127816 */ /* 0x000fe40000000008 */
[----:B------:R-:W-:Y:S01]  /*b59a0*/  PRMT R19, R19, 0x3340, R11 ;  /* 0x0000334013137816 */ /* 0x000fe2000000000b */
[----:B------:R1:W-:Y:S01]  /*b59b0*/  STL [R1+0x470], R9 ;  /* 0x0004700901007387 */ /* 0x0003e20000100800 */
[----:B0-----:R-:W-:Y:S02]  /*b59c0*/  PRMT R7, R17, 0x5410, R13 ;  /* 0x0000541011077816 */ /* 0x001fe4000000000d */
[----:B------:R-:W-:-:S03]  /*b59d0*/  PRMT R10, R18, 0x5410, R14 ;  /* 0x00005410120a7816 */ /* 0x000fc6000000000e */
[----:B------:R3:W-:Y:S01]  /*b59e0*/  STL [R1+0x46c], R7 ;  /* 0x00046c0701007387 */ /* 0x0007e20000100800 */
[----:B-1----:R-:W-:-:S03]  /*b59f0*/  PRMT R9, R19, 0x5410, R15 ;  /* 0x0000541013097816 */ /* 0x002fc6000000000f */
[----:B------:R0:W-:Y:S04]  /*b5a00*/  STL [R1+0x468], R10 ;  /* 0x0004680a01007387 */ /* 0x0001e80000100800 */
[----:B------:R1:W-:Y:S01]  /*b5a10*/  STL [R1+0x464], R9 ;  /* 0x0004640901007387 */ /* 0x0003e20000100800 */
[----:B----4-:R-:W-:Y:S02]  /*b5a20*/  LOP3.LUT R17, R5, 0xffff, RZ, 0xc0, !PT ;  /* 0x0000ffff05117812 */ /* 0x010fe400078ec0ff */
[----:B--2---:R-:W-:Y:S02]  /*b5a30*/  LOP3.LUT R18, R4, 0xffff, RZ, 0xc0, !PT ;  /* 0x0000ffff04127812 */ /* 0x004fe400078ec0ff */
[----:B---3--:R-:W-:Y:S02]  /*b5a40*/  LOP3.LUT R7, R26, 0xffff, RZ, 0xc0, !PT ;  /* 0x0000ffff1a077812 */ /* 0x008fe400078ec0ff */
[----:B0-----:R-:W-:-:S03]  /*b5a50*/  LOP3.LUT R10, R3, 0xffff, RZ, 0xc0, !PT ;  /* 0x0000ffff030a7812 */ /* 0x001fc600078ec0ff */
[----:B------:R-:W-:Y:S04]  /*b5a60*/  STL [R1+0x34c], R7 ;  /* 0x00034c0701007387 */ /* 0x000fe80000100800 */
[----:B------:R-:W-:Y:S04]  /*b5a70*/  STL [R1+0x25c], R17 ;  /* 0x00025c1101007387 */ /* 0x000fe80000100800 */
[----:B------:R-:W2:Y:S04]  /*b5a80*/  LDL.LU R11, [R1+0x2c8] ;  /* 0x0002c800010b7983 */ /* 0x000ea80000300800 */
[----:B------:R-:W-:Y:S01]  /*b5a90*/  STL [R1+0x264], R18 ;  /* 0x0002641201007387 */ /* 0x000fe20000100800 */
[----:B------:R-:W-:-:S03]  /*b5aa0*/  LOP3.LUT R26, R6, 0xffff, RZ, 0xc0, !PT ;  /* 0x0000ffff061a7812 */ /* 0x000fc600078ec0ff */
[----:B------:R-:W3:Y:S01]  /*b5ab0*/  LDL.LU R4, [R1+0x2a0] ;  /* 0x0002a00001047983 */ /* 0x000ee20000300800 */
[----:B------:R-:W-:-:S03]  /*b5ac0*/  LOP3.LUT R5, R0, 0xffff, RZ, 0xc0, !PT ;  /* 0x0000ffff00057812 */ /* 0x000fc600078ec0ff */
[----:B------:R-:W4:Y:S01]  /*b5ad0*/  LDL.LU R6, [R1+0x294] ;  /* 0x0002940001067983 */ /* 0x000f220000300800 */
[----:B------:R-:W-:-:S03]  /*b5ae0*/  LOP3.LUT R20, R25, 0xffff, RZ, 0xc0, !PT ;  /* 0x0000ffff19147812 */ /* 0x000fc600078ec0ff */
[----:B------:R-:W-:Y:S01]  /*b5af0*/  STL [R1+0x338], R10 ;  /* 0x0003380a01007387 */ /* 0x000fe20000100800 */
[----:B------:R-:W-:-:S03]  /*b5b00*/  LOP3.LUT R19, R22, 0xffff, RZ, 0xc0, !PT ;  /* 0x0000ffff16137812 */ /* 0x000fc600078ec0ff */
[----:B------:R-:W4:Y:S01]  /*b5b10*/  LDL.LU R3, [R1+0x258] ;  /* 0x0002580001037983 */ /* 0x000f220000300800 */
[----:B------:R-:W-:Y:S02]  /*b5b20*/  LOP3.LUT R25, R2, 0xffff, RZ, 0xc0, !PT ;  /* 0x0000ffff02197812 */ /* 0x000fe400078ec0ff */
[----:B-1----:R-:W-:Y:S01]  /*b5b30*/  LOP3.LUT R9, R27, 0xffff, RZ, 0xc0, !PT ;  /* 0x0000ffff1b097812 */ /* 0x002fe200078ec0ff */
[----:B------:R-:W4:Y:S01]  /*b5b40*/  LDL.LU R0, [R1+0x234] ;  /* 0x0002340001007983 */ /* 0x000f220000300800 */
[----:B------:R-:W-:-:S03]  /*b5b50*/  LOP3.LUT R2, R29, 0xffff, RZ, 0xc0, !PT ;  /* 0x0000ffff1d027812 */ /* 0x000fc600078ec0ff */
[----:B------:R-:W-:Y:S04]  /*b5b60*/  STL [R1+0x30], R5 ;  /* 0x0000300501007387 */ /* 0x000fe80000100800 */
[----:B------:R-:W-:Y:S01]  /*b5b70*/  STL [R1+0xe4], R20 ;  /* 0x0000e41401007387 */ /* 0x000fe20000100800 */
[----:B------:R-:W-:-:S03]  /*b5b80*/  LOP3.LUT R15, R23, 0xffff, RZ, 0xc0, !PT ;  /* 0x0000ffff170f7812 */ /* 0x000fc600078ec0ff */
[----:B------:R-:W-:Y:S04]  /*b5b90*/  STL [R1+0x224], R19 ;  /* 0x0002241301007387 */ /* 0x000fe80000100800 */
[----:B------:R0:W-:Y:S04]  /*b5ba0*/  STL [R1+0xcc], R9 ;  /* 0x0000cc0901007387 */ /* 0x0001e80000100800 */
[----:B------:R1:W-:Y:S04]  /*b5bb0*/  STL [R1+0xdc], R2 ;  /* 0x0000dc0201007387 */ /* 0x0003e80000100800 */
[----:B------:R-:W4:Y:S01]  /*b5bc0*/  LDL.LU R27, [R1+0x22c] ;  /* 0x00022c00011b7983 */ /* 0x000f220000300800 */
[----:B------:R-:W-:-:S03]  /*b5bd0*/  PRMT R13, R9, 0x3340, R1 ;  /* 0x00003340090d7816 */ /* 0x000fc60000000001 */
[----:B------:R1:W-:Y:S01]  /*b5be0*/  STL [R1+0x308], R15 ;  /* 0x0003080f01007387 */ /* 0x0003e20000100800 */
[----:B------:R-:W-:Y:S02]  /*b5bf0*/  PRMT R14, R2, 0x3340, R1 ;  /* 0x00003340020e7816 */ /* 0x000fe40000000001 */
[----:B------:R-:W-:Y:S01]  /*b5c00*/  PRMT R16, R26, 0x3340, R5 ;  /* 0x000033401a107816 */ /* 0x000fe20000000005 */
[----:B0-----:R-:W4:Y:S04]  /*b5c10*/  LDL.LU R9, [R1+0x204] ;  /* 0x0002040001097983 */ /* 0x001f280000300800 */
[----:B-1----:R-:W4:Y:S04]  /*b5c20*/  LDL.LU R2, [R1+0x1d4] ;  /* 0x0001d40001027983 */ /* 0x002f280000300800 */
[----:B------:R-:W4:Y:S04]  /*b5c30*/  LDL.LU R22, [R1+0x1d0] ;  /* 0x0001d00001167983 */ /* 0x000f280000300800 */
[----:B------:R-:W4:Y:S04]  /*b5c40*/  LDL.LU R5, [R1+0x11c] ;  /* 0x00011c0001057983 */ /* 0x000f280000300800 */
[----:B------:R-:W4:Y:S04]  /*b5c50*/  LDL.LU R29, [R1+0xa0] ;  /* 0x0000a000011d7983 */ /* 0x000f280000300800 */
[----:B------:R-:W4:Y:S01]  /*b5c60*/  LDL.LU R23, [R1+0x2c] ;  /* 0x00002c0001177983 */ /* 0x000f220000300800 */
[----:B------:R-:W-:-:S02]  /*b5c70*/  PRMT R12, R25, 0x3340, R1 ;  /* 0x00003340190c7816 */ /* 0x000fc40000000001 */
[----:B------:R-:W-:Y:S02]  /*b5c80*/  PRMT R18, R18, 0x3340, R19 ;  /* 0x0000334012127816 */ /* 0x000fe40000000013 */
[----:B------:R-:W-:Y:S02]  /*b5c90*/  PRMT R19, R7, 0x3340, R10 ;  /* 0x0000334007137816 */ /* 0x000fe4000000000a */
[----:B------:R-:W-:Y:S02]  /*b5ca0*/  PRMT R17, R17, 0x3340, R20 ;  /* 0x0000334011117816 */ /* 0x000fe40000000014 */
[----:B------:R-:W-:Y:S02]  /*b5cb0*/  PRMT R7, R16, 0x5410, R12 ;  /* 0x0000541010077816 */ /* 0x000fe4000000000c */
[----:B------:R-:W-:Y:S02]  /*b5cc0*/  PRMT R15, R15, 0x3340, R1 ;  /* 0x000033400f0f7816 */ /* 0x000fe40000000001 */
[----:B------:R-:W-:-:S02]  /*b5cd0*/  PRMT R10, R18, 0x5410, R14 ;  /* 0x00005410120a7816 */ /* 0x000fc4000000000e */
[----:B------:R-:W-:Y:S01]  /*b5ce0*/  PRMT R12, R17, 0x5410, R13 ;  /* 0x00005410110c7816 */ /* 0x000fe2000000000d */
[----:B------:R0:W-:Y:S04]  /*b5cf0*/  STL [R1+0x444], R7 ;  /* 0x0004440701007387 */ /* 0x0001e80000100800 */
[----:B------:R-:W-:Y:S04]  /*b5d00*/  STL [R1+0x440], R12 ;  /* 0x0004400c01007387 */ /* 0x000fe80000100800 */
[----:B------:R4:W-:Y:S01]  /*b5d10*/  STL [R1+0x43c], R10 ;  /* 0x00043c0a01007387 */ /* 0x0009e20000100800 */
[----:B0-----:R-:W-:-:S05]  /*b5d20*/  PRMT R7, R19, 0x5410, R15 ;  /* 0x0000541013077816 */ /* 0x001fca000000000f */
[----:B------:R0:W-:Y:S01]  /*b5d30*/  STL [R1+0x3b8], R7 ;  /* 0x0003b80701007387 */ /* 0x0001e20000100800 */
[----:B--2---:R-:W-:Y:S02]  /*b5d40*/  LOP3.LUT R16, R11, 0xffff, RZ, 0xc0, !PT ;  /* 0x0000ffff0b107812 */ /* 0x004fe400078ec0ff */
[----:B---3--:R-:W-:Y:S02]  /*b5d50*/  LOP3.LUT R4, R4, 0xffff, RZ, 0xc0, !PT ;  /* 0x0000ffff04047812 */ /* 0x008fe400078ec0ff */
[----:B----4-:R-:W-:Y:S01]  /*b5d60*/  LOP3.LUT R10, R6, 0xffff, RZ, 0xc0, !PT ;  /* 0x0000ffff060a7812 */ /* 0x010fe200078ec0ff */
[----:B------:R-:W-:Y:S01]  /*b5d70*/  STL [R1+0x240], R16 ;  /* 0x0002401001007387 */ /* 0x000fe20000100800 */
[----:B------:R-:W-:-:S03]  /*b5d80*/  LOP3.LUT R19, R3, 0xffff, RZ, 0xc0, !PT ;  /* 0x0000ffff03137812 */ /* 0x000fc600078ec0ff */
[----:B------:R-:W-:Y:S01]  /*b5d90*/  STL [R1+0x324], R4 ;  /* 0x0003240401007387 */ /* 0x000fe20000100800 */
[----:B------:R-:W-:-:S03]  /*b5da0*/  LOP3.LUT R17, R0, 0xffff, RZ, 0xc0, !PT ;  /* 0x0000ffff00117812 */ /* 0x000fc600078ec0ff */
[----:B------:R-:W-:Y:S04]  /*b5db0*/  STL [R1+0x23c], R19 ;  /* 0x00023c1301007387 */ /* 0x000fe80000100800 */
[----:B------:R-:W2:Y:S04]  /*b5dc0*/  LDL.LU R11, [R1+0x134] ;  /* 0x00013400010b7983 */ /* 0x000ea80000300800 */
[----:B------:R-:W-:Y:S04]  /*b5dd0*/  STL [R1+0x2ac], R10 ;  /* 0x0002ac0a01007387 */ /* 0x000fe80000100800 */
[----:B------:R1:W-:Y:S04]  /*b5de0*/  STL [R1+0x304], R17 ;  /* 0x0003041101007387 */ /* 0x0003e80000100800 */
[----:B------:R-:W3:Y:S04]  /*b5df0*/  LDL.LU R6, [R1+0x124] ;  /* 0x0001240001067983 */ /* 0x000ee80000300800 */
[----:B------:R-:W4:Y:S01]  /*b5e00*/  LDL.LU R3, [R1+0xec] ;  /* 0x0000ec0001037983 */ /* 0x000f220000300800 */
[----:B------:R-:W-:-:S03]  /*b5e10*/  LOP3.LUT R18, R27, 0xffff, RZ, 0xc0, !PT ;  /* 0x0000ffff1b127812 */ /* 0x000fc600078ec0ff */
[----:B------:R-:W4:Y:S04]  /*b5e20*/  LDL.LU R0, [R1+0xe0] ;  /* 0x0000e00001007983 */ /* 0x000f280000300800 */
[----:B------:R-:W4:Y:S04]  /*b5e30*/  LDL.LU R27, [R1+0xc0] ;  /* 0x0000c000011b7983 */ /* 0x000f280000300800 */
[----:B------:R-:W-:Y:S01]  /*b5e40*/  STL [R1+0x2a0], R18 ;  /* 0x0002a01201007387 */ /* 0x000fe20000100800 */
[----:B------:R-:W-:Y:S02]  /*b5e50*/  LOP3.LUT R12, R9, 0xffff, RZ, 0xc0, !PT ;  /* 0x0000ffff090c7812 */ /* 0x000fe400078ec0ff */
[----:B------:R-:W-:-:S02]  /*b5e60*/  LOP3.LUT R2, R2, 0xffff, RZ, 0xc0, !PT ;  /* 0x0000ffff02027812 */ /* 0x000fc400078ec0ff */
[----:B------:R-:W-:Y:S02]  /*b5e70*/  LOP3.LUT R14, R22, 0xffff, RZ, 0xc0, !PT ;  /* 0x0000ffff160e7812 */ /* 0x000fe400078ec0ff */
[----:B0-----:R-:W-:Y:S02]  /*b5e80*/  LOP3.LUT R7, R5, 0xffff, RZ, 0xc0, !PT ;  /* 0x0000ffff05077812 */ /* 0x001fe400078ec0ff */
[----:B------:R-:W-:Y:S01]  /*b5e90*/  LOP3.LUT R9, R29, 0xffff, RZ, 0xc0, !PT ;  /* 0x0000ffff1d097812 */ /* 0x000fe200078ec0ff */
[----:B------:R-:W-:Y:S01]  /*b5ea0*/  STL [R1+0x294], R12 ;  /* 0x0002940c01007387 */ /* 0x000fe20000100800 */
[----:B------:R-:W-:-:S03]  /*b5eb0*/  LOP3.LUT R5, R23, 0xffff, RZ, 0xc0, !PT ;  /* 0x0000ffff17057812 */ /* 0x000fc600078ec0ff */
[----:B------:R0:W-:Y:S04]  /*b5ec0*/  STL [R1+0x300], R2 ;  /* 0x0003000201007387 */ /* 0x0001e80000100800 */
[----:B------:R-:W-:Y:S04]  /*b5ed0*/  STL [R1+0x2ec], R14 ;  /* 0x0002ec0e01007387 */ /* 0x000fe80000100800 */
[----:B------:R-:W-:Y:S04]  /*b5ee0*/  STL [R1+0x334], R7 ;  /* 0x0003340701007387 */ /* 0x000fe80000100800 */
[----:B------:R-:W-:Y:S04]  /*b5ef0*/  STL [R1+0x330], R9 ;  /* 0x0003300901007387 */ /* 0x000fe80000100800 */
[----:B------:R0:W-:Y:S01]  /*b5f00*/  STL [R1+0x36c], R5 ;  /* 0x00036c0501007387 */ /* 0x0001e20000100800 */
[----:B------:R-:W-:-:S02]  /*b5f10*/  PRMT R13, R2, 0x3340, R1 ;  /* 0x00003340020d7816 */ /* 0x000fc40000000001 */
[----:B------:R-:W-:Y:S02]  /*b5f20*/  PRMT R15, R5, 0x3340, R1 ;  /* 0x00003340050f7816 */ /* 0x000fe40000000001 */
[----:B-1----:R-:W-:Y:S01]  /*b5f30*/  PRMT R17, R4, 0x3340, R17 ;  /* 0x0000334004117816 */ /* 0x002fe20000000011 */
[----:B0-----:R-:W4:Y:S04]  /*b5f40*/  LDL.LU R2, [R1+0xa8] ;  /* 0x0000a80001027983 */ /* 0x001f280000300800 */
[----:B------:R-:W4:Y:S04]  /*b5f50*/  LDL.LU R20, [R1+0x88] ;  /* 0x0000880001147983 */ /* 0x000f280000300800 */
[----:B------:R-:W4:Y:S04]  /*b5f60*/  LDL.LU R22, [R1+0x7c] ;  /* 0x00007c0001167983 */ /* 0x000f280000300800 */
        /* <DEDUP_REMOVED lines=19> */
[----:B----4-:R-:W-:Y:S02]  /*b60a0*/  LOP3.LUT R10, R3, 0xffff, RZ, 0xc0, !PT ;  /* 0x0000ffff030a7812 */ /* 0x010fe400078ec0ff */
[----:B------:R-:W-:Y:S02]  /*b60b0*/  LOP3.LUT R3, R0, 0xffff, RZ, 0xc0, !PT ;  /* 0x0000ffff00037812 */ /* 0x000fe400078ec0ff */
[----:B------:R-:W-:Y:S01]  /*b60c0*/  LOP3.LUT R19, R27, 0xffff, RZ, 0xc0, !PT ;  /* 0x0000ffff1b137812 */ /* 0x000fe200078ec0ff */
[----:B------:R-:W-:Y:S04]  /*b60d0*/  STL [R1+0x2e8], R16 ;  /* 0x0002e81001007387 */ /* 0x000fe80000100800 */
[----:B------:R-:W-:Y:S04]  /*b60e0*/  STL [R1+0xa0], R7 ;  /* 0x0000a00701007387 */ /* 0x000fe80000100800 */
[----:B------:R-:W-:Y:S04]  /*b60f0*/  STL [R1+0x354], R10 ;  /* 0x0003540a01007387 */ /* 0x000fe80000100800 */
[----:B------:R-:W-:Y:S04]  /*b6100*/  STL [R1+0x340], R3 ;  /* 0x0003400301007387 */ /* 0x000fe80000100800 */
[----:B------:R-:W-:Y:S04]  /*b6110*/  STL [R1+0x2c8], R19 ;  /* 0x0002c81301007387 */ /* 0x000fe80000100800 */
[----:B------:R-:W2:Y:S04]  /*b6120*/  LDL.LU R11, [R1+0x2f8] ;  /* 0x0002f800010b7983 */ /* 0x000ea80000300800 */
[----:B------:R-:W3:Y:S04]  /*b6130*/  LDL.LU R6, [R1+0x2f4] ;  /* 0x0002f40001067983 */ /* 0x000ee80000300800 */
[----:B------:R-:W4:Y:S04]  /*b6140*/  LDL.LU R27, [R1+0x27c] ;  /* 0x00027c00011b7983 */ /* 0x000f280000300800 */
[----:B------:R-:W4:Y:S01]  /*b6150*/  LDL.LU R0, [R1+0x278] ;  /* 0x0002780001007983 */ /* 0x000f220000300800 */
[----:B0-----:R-:W-:-:S02]  /*b6160*/  LOP3.LUT R9, R2, 0xffff, RZ, 0xc0, !PT ;  /* 0x0000ffff02097812 */ /* 0x001fc400078ec0ff */
[----:B------:R-:W-:Y:S02]  /*b6170*/  LOP3.LUT R18, R20, 0xffff, RZ, 0xc0, !PT ;  /* 0x0000ffff14127812 */ /* 0x000fe400078ec0ff */
[----:B------:R-:W-:Y:S01]  /*b6180*/  LOP3.LUT R17, R22, 0xffff, RZ, 0xc0, !PT ;  /* 0x0000ffff16117812 */ /* 0x000fe200078ec0ff */
[----:B------:R-:W4:Y:S01]  /*b6190*/  LDL.LU R2, [R1+0x220] ;  /* 0x0002200001027983 */ /* 0x000f220000300800 */
[----:B------:R-:W-:Y:S02]  /*b61a0*/  LOP3.LUT R5, R5, 0xffff, RZ, 0xc0, !PT ;  /* 0x0000ffff05057812 */ /* 0x000fe400078ec0ff */
[----:B------:R-:W-:Y:S01]  /*b61b0*/  LOP3.LUT R4, R4, 0xffff, RZ, 0xc0, !PT ;  /* 0x0000ffff04047812 */ /* 0x000fe200078ec0ff */
[----:B------:R-:W-:Y:S01]  /*b61c0*/  STL [R1+0x80], R9 ;  /* 0x0000800901007387 */ /* 0x000fe20000100800 */
[----:B------:R-:W-:-:S03]  /*b61d0*/  LOP3.LUT R14, R29, 0xffff, RZ, 0xc0, !PT ;  /* 0x0000ffff1d0e7812 */ /* 0x000fc600078ec0ff */
[----:B------:R-:W-:Y:S04]  /*b61e0*/  STL [R1+0x33c], R18 ;  /* 0x00033c1201007387 */ /* 0x000fe80000100800 */
[----:B------:R-:W-:Y:S01]  /*b61f0*/  STL [R1+0x32c], R17 ;  /* 0x00032c1101007387 */ /* 0x000fe20000100800 */
[----:B------:R-:W-:-:S03]  /*b6200*/  LOP3.LUT R15, R23, 0xffff, RZ, 0xc0, !PT ;  /* 0x0000ffff170f7812 */ /* 0x000fc600078ec0ff */
[----:B------:R0:W-:Y:S04]  /*b6210*/  STL [R1+0x2c4], R5 ;  /* 0x0002c40501007387 */ /* 0x0001e80000100800 */
[----:B------:R1:W-:Y:S04]  /*b6220*/  STL [R1+0x358], R4 ;  /* 0x0003580401007387 */ /* 0x0003e80000100800 */
[----:B------:R1:W-:Y:S04]  /*b6230*/  STL [R1+0x328], R14 ;  /* 0x0003280e01007387 */ /* 0x0003e80000100800 */
[----:B------:R-:W4:Y:S04]  /*b6240*/  LDL.LU R20, [R1+0x218] ;  /* 0x0002180001147983 */ /* 0x000f280000300800 */
[----:B------:R1:W-:Y:S01]  /*b6250*/  STL [R1+0x40], R15 ;  /* 0x0000400f01007387 */ /* 0x0003e20000100800 */
[----:B------:R-:W-:-:S03]  /*b6260*/  PRMT R12, R5, 0x3340, R1 ;  /* 0x00003340050c7816 */ /* 0x000fc60000000001 */
[----:B------:R-:W4:Y:S01]  /*b6270*/  LDL.LU R22, [R1+0x130] ;  /* 0x0001300001167983 */ /* 0x000f220000300800 */
[----:B------:R-:W-:-:S03]  /*b6280*/  PRMT R13, R4, 0x3340, R1 ;  /* 0x00003340040d7816 */ /* 0x000fc60000000001 */
[----:B0-----:R-:W4:Y:S04]  /*b6290*/  LDL.LU R5, [R1+0xe8] ;  /* 0x0000e80001057983 */ /* 0x001f280000300800 */
[----:B-1----:R-:W4:Y:S01]  /*b62a0*/  LDL.LU R4, [R1+0x44] ;  /* 0x0000440001047983 */ /* 0x002f220000300800 */
[----:B------:R-:W-:-:S03]  /*b62b0*/  PRMT R17, R3, 0x3340, R17 ;  /* 0x0000334003117816 */ /* 0x000fc60000000011 */
[----:B------:R-:W4:Y:S04]  /*b62c0*/  LDL.LU R3, [R1+0xc] ;  /* 0x00000c0001037983 */ /* 0x000f280000300800 */
[----:B------:R-:W4:Y:S04]  /*b62d0*/  LDL.LU R29, [R1+0xb8] ;  /* 0x0000b800011d7983 */ /* 0x000f280000300800 */
[----:B------:R-:W4:Y:S01]  /*b62e0*/  LDL.LU R23, [R1+0x84] ;  /* 0x0000840001177983 */ /* 0x000f220000300800 */
[----:B------:R-:W-:Y:S02]  /*b62f0*/  PRMT R16, R16, 0x3340, R19 ;  /* 0x0000334010107816 */ /* 0x000fe40000000013 */
[----:B------:R-:W-:-:S02]  /*b6300*/  PRMT R19, R7, 0x3340, R9 ;  /* 0x0000334007137816 */ /* 0x000fc40000000009 */
[--C-:B------:R-:W-:Y:S02]  /*b6310*/  PRMT R14, R14, 0x3340, R1.reuse ;  /* 0x000033400e0e7816 */ /* 0x100fe40000000001 */
[----:B------:R-:W-:Y:S02]  /*b6320*/  PRMT R18, R10, 0x3340, R18 ;  /* 0x000033400a127816 */ /* 0x000fe40000000012 */
[----:B------:R-:W-:Y:S02]  /*b6330*/  PRMT R7, R16, 0x5410, R12 ;  /* 0x0000541010077816 */ /* 0x000fe4000000000c */
[----:B------:R-:W-:Y:S02]  /*b6340*/  PRMT R15, R15, 0x3340, R1 ;  /* 0x000033400f0f7816 */ /* 0x000fe40000000001 */
[----:B------:R-:W-:Y:S02]  /*b6350*/  PRMT R10, R17, 0x5410, R13 ;  /* 0x00005410110a7816 */ /* 0x000fe4000000000d */
[----:B------:R-:W-:Y:S01]  /*b6360*/  PRMT R9, R18, 0x5410, R14 ;  /* 0x0000541012097816 */ /* 0x000fe2000000000e */
[----:B------:R0:W-:Y:S04]  /*b6370*/  STL [R1+0x384], R7 ;  /* 0x0003840701007387 */ /* 0x0001e80000100800 */
[----:B------:R3:W-:Y:S04]  /*b6380*/  STL [R1+0x38c], R10 ;  /* 0x00038c0a01007387 */ /* 0x0007e80000100800 */
[----:B------:R1:W-:Y:S01]  /*b6390*/  STL [R1+0x37c], R9 ;  /* 0x00037c0901007387 */ /* 0x0003e20000100800 */
[----:B0-----:R-:W-:-:S05]  /*b63a0*/  PRMT R7, R19, 0x5410, R15 ;  /* 0x0000541013077816 */ /* 0x001fca000000000f */
[----:B------:R0:W-:Y:S01]  /*b63b0*/  STL [R1+0x400], R7 ;  /* 0x0004000701007387 */ /* 0x0001e20000100800 */
[----:B--2---:R-:W-:Y:S02]  /*b63c0*/  LOP3.LUT R18, R11, 0xffff, RZ, 0xc0, !PT ;  /* 0x0000ffff0b127812 */ /* 0x004fe400078ec0ff */
[----:B---3--:R-:W-:Y:S02]  /*b63d0*/  LOP3.LUT R10, R6, 0xffff, RZ, 0xc0, !PT ;  /* 0x0000ffff060a7812 */ /* 0x008fe400078ec0ff */
[----:B----4-:R-:W-:Y:S02]  /*b63e0*/  LOP3.LUT R27, R27, 0xffff, RZ, 0xc0, !PT ;  /* 0x0000ffff1b1b7812 */ /* 0x010fe400078ec0ff */
[----:B------:R-:W-:Y:S01]  /*b63f0*/  LOP3.LUT R19, R0, 0xffff, RZ, 0xc0, !PT ;  /* 0x0000ffff00137812 */ /* 0x000fe200078ec0ff */
[----:B------:R-:W-:Y:S04]  /*b6400*/  STL [R1+0x88], R18 ;  /* 0x0000881201007387 */ /* 0x000fe80000100800 */
[----:B------:R-:W-:Y:S04]  /*b6410*/  STL [R1+0x94], R27 ;  /* 0x0000941b01007387 */ /* 0x000fe80000100800 */
[----:B------:R-:W-:Y:S04]  /*b6420*/  STL [R1+0xc0], R10 ;  /* 0x0000c00a01007387 */ /* 0x000fe80000100800 */
[----:B------:R-:W2:Y:S01]  /*b6430*/  LDL.LU R0, [R1+0x320] ;  /* 0x0003200001007983 */ /* 0x000ea20000300800 */
[----:B------:R-:W-:-:S05]  /*b6440*/  LOP3.LUT R2, R2, 0xffff, RZ, 0xc0, !PT ;  /* 0x0000ffff02027812 */ /* 0x000fca00078ec0ff */
[----:B------:R-:W-:Y:S04]  /*b6450*/  STL [R1+0x68], R2 ;  /* 0x0000680201007387 */ /* 0x000fe80000100800 */
[----:B------:R-:W-:Y:S04]  /*b6460*/  STL [R1+0xd4], R19 ;  /* 0x0000d41301007387 */ /* 0x000fe80000100800 */
[----:B-1----:R-:W3:Y:S04]  /*b6470*/  LDL.LU R9, [R1+0x31c] ;  /* 0x00031c0001097983 */ /* 0x002ee80000300800 */
[----:B------:R-:W4:Y:S04]  /*b6480*/  LDL.LU R11, [R1+0x2f0] ;  /* 0x0002f000010b7983 */ /* 0x000f280000300800 */
[----:B------:R-:W4:Y:S01]  /*b6490*/  LDL.LU R6, [R1+0x2cc] ;  /* 0x0002cc0001067983 */ /* 0x000f220000300800 */
[----:B------:R-:W-:-:S02]  /*b64a0*/  LOP3.LUT R15, R20, 0xffff, RZ, 0xc0, !PT ;  /* 0x0000ffff140f7812 */ /* 0x000fc400078ec0ff */
[----:B------:R-:W-:-:S03]  /*b64b0*/  LOP3.LUT R16, R22, 0xffff, RZ, 0xc0, !PT ;  /* 0x0000ffff16107812 */ /* 0x000fc600078ec0ff */
[----:B------:R-:W-:Y:S04]  /*b64c0*/  STL [R1+0xa4], R15 ;  /* 0x0000a40f01007387 */ /* 0x000fe80000100800 */
[----:B------:R-:W4:Y:S01]  /*b64d0*/  LDL.LU R22, [R1+0x2b0] ;  /* 0x0002b00001167983 */ /* 0x000f220000300800 */
[----:B------:R-:W-:Y:S02]  /*b64e0*/  LOP3.LUT R17, R5, 0xffff, RZ, 0xc0, !PT ;  /* 0x0000ffff05117812 */ /* 0x000fe400078ec0ff */
[----:B------:R-:W-:Y:S01]  /*b64f0*/  LOP3.LUT R4, R4, 0xffff, RZ, 0xc0, !PT ;  /* 0x0000ffff04047812 */ /* 0x000fe200078ec0ff */
[----:B------:R-:W-:Y:S01]  /*b6500*/  STL [R1+0x4c], R16 ;  /* 0x00004c1001007387 */ /* 0x000fe20000100800 */
[----:B------:R-:W-:Y:S02]  /*b6510*/  LOP3.LUT R3, R3, 0xffff, RZ, 0xc0, !PT ;  /* 0x0000ffff03037812 */ /* 0x000fe400078ec0ff */
[----:B------:R-:W-:Y:S01]  /*b6520*/  LOP3.LUT R20, R29, 0xffff, RZ, 0xc0, !PT ;  /* 0x0000ffff1d147812 */ /* 0x000fe200078ec0ff */
[----:B------:R1:W-:Y:S04]  /*b6530*/  STL [R1+0x44], R4 ;  /* 0x0000440401007387 */ /* 0x0003e80000100800 */
[----:B------:R-:W-:Y:S01]  /*b6540*/  STL [R1+0x34], R17 ;  /* 0x0000341101007387 */ /* 0x000fe20000100800 */
[----:B0-----:R-:W-:-:S03]  /*b6550*/  LOP3.LUT R7, R23, 0xffff, RZ, 0xc0, !PT ;  /* 0x0000ffff17077812 */ /* 0x001fc600078ec0ff */
[----:B------:R-:W4:Y:S04]  /*b6560*/  LDL.LU R5, [R1+0x2a8] ;  /* 0x0002a80001057983 */ /* 0x000f280000300800 */
[----:B------:R0:W-:Y:S04]  /*b6570*/  STL [R1+0x10], R3 ;  /* 0x0000100301007387 */ /* 0x0001e80000100800 */
[----:B------:R-:W4:Y:S04]  /*b6580*/  LDL.LU R29, [R1+0x260] ;  /* 0x00026000011d7983 */ /* 0x000f280000300800 */
[----:B------:R0:W-:Y:S01]  /*b6590*/  STL [R1+0x48], R20 ;  /* 0x0000481401007387 */ /* 0x0001e20000100800 */
[----:B------:R-:W-:-:S03]  /*b65a0*/  PRMT R12, R4, 0x3340, R1 ;  /* 0x00003340040c7816 */ /* 0x000fc60000000001 */
[----:B------:R0:W-:Y:S01]  /*b65b0*/  STL [R1+0x2c], R7 ;  /* 0x00002c0701007387 */ /* 0x0001e20000100800 */
[----:B------:R-:W-:-:S03]  /*b65c0*/  PRMT R13, R3, 0x3340, R1 ;  /* 0x00003340030d7816 */ /* 0x000fc60000000001 */
[----:B-1----:R-:W4:Y:S01]  /*b65d0*/  LDL.LU R4, [R1+0x254] ;  /* 0x0002540001047983 */ /* 0x002f220000300800 */
[----:B------:R-:W-:Y:S02]  /*b65e0*/  PRMT R14, R2, 0x3340, R1 ;  /* 0x00003340020e7816 */ /* 0x000fe40000000001 */
[----:B------:R-:W-:Y:S01]  /*b65f0*/  PRMT R16, R16, 0x3340, R20 ;  /* 0x0000334010107816 */ /* 0x000fe20000000014 */
[----:B0-----:R-:W4:Y:S04]  /*b6600*/  LDL.LU R3, [R1+0x1f0] ;  /* 0x0001f00001037983 */ /* 0x001f280000300800 */
[----:B------:R-:W4:Y:S04]  /*b6610*/  LDL.LU R2, [R1+0x1f4] ;  /* 0x0001f40001027983 */ /* 0x000f280000300800 */
[----:B------:R-:W4:Y:S04]  /*b6620*/  LDL.LU R23, [R1+0x230] ;  /* 0x0002300001177983 */ /* 0x000f280000300800 */
[----:B------:R-:W4:Y:S01]  /*b6630*/  LDL.LU R20, [R1+0x4a04] ;  /* 0x004a040001147983 */ /* 0x000f220000300800 */
[----:B------:R-:W-:-:S02]  /*b6640*/  PRMT R17, R17, 0x3340, R7 ;  /* 0x0000334011117816 */ /* 0x000fc40000000007 */
[----:B------:R-:W-:Y:S01]  /*b6650*/  PRMT R18, R18, 0x3340, R27 ;  /* 0x0000334012127816 */ /* 0x000fe2000000001b */
[----:B------:R-:W4:Y:S04]  /*b6660*/  LDL.LU R7, [R1+0x4a00] ;  /* 0x004a000001077983 */ /* 0x000f280000300800 */
[----:B------:R-:W4:Y:S01]  /*b6670*/  LDL.LU R27, [R1+0x238] ;  /* 0x00023800011b7983 */ /* 0x000f220000300800 */
[----:B------:R-:W-:Y:S02]  /*b6680*/  PRMT R19, R10, 0x3340, R19 ;  /* 0x000033400a137816 */ /* 0x000fe40000000013 */
[----:B------:R-:W-:Y:S02]  /*b6690*/  PRMT R10, R16, 0x5410, R12 ;  /* 0x00005410100a7816 */ /* 0x000fe4000000000c */
[----:B------:R-:W-:-:S02]  /*b66a0*/  PRMT R15, R15, 0x3340, R1 ;  /* 0x000033400f0f7816 */ /* 0x000fc40000000001 */
[----:B------:R-:W-:Y:S02]  /*b66b0*/  PRMT R13, R17, 0x5410, R13 ;  /* 0x00005410110d7816 */ /* 0x000fe4000000000d */
[----:B------:R-:W-:Y:S01]  /*b66c0*/  PRMT R12, R18, 0x5410, R14 ;  /* 0x00005410120c7816 */ /* 0x000fe2000000000e */
[----:B------:R0:W-:Y:S04]  /*b66d0*/  STL [R1+0x3e4], R10 ;  /* 0x0003e40a01007387 */ /* 0x0001e80000100800 */
[----:B------:R-:W-:Y:S04]  /*b66e0*/  STL [R1+0x3e0], R13 ;  /* 0x0003e00d01007387 */ /* 0x000fe80000100800 */
[----:B------:R-:W-:Y:S01]  /*b66f0*/  STL [R1+0x3c0], R12 ;  /* 0x0003c00c01007387 */ /* 0x000fe20000100800 */
[----:B0-----:R-:W-:-:S05]  /*b6700*/  PRMT R10, R19, 0x5410, R15 ;  /* 0x00005410130a7816 */ /* 0x001fca000000000f */
[----:B------:R0:W-:Y:S01]  /*b6710*/  STL [R1+0x3bc], R10 ;  /* 0x0003bc0a01007387 */ /* 0x0001e20000100800 */
[----:B--2---:R-:W-:-:S05]  /*b6720*/  LOP3.LUT R0, R0, 0xffff, RZ, 0xc0, !PT ;  /* 0x0000ffff00007812 */ /* 0x004fca00078ec0ff */
[----:B------:R-:W-:Y:S01]  /*b6730*/  STL [R1+0x278], R0 ;  /* 0x0002780001007387 */ /* 0x000fe20000100800 */
[----:B---3--:R-:W-:Y:S02]  /*b6740*/  LOP3.LUT R18, R9, 0xffff, RZ, 0xc0, !PT ;  /* 0x0000ffff09127812 */ /* 0x008fe400078ec0ff */
[----:B----4-:R-:W-:Y:S02]  /*b6750*/  LOP3.LUT R17, R11, 0xffff, RZ, 0xc0, !PT ;  /* 0x0000ffff0b117812 */ /* 0x010fe400078ec0ff */
[----:B------:R-:W-:Y:S01]  /*b6760*/  LOP3.LUT R16, R6, 0xffff, RZ, 0xc0, !PT ;  /* 0x0000ffff06107812 */ /* 0x000fe200078ec0ff */
[----:B------:R-:W-:Y:S04]  /*b6770*/  STL [R1+0x258], R18 ;  /* 0x0002581201007387 */ /* 0x000fe80000100800 */
[----:B------:R-:W-:Y:S04]  /*b6780*/  STL [R1+0x204], R17 ;  /* 0x0002041101007387 */ /* 0x000fe80000100800 */
[----:B------:R-:W-:Y:S01]  /*b6790*/  STL [R1+0x6c], R16 ;  /* 0x00006c1001007387 */ /* 0x000fe20000100800 */
[----:B------:R-:W-:-:S03]  /*b67a0*/  LOP3.LUT R19, R22, 0xffff, RZ, 0xc0, !PT ;  /* 0x0000ffff16137812 */ /* 0x000fc600078ec0ff */
[----:B------:R-:W2:Y:S04]  /*b67b0*/  LDL.LU R22, [R1+0x280] ;  /* 0x0002800001167983 */ /* 0x000ea80000300800 */
[----:B------:R-:W3:Y:S04]  /*b67c0*/  LDL.LU R6, [R1+0x274] ;  /* 0x0002740001067983 */ /* 0x000ee80000300800 */
[----:B------:R-:W-:Y:S01]  /*b67d0*/  STL [R1+0x250], R19 ;  /* 0x0002501301007387 */ /* 0x000fe20000100800 */
[----:B------:R-:W-:Y:S02]  /*b67e0*/  LOP3.LUT R11, R5, 0xffff, RZ, 0xc0, !PT ;  /* 0x0000ffff050b7812 */ /* 0x000fe400078ec0ff */
[----:B------:R-:W-:-:S02]  /*b67f0*/  LOP3.LUT R9, R29, 0xffff, RZ, 0xc0, !PT ;  /* 0x0000ffff1d097812 */ /* 0x000fc400078ec0ff */
[----:B------:R-:W4:Y:S01]  /*b6800*/  LDL.LU R29, [R1+0x214] ;  /* 0x00021400011d7983 */ /* 0x000f220000300800 */
[----:B0-----:R-:W-:-:S03]  /*b6810*/  LOP3.LUT R10, R4, 0xffff, RZ, 0xc0, !PT ;  /* 0x0000ffff040a7812 */ /* 0x001fc600078ec0ff */
[----:B------:R-:W-:Y:S01]  /*b6820*/  STL [R1+0x234], R11 ;  /* 0x0002340b01007387 */ /* 0x000fe20000100800 */
[----:B------:R-:W-:Y:S02]  /*b6830*/  LOP3.LUT R4, R3, 0xffff, RZ, 0xc0, !PT ;  /* 0x0000ffff03047812 */ /* 0x000fe400078ec0ff */
[----:B------:R-:W-:Y:S01]  /*b6840*/  LOP3.LUT R3, R2, 0xffff, RZ, 0xc0, !PT ;  /* 0x0000ffff02037812 */ /* 0x000fe200078ec0ff */
[----:B------:R-:W-:Y:S04]  /*b6850*/  STL [R1+0x1fc], R9 ;  /* 0x0001fc0901007387 */ /* 0x000fe80000100800 */
[----:B------:R-:W-:Y:S01]  /*b6860*/  STL [R1+0x7c], R10 ;  /* 0x00007c0a01007387 */ /* 0x000fe20000100800 */
[----:B------:R-:W-:-:S03]  /*b6870*/  LOP3.LUT R2, R23, 0xffff, RZ, 0xc0, !PT ;  /* 0x0000ffff17027812 */ /* 0x000fc600078ec0ff */
[----:B------:R0:W-:Y:S04]  /*b6880*/  STL [R1+0x374], R4 ;  /* 0x0003740401007387 */ /* 0x0001e80000100800 */
[----:B------:R-:W4:Y:S01]  /*b6890*/  LDL.LU R23, [R1+0x210] ;  /* 0x0002100001177983 */ /* 0x000f220000300800 */
[----:B------:R-:W-:-:S03]  /*b68a0*/  LOP3.LUT R15, R27, 0xffff, RZ, 0xc0, !PT ;  /* 0x0000ffff1b0f7812 */ /* 0x000fc600078ec0ff */
[----:B------:R1:W-:Y:S04]  /*b68b0*/  STL [R1+0x1f0], R3 ;  /* 0x0001f00301007387 */ /* 0x0003e80000100800 */
[----:B------:R-:W4:Y:S04]  /*b68c0*/  LDL.LU R27, [R1+0x150] ;  /* 0x00015000011b7983 */ /* 0x000f280000300800 */
[----:B------:R1:W-:Y:S04]  /*b68d0*/  STL [R1+0x27c], R2 ;  /* 0x00027c0201007387 */ /* 0x0003e80000100800 */
[----:B------:R-:W-:Y:S01]  /*b68e0*/  STL [R1+0x22c], R15 ;  /* 0x00022c0f01007387 */ /* 0x000fe20000100800 */
[----:B------:R-:W-:-:S03]  /*b68f0*/  PRMT R12, R4, 0x3340, R1 ;  /* 0x00003340040c7816 */ /* 0x000fc60000000001 */
[----:B------:R-:W4:Y:S01]  /*b6900*/  LDL.LU R5, [R1+0x14c] ;  /* 0x00014c0001057983 */ /* 0x000f220000300800 */
[----:B------:R-:W-:-:S03]  /*b6910*/  PRMT R13, R3, 0x3340, R1 ;  /* 0x00003340030d7816 */ /* 0x000fc60000000001 */
[----:B0-----:R-:W4:Y:S01]  /*b6920*/  LDL.LU R4, [R1+0xc8] ;  /* 0x0000c80001047983 */ /* 0x001f220000300800 */
[----:B------:R-:W-:Y:S02]  /*b6930*/  PRMT R16, R16, 0x3340, R10 ;  /* 0x0000334010107816 */ /* 0x000fe4000000000a */
[----:B------:R-:W-:Y:S01]  /*b6940*/  PRMT R14, R2, 0x3340, R1 ;  /* 0x00003340020e7816 */ /* 0x000fe20000000001 */
[----:B-1----:R-:W4:Y:S01]  /*b6950*/  LDL.LU R3, [R1+0xc4] ;  /* 0x0000c40001037983 */ /* 0x002f220000300800 */
[----:B------:R-:W-:-:S03]  /*b6960*/  PRMT R17, R17, 0x3340, R9 ;  /* 0x0000334011117816 */ /* 0x000fc60000000009 */
[----:B------:R-:W4:Y:S04]  /*b6970*/  LDL.LU R2, [R1+0x60] ;  /* 0x0000600001027983 */ /* 0x000f280000300800 */
[----:B------:R-:W4:Y:S04]  /*b6980*/  LDL.LU R10, [R1+0x49fc] ;  /* 0x0049fc00010a7983 */ /* 0x000f280000300800 */
[----:B------:R-:W4:Y:S01]  /*b6990*/  LDL.LU R9, [R1+0x49f8] ;  /* 0x0049f80001097983 */ /* 0x000f220000300800 */
[----:B------:R-:W-:Y:S02]  /*b69a0*/  PRMT R18, R18, 0x3340, R11 ;  /* 0x0000334012127816 */ /* 0x000fe4000000000b */
[----:B------:R-:W-:Y:S01]  /*b69b0*/  PRMT R19, R0, 0x3340, R19 ;  /* 0x0000334000137816 */ /* 0x000fe20000000013 */
[----:B------:R-:W4:Y:S01]  /*b69c0*/  LDL.LU R11, [R1+0x49f4] ;  /* 0x0049f400010b7983 */ /* 0x000f220000300800 */
[----:B------:R-:W-:-:S03]  /*b69d0*/  PRMT R0, R16, 0x5410, R12 ;  /* 0x0000541010007816 */ /* 0x000fc6000000000c */
[----:B------:R-:W4:Y:S04]  /*b69e0*/  LDL.LU R16, [R1+0x310] ;  /* 0x0003100001107983 */ /* 0x000f280000300800 */
[----:B------:R-:W4:Y:S04]  /*b69f0*/  LDL.LU R12, [R1+0x2fc] ;  /* 0x0002fc00010c7983 */ /* 0x000f280000300800 */
[----:B------:R0:W-:Y:S04]  /*b6a00*/  STL [R1+0x3a8], R0 ;  /* 0x0003a80001007387 */ /* 0x0001e80000100800 */
[----:B0-----:R-:W4:Y:S01]  /*b6a10*/  LDL.LU R0, [R1+0x5c] ;  /* 0x00005c0001007983 */ /* 0x001f220000300800 */
[----:B------:R-:W-:-:S02]  /*b6a20*/  PRMT R17, R17, 0x5410, R13 ;  /* 0x0000541011117816 */ /* 0x000fc4000000000d */
[----:B------:R-:W-:Y:S02]  /*b6a30*/  PRMT R15, R15, 0x3340, R1 ;  /* 0x000033400f0f7816 */ /* 0x000fe40000000001 */
[----:B------:R-:W-:Y:S02]  /*b6a40*/  PRMT R14, R18, 0x5410, R14 ;  /* 0x00005410120e7816 */ /* 0x000fe4000000000e */
[----:B------:R-:W-:Y:S01]  /*b6a50*/  PRMT R13, R19, 0x5410, R15 ;  /* 0x00005410130d7816 */ /* 0x000fe2000000000f */
[----:B------:R-:W-:Y:S04]  /*b6a60*/  STL [R1+0x3a0], R17 ;  /* 0x0003a01101007387 */ /* 0x000fe80000100800 */
[----:B------:R-:W-:Y:S04]  /*b6a70*/  STL [R1+0x368], R14 ;  /* 0x0003680e01007387 */ /* 0x000fe80000100800 */
[----:B------:R4:W-:Y:S01]  /*b6a80*/  STL [R1+0x364], R13 ;  /* 0x0003640d01007387 */ /* 0x0009e20000100800 */
[----:B--2---:R-:W-:-:S02]  /*b6a90*/  LOP3.LUT R22, R22, 0xffff, RZ, 0xc0, !PT ;  /* 0x0000ffff16167812 */ /* 0x004fc400078ec0ff */
[----:B---3--:R-:W-:Y:S02]  /*b6aa0*/  LOP3.LUT R6, R6, 0xffff, RZ, 0xc0, !PT ;  /* 0x0000ffff06067812 */ /* 0x008fe400078ec0ff */
[----:B----4-:R-:W-:Y:S02]  /*b6ab0*/  LOP3.LUT R13, R29, 0xffff, RZ, 0xc0, !PT ;  /* 0x0000ffff1d0d7812 */ /* 0x010fe400078ec0ff */
[----:B------:R-:W-:Y:S02]  /*b6ac0*/  LOP3.LUT R18, R27, 0xffff, RZ, 0xc0, !PT ;  /* 0x0000ffff1b127812 */ /* 0x000fe400078ec0ff */
[----:B------:R-:W-:Y:S02]  /*b6ad0*/  LOP3.LUT R19, R5, 0xffff, RZ, 0xc0, !PT ;  /* 0x0000ffff05137812 */ /* 0x000fe400078ec0ff */
[----:B------:R-:W-:Y:S02]  /*b6ae0*/  LOP3.LUT R4, R4, 0xffff, RZ, 0xc0, !PT ;  /* 0x0000ffff04047812 */ /* 0x000fe400078ec0ff */
[----:B------:R-:W-:-:S02]  /*b6af0*/  LOP3.LUT R17, R16, 0xffff, RZ, 0xc0, !PT ;  /* 0x0000ffff10117812 */ /* 0x000fc400078ec0ff */
[----:B------:R-:W-:Y:S02]  /*b6b00*/  LOP3.LUT R16, R12, 0xffff, RZ, 0xc0, !PT ;  /* 0x0000ffff0c107812 */ /* 0x000fe400078ec0ff */
[----:B------:R-:W-:Y:S01]  /*b6b10*/  LOP3.LUT R12, R23, 0xffff, RZ, 0xc0, !PT ;  /* 0x0000ffff170c7812 */ /* 0x000fe200078ec0ff */
[----:B------:R-:W-:Y:S04]  /*b6b20*/  STL [R1+0x220], R17 ;  /* 0x0002201101007387 */ /* 0x000fe80000100800 */
[----:B------:R-:W-:Y:S04]  /*b6b30*/  STL [R1+0x2f4], R16 ;  /* 0x0002f41001007387 */ /* 0x000fe80000100800 */
[----:B------:R-:W-:Y:S04]  /*b6b40*/  STL [R1+0x2f0], R6 ;  /* 0x0002f00601007387 */ /* 0x000fe80000100800 */
[----:B------:R-:W-:Y:S04]  /*b6b50*/  STL [R1+0x218], R22 ;  /* 0x0002181601007387 */ /* 0x000fe80000100800 */
[----:B------:R-:W2:Y:S04]  /*b6b60*/  LDL.LU R29, [R1+0x314] ;  /* 0x00031400011d7983 */ /* 0x000ea80000300800 */
[----:B------:R-:W-:Y:S04]  /*b6b70*/  STL [R1+0x274], R13 ;  /* 0x0002740d01007387 */ /* 0x000fe80000100800 */
[----:B------:R-:W3:Y:S04]  /*b6b80*/  LDL.LU R23, [R1+0x270] ;  /* 0x0002700001177983 */ /* 0x000ee80000300800 */
[----:B------:R-:W4:Y:S04]  /*b6b90*/  LDL.LU R27, [R1+0x12c] ;  /* 0x00012c00011b7983 */ /* 0x000f280000300800 */
[----:B------:R0:W-:Y:S01]  /*b6ba0*/  STL [R1+0x2cc], R12 ;  /* 0x0002cc0c01007387 */ /* 0x0001e20000100800 */
[----:B------:R-:W-:-:S03]  /*b6bb0*/  LOP3.LUT R14, R2, 0xffff, RZ, 0xc0, !PT ;  /* 0x0000ffff020e7812 */ /* 0x000fc600078ec0ff */
[----:B------:R1:W-:Y:S01]  /*b6bc0*/  STL [R1+0x210], R18 ;  /* 0x0002101201007387 */ /* 0x0003e20000100800 */
[----:B------:R-:W-:-:S03]  /*b6bd0*/  LOP3.LUT R5, R3, 0xffff, RZ, 0xc0, !PT ;  /* 0x0000ffff03057812 */ /* 0x000fc600078ec0ff */
[----:B------:R-:W-:Y:S04]  /*b6be0*/  STL [R1+0x1f4], R4 ;  /* 0x0001f40401007387 */ /* 0x000fe80000100800 */
[----:B------:R1:W-:Y:S01]  /*b6bf0*/  STL [R1+0x260], R19 ;  /* 0x0002601301007387 */ /* 0x0003e20000100800 */
[----:B------:R-:W-:-:S03]  /*b6c00*/  LOP3.LUT R0, R0, 0xffff, RZ, 0xc0, !PT ;  /* 0x0000ffff00007812 */ /* 0x000fc600078ec0ff */
[----:B------:R-:W4:Y:S04]  /*b6c10*/  LDL.LU R3, [R1+0xb0] ;  /* 0x0000b00001037983 */ /* 0x000f280000300800 */
[----:B------:R-:W-:Y:S04]  /*b6c20*/  STL [R1+0x60], R14 ;  /* 0x0000600e01007387 */ /* 0x000fe80000100800 */
[----:B------:R-:W-:Y:S01]  /*b6c30*/  STL [R1+0x254], R5 ;  /* 0x0002540501007387 */ /* 0x000fe20000100800 */
[--C-:B0-----:R-:W-:Y:S02]  /*b6c40*/  PRMT R12, R12, 0x3340, R1.reuse ;  /* 0x000033400c0c7816 */ /* 0x101fe40000000001 */
[----:B------:R-:W-:Y:S01]  /*b6c50*/  PRMT R16, R16, 0x3340, R6 ;  /* 0x0000334010107816 */ /* 0x000fe20000000006 */
[----:B------:R-:W4:Y:S04]  /*b6c60*/  LDL.LU R2, [R1+0xac] ;  /* 0x0000ac0001027983 */ /* 0x000f280000300800 */
[----:B------:R0:W-:Y:S01]  /*b6c70*/  STL [R1+0x214], R0 ;  /* 0x0002140001007387 */ /* 0x0001e20000100800 */
[----:B------:R-:W-:-:S02]  /*b6c80*/  PRMT R15, R0, 0x3340, R1 ;  /* 0x00003340000f7816 */ /* 0x000fc40000000001 */
[----:B------:R-:W-:Y:S02]  /*b6c90*/  PRMT R13, R13, 0x3340, R1 ;  /* 0x000033400d0d7816 */ /* 0x000fe40000000001 */
[----:B------:R-:W-:Y:S02]  /*b6ca0*/  PRMT R17, R17, 0x3340, R22 ;  /* 0x0000334011117816 */ /* 0x000fe40000000016 */
[----:B------:R-:W-:Y:S02]  /*b6cb0*/  PRMT R12, R16, 0x5410, R12 ;  /* 0x00005410100c7816 */ /* 0x000fe4000000000c */
[----:B-1----:R-:W-:Y:S02]  /*b6cc0*/  PRMT R18, R18, 0x3340, R4 ;  /* 0x0000334012127816 */ /* 0x002fe40000000004 */
[----:B------:R-:W-:Y:S01]  /*b6cd0*/  PRMT R19, R19, 0x3340, R5 ;  /* 0x0000334013137816 */ /* 0x000fe20000000005 */
[----:B0-----:R-:W4:Y:S04]  /*b6ce0*/  LDL.LU R0, [R1+0x9c] ;  /* 0x00009c0001007983 */ /* 0x001f280000300800 */
[----:B------:R-:W4:Y:S04]  /*b6cf0*/  LDL.LU R6, [R1+0x49f0] ;  /* 0x0049f00001067983 */ /* 0x000f280000300800 */
[----:B------:R-:W4:Y:S04]  /*b6d00*/  LDL.LU R22, [R1+0x49ec] ;  /* 0x0049ec0001167983 */ /* 0x000f280000300800 */
[----:B------:R-:W4:Y:S04]  /*b6d10*/  LDL.LU R4, [R1+0x49e8] ;  /* 0x0049e80001047983 */ /* 0x000f280000300800 */
[----:B------:R-:W4:Y:S01]  /*b6d20*/  LDL.LU R5, [R1+0x49e4] ;  /* 0x0049e40001057983 */ /* 0x000f220000300800 */
[----:B------:R-:W-:-:S03]  /*b6d30*/  PRMT R13, R17, 0x5410, R13 ;  /* 0x00005410110d7816 */ /* 0x000fc6000000000d */
[----:B------:R-:W4:Y:S01]  /*b6d40*/  LDL.LU R16, [R1+0x20c] ;  /* 0x00020c0001107983 */ /* 0x000f220000300800 */
[----:B------:R-:W-:-:S03]  /*b6d50*/  PRMT R14, R14, 0x3340, R1 ;  /* 0x000033400e0e7816 */ /* 0x000fc60000000001 */
[----:B------:R0:W-:Y:S01]  /*b6d60*/  STL [R1+0x350], R12 ;  /* 0x0003500c01007387 */ /* 0x0001e20000100800 */
[----:B------:R-:W-:-:S03]  /*b6d70*/  PRMT R14, R18, 0x5410, R14 ;  /* 0x00005410120e7816 */ /* 0x000fc6000000000e */
[----:B0-----:R-:W4:Y:S04]  /*b6d80*/  LDL.LU R12, [R1+0x18] ;  /* 0x00001800010c7983 */ /* 0x001f280000300800 */
[----:B------:R-:W4:Y:S04]  /*b6d90*/  LDL.LU R17, [R1+0x128] ;  /* 0x0001280001117983 */ /* 0x000f280000300800 */
[----:B------:R0:W-:Y:S04]  /*b6da0*/  STL [R1+0x31c], R13 ;  /* 0x00031c0d01007387 */ /* 0x0001e80000100800 */
[----:B0-----:R-:W4:Y:S04]  /*b6db0*/  LDL.LU R13, [R1+0x14] ;  /* 0x00001400010d7983 */ /* 0x001f280000300800 */
[----:B------:R-:W4:Y:S04]  /*b6dc0*/  LDL.LU R18, [R1+0x118] ;  /* 0x0001180001127983 */ /* 0x000f280000300800 */
[----:B------:R0:W-:Y:S04]  /*b6dd0*/  STL [R1+0x360], R14 ;  /* 0x0003600e01007387 */ /* 0x0001e80000100800 */
[----:B0-----:R-:W4:Y:S01]  /*b6de0*/  LDL.LU R14, [R1] ;  /* 0x00000000010e7983 */ /* 0x001f220000300800 */
[----:B------:R-:W-:-:S02]  /*b6df0*/  PRMT R15, R19, 0x5410, R15 ;  /* 0x00005410130f7816 */ /* 0x000fc4000000000f */
[----:B--2---:R-:W-:Y:S02]  /*b6e00*/  LOP3.LUT R19, R29, 0xffff, RZ, 0xc0, !PT ;  /* 0x0000ffff1d137812 */ /* 0x004fe400078ec0ff */
[----:B------:R-:W2:Y:S04]  /*b6e10*/  LDL.LU R29, [R1+0x26c] ;  /* 0x00026c00011d7983 */ /* 0x000ea80000300800 */
[----:B------:R0:W-:Y:S01]  /*b6e20*/  STL [R1+0x35c], R15 ;  /* 0x00035c0f01007387 */ /* 0x0001e20000100800 */
[----:B---3--:R-:W-:-:S03]  /*b6e30*/  LOP3.LUT R23, R23, 0xffff, RZ, 0xc0, !PT ;  /* 0x0000ffff17177812 */ /* 0x008fc600078ec0ff */
[----:B------:R-:W-:Y:S04]  /*b6e40*/  STL [R1+0x348], R19 ;  /* 0x0003481301007387 */ /* 0x000fe80000100800 */
[----:B------:R-:W-:Y:S01]  /*b6e50*/  STL [R1+0x344], R23 ;  /* 0x0003441701007387 */ /* 0x000fe20000100800 */
[----:B----4-:R-:W-:Y:S02]  /*b6e60*/  LOP3.LUT R3, R3, 0xffff, RZ, 0xc0, !PT ;  /* 0x0000ffff03037812 */ /* 0x010fe400078ec0ff */
[----:B------:R-:W-:Y:S02]  /*b6e70*/  LOP3.LUT R2, R2, 0xffff, RZ, 0xc0, !PT ;  /* 0x0000ffff02027812 */ /* 0x000fe400078ec0ff */
[----:B0-----:R-:W-:Y:S02]  /*b6e80*/  LOP3.LUT R15, R16, 0xffff, RZ, 0xc0, !PT ;  /* 0x0000ffff100f7812 */ /* 0x001fe400078ec0ff */
[----:B------:R-:W-:-:S03]  /*b6e90*/  LOP3.LUT R16, R27, 0xffff, RZ, 0xc0, !PT ;  /* 0x0000ffff1b107812 */ /* 0x000fc600078ec0ff */
[----:B------:R-:W-:Y:S04]  /*b6ea0*/  STL [R1+0x320], R15 ;  /* 0x0003200f01007387 */ /* 0x000fe80000100800 */
[----:B------:R-:W3:Y:S04]  /*b6eb0*/  LDL.LU R27, [R1+0x98] ;  /* 0x00009800011b7983 */ /* 0x000ee80000300800 */
[----:B------:R0:W-:Y:S01]  /*b6ec0*/  STL [R1+0x230], R16 ;  /* 0x0002301001007387 */ /* 0x0001e20000100800 */
[----:B------:R-:W-:Y:S02]  /*b6ed0*/  LOP3.LUT R17, R17, 0xffff, RZ, 0xc0, !PT ;  /* 0x0000ffff11117812 */ /* 0x000fe400078ec0ff */
[----:B------:R-:W-:-:S02]  /*b6ee0*/  LOP3.LUT R12, R12, 0xffff, RZ, 0xc0, !PT ;  /* 0x0000ffff0c0c7812 */ /* 0x000fc400078ec0ff */
[----:B------:R-:W-:Y:S01]  /*b6ef0*/  LOP3.LUT R0, R0, 0xffff, RZ, 0xc0, !PT ;  /* 0x0000ffff00007812 */ /* 0x000fe200078ec0ff */
[----:B------:R1:W-:Y:S04]  /*b6f00*/  STL [R1+0x238], R17 ;  /* 0x0002381101007387 */ /* 0x0003e80000100800 */
[----:B------:R-:W-:Y:S01]  /*b6f10*/  STL [R1+0x5c], R3 ;  /* 0x00005c0301007387 */ /* 0x000fe20000100800 */
[----:B------:R-:W-:Y:S02]  /*b6f20*/  LOP3.LUT R18, R18, 0xffff, RZ, 0xc0, !PT ;  /* 0x0000ffff12127812 */ /* 0x000fe400078ec0ff */
[----:B------:R-:W-:Y:S02]  /*b6f30*/  LOP3.LUT R13, R13, 0xffff, RZ, 0xc0, !PT ;  /* 0x0000ffff0d0d7812 */ /* 0x000fe400078ec0ff */
[----:B0-----:R-:W-:Y:S01]  /*b6f40*/  PRMT R16, R16, 0x3340, R3 ;  /* 0x0000334010107816 */ /* 0x001fe20000000003 */
[----:B------:R-:W-:Y:S04]  /*b6f50*/  STL [R1+0x2a8], R18 ;  /* 0x0002a81201007387 */ /* 0x000fe80000100800 */
[----:B------:R-:W-:Y:S04]  /*b6f60*/  STL [R1+0x20c], R2 ;  /* 0x00020c0201007387 */ /* 0x000fe80000100800 */
[----:B------:R0:W-:Y:S01]  /*b6f70*/  STL [R1+0x18], R12 ;  /* 0x0000180c01007387 */ /* 0x0001e20000100800 */
[----:B------:R-:W-:-:S03]  /*b6f80*/  LOP3.LUT R14, R14, 0xffff, RZ, 0xc0, !PT ;  /* 0x0000ffff0e0e7812 */ /* 0x000fc600078ec0ff */
[----:B------:R4:W-:Y:S01]  /*b6f90*/  STL [R1+0x280], R13 ;  /* 0x0002800d01007387 */ /* 0x0009e20000100800 */
[----:B-1----:R-:W-:Y:S02]  /*b6fa0*/  PRMT R17, R17, 0x3340, R2 ;  /* 0x0000334011117816 */ /* 0x002fe40000000002 */
[----:B0-----:R-:W-:Y:S01]  /*b6fb0*/  PRMT R12, R12, 0x3340, R1 ;  /* 0x000033400c0c7816 */ /* 0x001fe20000000001 */
[----:B------:R-:W-:Y:S04]  /*b6fc0*/  STL [R1+0x270], R14 ;  /* 0x0002700e01007387 */ /* 0x000fe80000100800 */
[----:B------:R0:W-:Y:S04]  /*b6fd0*/  STL [R1+0x2a4], R0 ;  /* 0x0002a40001007387 */ /* 0x0001e80000100800 */
[----:B------:R-:W3:Y:S01]  /*b6fe0*/  LDL.LU R3, [R1+0x49e0] ;  /* 0x0049e00001037983 */ /* 0x000ee20000300800 */
[----:B------:R-:W-:-:S02]  /*b6ff0*/  PRMT R12, R16, 0x5410, R12 ;  /* 0x00005410100c7816 */ /* 0x000fc4000000000c */
[----:B----4-:R-:W-:Y:S01]  /*b7000*/  PRMT R13, R13, 0x3340, R1 ;  /* 0x000033400d0d7816 */ /* 0x010fe20000000001 */
[----:B------:R-:W4:Y:S01]  /*b7010*/  LDL.LU R2, [R1+0x49dc] ;  /* 0x0049dc0001027983 */ /* 0x000f220000300800 */
[----:B------:R-:W-:Y:S02]  /*b7020*/  PRMT R18, R18, 0x3340, R0 ;  /* 0x0000334012127816 */ /* 0x000fe40000000000 */
[----:B------:R-:W-:Y:S02]  /*b7030*/  PRMT R19, R19, 0x3340, R23 ;  /* 0x0000334013137816 */ /* 0x000fe40000000017 */
[----:B------:R-:W-:Y:S01]  /*b7040*/  PRMT R13, R17, 0x5410, R13 ;  /* 0x00005410110d7816 */ /* 0x000fe2000000000d */
[----:B0-----:R-:W4:Y:S04]  /*b7050*/  LDL.LU R0, [R1+0x49d8] ;  /* 0x0049d80001007983 */ /* 0x001f280000300800 */
[----:B------:R-:W4:Y:S04]  /*b7060*/  LDL.LU R23, [R1+0x49d4] ;  /* 0x0049d40001177983 */ /* 0x000f280000300800 */
        /* <DEDUP_REMOVED lines=10> */
[----:B0-----:R-:W4:Y:S01]  /*b7110*/  LDL.LU R14, [R1+0x58] ;  /* 0x00005800010e7983 */ /* 0x001f220000300800 */
[----:B------:R-:W-:-:S04]  /*b7120*/  PRMT R15, R15, 0x3340, R1 ;  /* 0x000033400f0f7816 */ /* 0x000fc80000000001 */
[----:B------:R-:W-:-:S05]  /*b7130*/  PRMT R15, R19, 0x5410, R15 ;  /* 0x00005410130f7816 */ /* 0x000fca000000000f */
[----:B------:R0:W-:Y:S01]  /*b7140*/  STL [R1+0x390], R15 ;  /* 0x0003900f01007387 */ /* 0x0001e20000100800 */
[----:B--2---:R-:W-:Y:S02]  /*b7150*/  LOP3.LUT R29, R29, 0xffff, RZ, 0xc0, !PT ;  /* 0x0000ffff1d1d7812 */ /* 0x004fe400078ec0ff */
[----:B---3--:R-:W-:Y:S02]  /*b7160*/  LOP3.LUT R27, R27, 0xffff, RZ, 0xc0, !PT ;  /* 0x0000ffff1b1b7812 */ /* 0x008fe400078ec0ff */
[----:B----4-:R-:W-:-:S05]  /*b7170*/  LOP3.LUT R17, R17, 0xffff, RZ, 0xc0, !PT ;  /* 0x0000ffff11117812 */ /* 0x010fca00078ec0ff */
[----:B------:R1:W-:Y:S04]  /*b7180*/  STL [R1+0x30c], R17 ;  /* 0x00030c1101007387 */ /* 0x0003e80000100800 */
[----:B------:R-:W-:Y:S01]  /*b7190*/  STL [R1+0x2fc], R29 ;  /* 0x0002fc1d01007387 */ /* 0x000fe20000100800 */
[----:B0-----:R-:W-:Y:S02]  /*b71a0*/  LOP3.LUT R15, R18, 0xffff, RZ, 0xc0, !PT ;  /* 0x0000ffff120f7812 */ /* 0x001fe400078ec0ff */
[----:B------:R-:W-:Y:S02]  /*b71b0*/  LOP3.LUT R18, R16, 0xffff, RZ, 0xc0, !PT ;  /* 0x0000ffff10127812 */ /* 0x000fe400078ec0ff */
[----:B------:R-:W-:Y:S01]  /*b71c0*/  LOP3.LUT R16, R23, 0xffff, RZ, 0xc0, !PT ;  /* 0x0000ffff17107812 */ /* 0x000fe200078ec0ff */
[----:B------:R-:W-:Y:S04]  /*b71d0*/  STL [R1+0x2f8], R15 ;  /* 0x0002f80f01007387 */ /* 0x000fe80000100800 */
[----:B------:R0:W-:Y:S04]  /*b71e0*/  STL [R1+0x2b0], R18 ;  /* 0x0002b01201007387 */ /* 0x0001e80000100800 */
[----:B------:R-:W-:Y:S04]  /*b71f0*/  STL [R1+0x26c], R27 ;  /* 0x00026c1b01007387 */ /* 0x000fe80000100800 */
[----:B------:R2:W-:Y:S01]  /*b7200*/  STL [R1+0x208], R16 ;  /* 0x0002081001007387 */ /* 0x0005e20000100800 */
[----:B-1----:R-:W-:-:S03]  /*b7210*/  PRMT R17, R17, 0x3340, R29 ;  /* 0x0000334011117816 */ /* 0x002fc6000000001d */
[----:B------:R-:W3:Y:S01]  /*b7220*/  LDL.LU R23, [R1+0x100] ;  /* 0x0001000001177983 */ /* 0x000ee20000300800 */
[----:B------:R-:W-:-:S03]  /*b7230*/  SHF.R.U32.HI R14, RZ, 0x8, R14 ;  /* 0x00000008ff0e7819 */ /* 0x000fc6000001160e */
[----:B------:R-:W4:Y:S01]  /*b7240*/  LDL.LU R19, [R1+0xf4] ;  /* 0x0000f40001137983 */ /* 0x000f220000300800 */
[----:B0-----:R-:W-:Y:S02]  /*b7250*/  PRMT R18, R18, 0x3340, R27 ;  /* 0x0000334012127816 */ /* 0x001fe4000000001b */
[--C-:B--2---:R-:W-:Y:S02]  /*b7260*/  PRMT R16, R16, 0x3340, R1.reuse ;  /* 0x0000334010107816 */ /* 0x104fe40000000001 */
[----:B------:R-:W-:Y:S02]  /*b7270*/  PRMT R15, R15, 0x3340, R1 ;  /* 0x000033400f0f7816 */ /* 0x000fe40000000001 */
[----:B------:R-:W-:Y:S01]  /*b7280*/  LOP3.LUT R14, R14, 0xffff, RZ, 0xc0, !PT ;  /* 0x0000ffff0e0e7812 */ /* 0x000fe200078ec0ff */
[----:B------:R-:W2:Y:S01]  /*b7290*/  LDL.LU R27, [R1+0x49d0] ;  /* 0x0049d000011b7983 */ /* 0x000ea20000300800 */
[----:B------:R-:W-:-:S03]  /*b72a0*/  PRMT R18, R18, 0x5410, R16 ;  /* 0x0000541012127816 */ /* 0x000fc60000000010 */
[----:B------:R-:W2:Y:S01]  /*b72b0*/  LDL.LU R29, [R1+0x49cc] ;  /* 0x0049cc00011d7983 */ /* 0x000ea20000300800 */
[----:B------:R-:W-:-:S03]  /*b72c0*/  PRMT R15, R17, 0x5410, R15 ;  /* 0x00005410110f7816 */ /* 0x000fc6000000000f */
[----:B------:R-:W3:Y:S04]  /*b72d0*/  LDL.LU R16, [R1+0x54] ;  /* 0x0000540001107983 */ /* 0x000ee80000300800 */
[----:B------:R0:W-:Y:S01]  /*b72e0*/  STL [R1+0x318], R18 ;  /* 0x0003181201007387 */ /* 0x0001e20000100800 */
[----:B------:R-:W-:-:S03]  /*b72f0*/  PRMT R14, R14, 0x3340, R1 ;  /* 0x000033400e0e7816 */ /* 0x000fc60000000001 */
[----:B0-----:R-:W4:Y:S04]  /*b7300*/  LDL.LU R18, [R1+0x104] ;  /* 0x0001040001127983 */ /* 0x001f280000300800 */
[----:B------:R-:W2:Y:S04]  /*b7310*/  LDL.LU R17, [R1+0xf0] ;  /* 0x0000f00001117983 */ /* 0x000ea80000300800 */
[----:B------:R0:W-:Y:S04]  /*b7320*/  STL [R1+0x3f4], R15 ;  /* 0x0003f40f01007387 */ /* 0x0001e80000100800 */
[----:B0-----:R-:W3:Y:S04]  /*b7330*/  LDL.LU R15, [R1+0x108] ;  /* 0x00010800010f7983 */ /* 0x001ee80000300800 */
[----:B------:R0:W-:Y:S04]  /*b7340*/  STL [R1+0x160], R14 ;  /* 0x0001600e01007387 */ /* 0x0001e80000100800 */
[----:B0-----:R-:W4:Y:S01]  /*b7350*/  LDL.LU R14, [R1+0x10c] ;  /* 0x00010c00010e7983 */ /* 0x001f220000300800 */
[----:B------:R-:W-:-:S02]  /*b7360*/  SHF.R.U32.HI R13, RZ, 0x8, R13 ;  /* 0x00000008ff0d7819 */ /* 0x000fc4000001160d */
[----:B------:R-:W-:Y:S02]  /*b7370*/  SHF.R.U32.HI R12, RZ, 0x8, R12 ;  /* 0x00000008ff0c7819 */ /* 0x000fe4000001160c */
[----:B------:R-:W-:Y:S02]  /*b7380*/  LOP3.LUT R13, R13, 0xffff, RZ, 0xc0, !PT ;  /* 0x0000ffff0d0d7812 */ /* 0x000fe400078ec0ff */
[----:B------:R-:W-:-:S04]  /*b7390*/  LOP3.LUT R12, R12, 0xffff, RZ, 0xc0, !PT ;  /* 0x0000ffff0c0c7812 */ /* 0x000fc800078ec0ff */
[----:B------:R-:W-:Y:S02]  /*b73a0*/  PRMT R13, R13, 0x3340, R12 ;  /* 0x000033400d0d7816 */ /* 0x000fe4000000000c */
[----:B------:R-:W4:Y:S04]  /*b73b0*/  LDL.LU R12, [R1+0x110] ;  /* 0x00011000010c7983 */ /* 0x000f280000300800 */
[----:B------:R0:W-:Y:S04]  /*b73c0*/  STL [R1+0x1d4], R13 ;  /* 0x0001d40d01007387 */ /* 0x0001e80000100800 */
[----:B0-----:R-:W4:Y:S01]  /*b73d0*/  LDL.LU R13, [R1+0xf8] ;  /* 0x0000f800010d7983 */ /* 0x001f220000300800 */
[----:B--2---:R-:W-:-:S04]  /*b73e0*/  SHF.R.U32.HI R17, RZ, 0x8, R17 ;  /* 0x00000008ff117819 */ /* 0x004fc80000011611 */
[----:B------:R-:W-:Y:S02]  /*b73f0*/  LOP3.LUT R17, R17, 0xffff, RZ, 0xc0, !PT ;  /* 0x0000ffff11117812 */ /* 0x000fe400078ec0ff */
[----:B---3--:R-:W-:Y:S02]  /*b7400*/  SHF.R.U32.HI R15, RZ, 0x8, R15 ;  /* 0x00000008ff0f7819 */ /* 0x008fe4000001160f */
[----:B------:R-:W-:Y:S02]  /*b7410*/  PRMT R17, R17, 0x3340, R1 ;  /* 0x0000334011117816 */ /* 0x000fe40000000001 */
[----:B------:R-:W-:Y:S02]  /*b7420*/  LOP3.LUT R15, R15, 0xffff, RZ, 0xc0, !PT ;  /* 0x0000ffff0f0f7812 */ /* 0x000fe400078ec0ff */
[----:B----4-:R-:W-:-:S04]  /*b7430*/  SHF.R.U32.HI R14, RZ, 0x8, R14 ;  /* 0x00000008ff0e7819 */ /* 0x010fc8000001160e */
[----:B------:R-:W-:Y:S01]  /*b7440*/  LOP3.LUT R14, R14, 0xffff, RZ, 0xc0, !PT ;  /* 0x0000ffff0e0e7812 */ /* 0x000fe200078ec0ff */
[----:B------:R0:W-:Y:S03]  /*b7450*/  STL [R1+0x138], R17 ;  /* 0x0001381101007387 */ /* 0x0001e60000100800 */
[----:B------:R-:W-:Y:S01]  /*b7460*/  PRMT R15, R14, 0x3340, R15 ;  /* 0x000033400e0f7816 */ /* 0x000fe2000000000f */
[----:B0-----:R-:W2:Y:S04]  /*b7470*/  LDL.LU R17, [R1+0xfc] ;  /* 0x0000fc0001117983 */ /* 0x001ea80000300800 */
[----:B------:R-:W3:Y:S04]  /*b7480*/  LDL.LU R14, [R1+0x20] ;  /* 0x00002000010e7983 */ /* 0x000ee80000300800 */
[----:B------:R0:W-:Y:S04]  /*b7490*/  STL [R1+0x1d0], R15 ;  /* 0x0001d00f01007387 */ /* 0x0001e80000100800 */
[----:B0-----:R-:W4:Y:S01]  /*b74a0*/  LDL.LU R15, [R1+0x1c] ;  /* 0x00001c00010f7983 */ /* 0x001f220000300800 */
[----:B------:R-:W-:-:S02]  /*b74b0*/  SHF.R.U32.HI R12, RZ, 0x8, R12 ;  /* 0x00000008ff0c7819 */ /* 0x000fc4000001160c */
[----:B------:R-:W-:Y:S02]  /*b74c0*/  SHF.R.U32.HI R13, RZ, 0x8, R13 ;  /* 0x00000008ff0d7819 */ /* 0x000fe4000001160d */
[----:B------:R-:W-:Y:S02]  /*b74d0*/  SHF.R.U32.HI R16, RZ, 0x8, R16 ;  /* 0x00000008ff107819 */ /* 0x000fe40000011610 */
[----:B------:R-:W-:Y:S02]  /*b74e0*/  LOP3.LUT R12, R12, 0xffff, RZ, 0xc0, !PT ;  /* 0x0000ffff0c0c7812 */ /* 0x000fe400078ec0ff */
[----:B------:R-:W-:Y:S02]  /*b74f0*/  LOP3.LUT R13, R13, 0xffff, RZ, 0xc0, !PT ;  /* 0x0000ffff0d0d7812 */ /* 0x000fe400078ec0ff */
[----:B------:R-:W-:Y:S02]  /*b7500*/  LOP3.LUT R16, R16, 0xffff, RZ, 0xc0, !PT ;  /* 0x0000ffff10107812 */ /* 0x000fe400078ec0ff */
[----:B------:R-:W-:-:S02]  /*b7510*/  PRMT R13, R12, 0x3340, R13 ;  /* 0x000033400c0d7816 */ /* 0x000fc4000000000d */
[----:B------:R-:W-:-:S03]  /*b7520*/  PRMT R16, R16, 0x3340, R1 ;  /* 0x0000334010107816 */ /* 0x000fc60000000001 */
[----:B------:R-:W-:Y:S04]  /*b7530*/  STL [R1+0x1e8], R13 ;  /* 0x0001e80d01007387 */ /* 0x000fe80000100800 */
[----:B------:R0:W-:Y:S02]  /*b7540*/  STL [R1+0x12c], R16 ;  /* 0x00012c1001007387 */ /* 0x0001e40000100800 */
[----:B0-----:R-:W-:-:S04]  /*b7550*/  SHF.R.U32.HI R16, RZ, 0x8, R23 ;  /* 0x00000008ff107819 */ /* 0x001fc80000011617 */
[----:B------:R-:W-:Y:S02]  /*b7560*/  LOP3.LUT R16, R16, 0xffff, RZ, 0xc0, !PT ;  /* 0x0000ffff10107812 */ /* 0x000fe400078ec0ff */
[----:B---3--:R-:W-:Y:S02]  /*b7570*/  SHF.R.U32.HI R12, RZ, 0x8, R14 ;  /* 0x00000008ff0c7819 */ /* 0x008fe4000001160e */
[----:B--2---:R-:W-:Y:S02]  /*b7580*/  SHF.R.U32.HI R14, RZ, 0x8, R17 ;  /* 0x00000008ff0e7819 */ /* 0x004fe40000011611 */
[----:B------:R-:W-:Y:S02]  /*b7590*/  LOP3.LUT R12, R12, 0xffff, RZ, 0xc0, !PT ;  /* 0x0000ffff0c0c7812 */ /* 0x000fe400078ec0ff */
[----:B------:R-:W-:Y:S02]  /*b75a0*/  LOP3.LUT R14, R14, 0xffff, RZ, 0xc0, !PT ;  /* 0x0000ffff0e0e7812 */ /* 0x000fe400078ec0ff */
[----:B----4-:R-:W-:-:S02]  /*b75b0*/  SHF.R.U32.HI R13, RZ, 0x8, R15 ;  /* 0x00000008ff0d7819 */ /* 0x010fc4000001160f */
[----:B------:R-:W-:Y:S02]  /*b75c0*/  SHF.R.U32.HI R15, RZ, 0x8, R18 ;  /* 0x00000008ff0f7819 */ /* 0x000fe40000011612 */
[----:B------:R-:W-:Y:S01]  /*b75d0*/  SHF.R.U32.HI R17, RZ, 0x8, R19 ;  /* 0x00000008ff117819 */ /* 0x000fe20000011613 */
[----:B------:R-:W2:Y:S01]  /*b75e0*/  LDL.LU R18, [R1+0x3c] ;  /* 0x00003c0001127983 */ /* 0x000ea20000300800 */
[----:B------:R-:W-:Y:S02]  /*b75f0*/  LOP3.LUT R13, R13, 0xffff, RZ, 0xc0, !PT ;  /* 0x0000ffff0d0d7812 */ /* 0x000fe400078ec0ff */
[----:B------:R-:W-:Y:S01]  /*b7600*/  LOP3.LUT R15, R15, 0xffff, RZ, 0xc0, !PT ;  /* 0x0000ffff0f0f7812 */ /* 0x000fe200078ec0ff */
[----:B------:R-:W3:Y:S01]  /*b7610*/  LDL.LU R23, [R1+0x140] ;  /* 0x0001400001177983 */ /* 0x000ee20000300800 */
[----:B------:R-:W-:Y:S02]  /*b7620*/  PRMT R14, R14, 0x3340, R1 ;  /* 0x000033400e0e7816 */ /* 0x000fe40000000001 */
[----:B------:R-:W-:Y:S01]  /*b7630*/  PRMT R13, R12, 0x3340, R13 ;  /* 0x000033400c0d7816 */ /* 0x000fe2000000000d */
[----:B------:R-:W4:Y:S04]  /*b7640*/  LDL.LU R19, [R1+0x13c] ;  /* 0x00013c0001137983 */ /* 0x000f280000300800 */
[----:B------:R-:W2:Y:S01]  /*b7650*/  LDL.LU R12, [R1+0x144] ;  /* 0x00014400010c7983 */ /* 0x000ea20000300800 */
[----:B------:R-:W-:-:S03]  /*b7660*/  PRMT R15, R15, 0x3340, R16 ;  /* 0x000033400f0f7816 */ /* 0x000fc60000000010 */
[----:B------:R0:W-:Y:S04]  /*b7670*/  STL [R1+0x1c8], R13 ;  /* 0x0001c80d01007387 */ /* 0x0001e80000100800 */
[----:B0-----:R-:W3:Y:S04]  /*b7680*/  LDL.LU R13, [R1+0x174] ;  /* 0x00017400010d7983 */ /* 0x001ee80000300800 */
[----:B------:R0:W-:Y:S04]  /*b7690*/  STL [R1+0x128], R14 ;  /* 0x0001280e01007387 */ /* 0x0001e80000100800 */
[----:B0-----:R-:W4:Y:S04]  /*b76a0*/  LDL.LU R14, [R1+0x170] ;  /* 0x00017000010e7983 */ /* 0x001f280000300800 */
[----:B------:R-:W4:Y:S04]  /*b76b0*/  LDL.LU R16, [R1+0x148] ;  /* 0x0001480001107983 */ /* 0x000f280000300800 */
[----:B------:R0:W-:Y:S04]  /*b76c0*/  STL [R1+0x1b4], R15 ;  /* 0x0001b40f01007387 */ /* 0x0001e80000100800 */
[----:B0-----:R-:W4:Y:S01]  /*b76d0*/  LDL.LU R15, [R1+0x154] ;  /* 0x00015400010f7983 */ /* 0x001f220000300800 */
[----:B------:R-:W-:-:S04]  /*b76e0*/  LOP3.LUT R17, R17, 0xffff, RZ, 0xc0, !PT ;  /* 0x0000ffff11117812 */ /* 0x000fc800078ec0ff */
[----:B------:R-:W-:Y:S02]  /*b76f0*/  PRMT R17, R17, 0x3340, R1 ;  /* 0x0000334011117816 */ /* 0x000fe40000000001 */
[----:B------:R-:W-:-:S03]  /*b7700*/  SHF.R.U32.HI R2, RZ, 0x8, R2 ;  /* 0x00000008ff027819 */ /* 0x000fc60000011602 */
[----:B------:R0:W-:Y:S01]  /*b7710*/  STL [R1+0x120], R17 ;  /* 0x0001201101007387 */ /* 0x0001e20000100800 */
[----:B------:R-:W-:Y:S02]  /*b7720*/  SHF.R.U32.HI R0, RZ, 0x8, R0 ;  /* 0x00000008ff007819 */ /* 0x000fe40000011600 */
[----:B------:R-:W-:Y:S01]  /*b7730*/  LOP3.LUT R2, R2, 0xffff, RZ, 0xc0, !PT ;  /* 0x0000ffff02027812 */ /* 0x000fe200078ec0ff */
[----:B0-----:R-:W4:Y:S01]  /*b7740*/  LDL.LU R17, [R1+0x78] ;  /* 0x0000780001117983 */ /* 0x001f220000300800 */
[----:B------:R-:W-:-:S04]  /*b7750*/  LOP3.LUT R0, R0, 0xffff, RZ, 0xc0, !PT ;  /* 0x0000ffff00007812 */ /* 0x000fc800078ec0ff */
[----:B------:R-:W-:Y:S02]  /*b7760*/  PRMT R0, R2, 0x3340, R0 ;  /* 0x0000334002007816 */ /* 0x000fe40000000000 */
[----:B--2---:R-:W-:-:S04]  /*b7770*/  SHF.R.U32.HI R12, RZ, 0x8, R12 ;  /* 0x00000008ff0c7819 */ /* 0x004fc8000001160c */
[----:B------:R-:W-:Y:S02]  /*b7780*/  LOP3.LUT R12, R12, 0xffff, RZ, 0xc0, !PT ;  /* 0x0000ffff0c0c7812 */ /* 0x000fe400078ec0ff */
[----:B---3--:R-:W-:Y:S02]  /*b7790*/  SHF.R.U32.HI R13, RZ, 0x8, R13 ;  /* 0x00000008ff0d7819 */ /* 0x008fe4000001160d */
[----:B----4-:R-:W-:Y:S02]  /*b77a0*/  SHF.R.U32.HI R16, RZ, 0x8, R16 ;  /* 0x00000008ff107819 */ /* 0x010fe40000011610 */
[----:B------:R-:W-:Y:S02]  /*b77b0*/  SHF.R.U32.HI R14, RZ, 0x8, R14 ;  /* 0x00000008ff0e7819 */ /* 0x000fe4000001160e */
[----:B------:R-:W-:Y:S02]  /*b77c0*/  LOP3.LUT R16, R16, 0xffff, RZ, 0xc0, !PT ;  /* 0x0000ffff10107812 */ /* 0x000fe400078ec0ff */
[----:B------:R-:W-:-:S04]  /*b77d0*/  SHF.R.U32.HI R15, RZ, 0x8, R15 ;  /* 0x00000008ff0f7819 */ /* 0x000fc8000001160f */
[----:B------:R-:W-:Y:S02]  /*b77e0*/  LOP3.LUT R15, R15, 0xffff, RZ, 0xc0, !PT ;  /* 0x0000ffff0f0f7812 */ /* 0x000fe400078ec0ff */
[----:B------:R-:W-:Y:S02]  /*b77f0*/  LOP3.LUT R14, R14, 0xffff, RZ, 0xc0, !PT ;  /* 0x0000ffff0e0e7812 */ /* 0x000fe400078ec0ff */
[----:B------:R-:W-:Y:S02]  /*b7800*/  PRMT R15, R16, 0x3340, R15 ;  /* 0x00003340100f7816 */ /* 0x000fe4000000000f */
[----:B------:R-:W-:Y:S01]  /*b7810*/  LOP3.LUT R13, R13, 0xffff, RZ, 0xc0, !PT ;  /* 0x0000ffff0d0d7812 */ /* 0x000fe200078ec0ff */
[----:B------:R-:W2:Y:S04]  /*b7820*/  LDL.LU R16, [R1+0x70] ;  /* 0x0000700001107983 */ /* 0x000ea80000300800 */
[----:B------:R0:W-:Y:S02]  /*b7830*/  STL [R1+0x1b0], R15 ;  /* 0x0001b00f01007387 */ /* 0x0001e40000100800 */
[----:B0-----:R-:W-:-:S02]  /*b7840*/  PRMT R15, R12, 0x3340, R1 ;  /* 0x000033400c0f7816 */ /* 0x001fc40000000001 */
[----:B------:R-:W-:Y:S02]  /*b7850*/  PRMT R12, R14, 0x3340, R13 ;  /* 0x000033400e0c7816 */ /* 0x000fe4000000000d */
[----:B------:R-:W-:Y:S01]  /*b7860*/  SHF.R.U32.HI R14, RZ, 0x8, R29 ;  /* 0x00000008ff0e7819 */ /* 0x000fe2000001161d */
[----:B------:R0:W-:Y:S04]  /*b7870*/  STL [R1+0x104], R15 ;  /* 0x0001040f01007387 */ /* 0x0001e80000100800 */
[----:B------:R1:W-:Y:S01]  /*b7880*/  STL [R1+0x190], R12 ;  /* 0x0001900c01007387 */ /* 0x0003e20000100800 */
[----:B0-----:R-:W-:-:S03]  /*b7890*/  SHF.R.U32.HI R15, RZ, 0x8, R27 ;  /* 0x00000008ff0f7819 */ /* 0x001fc6000001161b */
[----:B------:R-:W3:Y:S04]  /*b78a0*/  LDL.LU R27, [R1+0x17c] ;  /* 0x00017c00011b7983 */ /* 0x000ee80000300800 */
[----:B------:R0:W-:Y:S04]  /*b78b0*/  STL [R1+0x1e0], R0 ;  /* 0x0001e00001007387 */ /* 0x0001e80000100800 */
[----:B------:R-:W4:Y:S01]  /*b78c0*/  LDL.LU R29, [R1+0x180] ;  /* 0x00018000011d7983 */ /* 0x000f220000300800 */
[----:B------:R-:W-:Y:S02]  /*b78d0*/  LOP3.LUT R15, R15, 0xffff, RZ, 0xc0, !PT ;  /* 0x0000ffff0f0f7812 */ /* 0x000fe400078ec0ff */
[----:B-1----:R-:W-:-:S02]  /*b78e0*/  SHF.R.U32.HI R12, RZ, 0x8, R17 ;  /* 0x00000008ff0c7819 */ /* 0x002fc40000011611 */
[----:B------:R-:W-:Y:S02]  /*b78f0*/  SHF.R.U32.HI R13, RZ, 0x8, R18 ;  /* 0x00000008ff0d7819 */ /* 0x000fe40000011612 */
[----:B------:R-:W-:Y:S02]  /*b7900*/  SHF.R.U32.HI R2, RZ, 0x8, R19 ;  /* 0x00000008ff027819 */ /* 0x000fe40000011613 */
[----:B------:R-:W-:Y:S01]  /*b7910*/  PRMT R15, R15, 0x3340, R1 ;  /* 0x000033400f0f7816 */ /* 0x000fe20000000001 */
[----:B------:R-:W4:Y:S04]  /*b7920*/  LDL.LU R17, [R1+0x168] ;  /* 0x0001680001117983 */ /* 0x000f280000300800 */
[----:B------:R-:W4:Y:S01]  /*b7930*/  LDL.LU R18, [R1+0x178] ;  /* 0x0001780001127983 */ /* 0x000f220000300800 */
[----:B0-----:R-:W-:-:S02]  /*b7940*/  SHF.R.U32.HI R0, RZ, 0x8, R23 ;  /* 0x00000008ff007819 */ /* 0x001fc40000011617 */
[----:B------:R-:W-:Y:S02]  /*b7950*/  LOP3.LUT R12, R12, 0xffff, RZ, 0xc0, !PT ;  /* 0x0000ffff0c0c7812 */ /* 0x000fe400078ec0ff */
[----:B------:R-:W-:Y:S01]  /*b7960*/  LOP3.LUT R13, R13, 0xffff, RZ, 0xc0, !PT ;  /* 0x0000ffff0d0d7812 */ /* 0x000fe200078ec0ff */
[----:B------:R-:W4:Y:S01]  /*b7970*/  LDL.LU R23, [R1+0x184] ;  /* 0x0001840001177983 */ /* 0x000f220000300800 */
[----:B------:R-:W-:-:S03]  /*b7980*/  LOP3.LUT R14, R14, 0xffff, RZ, 0xc0, !PT ;  /* 0x0000ffff0e0e7812 */ /* 0x000fc600078ec0ff */
[----:B------:R-:W4:Y:S01]  /*b7990*/  LDL.LU R19, [R1+0x164] ;  /* 0x0001640001137983 */ /* 0x000f220000300800 */
[----:B------:R-:W-:Y:S02]  /*b79a0*/  LOP3.LUT R0, R0, 0xffff, RZ, 0xc0, !PT ;  /* 0x0000ffff00007812 */ /* 0x000fe400078ec0ff */
[----:B------:R-:W-:Y:S01]  /*b79b0*/  LOP3.LUT R2, R2, 0xffff, RZ, 0xc0, !PT ;  /* 0x0000ffff02027812 */ /* 0x000fe200078ec0ff */
[----:B------:R0:W-:Y:S01]  /*b79c0*/  STL [R1+0xb4], R15 ;  /* 0x0000b40f01007387 */ /* 0x0001e20000100800 */
[----:B------:R-:W-:Y:S02]  /*b79d0*/  SHF.R.U32.HI R3, RZ, 0x8, R3 ;  /* 0x00000008ff037819 */ /* 0x000fe40000011603 */
[----:B------:R-:W-:Y:S02]  /*b79e0*/  PRMT R0, R0, 0x3340, R2 ;  /* 0x0000334000007816 */ /* 0x000fe40000000002 */
[----:B------:R-:W-:Y:S02]  /*b79f0*/  LOP3.LUT R3, R3, 0xffff, RZ, 0xc0, !PT ;  /* 0x0000ffff03037812 */ /* 0x000fe400078ec0ff */
[----:B0-----:R-:W-:-:S02]  /*b7a00*/  PRMT R15, R12, 0x3340, R13 ;  /* 0x000033400c0f7816 */ /* 0x001fc4000000000d */
[--C-:B------:R-:W-:Y:S01]  /*b7a10*/  PRMT R12, R14, 0x3340, R1.reuse ;  /* 0x000033400e0c7816 */ /* 0x100fe20000000001 */
[----:B------:R-:W4:Y:S04]  /*b7a20*/  LDL.LU R13, [R1+0x16c] ;  /* 0x00016c00010d7983 */ /* 0x000f280000300800 */
[----:B------:R0:W-:Y:S01]  /*b7a30*/  STL [R1+0x18c], R15 ;  /* 0x00018c0f01007387 */ /* 0x0001e20000100800 */
[----:B------:R-:W-:-:S03]  /*b7a40*/  PRMT R3, R3, 0x3340, R1 ;  /* 0x0000334003037816 */ /* 0x000fc60000000001 */
[----:B------:R1:W-:Y:S04]  /*b7a50*/  STL [R1+0xbc], R12 ;  /* 0x0000bc0c01007387 */ /* 0x0003e80000100800 */
[----:B------:R4:W-:Y:S04]  /*b7a60*/  STL [R1+0x188], R0 ;  /* 0x0001880001007387 */ /* 0x0009e80000100800 */
[----:B------:R-:W4:Y:S04]  /*b7a70*/  LDL.LU R14, [R1+0x1bc] ;  /* 0x0001bc00010e7983 */ /* 0x000f280000300800 */
[----:B0-----:R-:W4:Y:S01]  /*b7a80*/  LDL.LU R15, [R1+0x1a8] ;  /* 0x0001a800010f7983 */ /* 0x001f220000300800 */
[----:B-1----:R-:W-:-:S02]  /*b7a90*/  SHF.R.U32.HI R12, RZ, 0x8, R5 ;  /* 0x00000008ff0c7819 */ /* 0x002fc40000011605 */
[----:B--2---:R-:W-:Y:S02]  /*b7aa0*/  SHF.R.U32.HI R2, RZ, 0x8, R16 ;  /* 0x00000008ff027819 */ /* 0x004fe40000011610 */
[----:B---3--:R-:W-:Y:S02]  /*b7ab0*/  SHF.R.U32.HI R5, RZ, 0x8, R27 ;  /* 0x00000008ff057819 */ /* 0x008fe4000001161b */
[----:B----4-:R-:W-:Y:S02]  /*b7ac0*/  SHF.R.U32.HI R0, RZ, 0x8, R29 ;  /* 0x00000008ff007819 */ /* 0x010fe4000001161d */
[----:B------:R-:W2:Y:S04]  /*b7ad0*/  LDL.LU R29, [R1+0x50] ;  /* 0x00005000011d7983 */ /* 0x000ea80000300800 */
[----:B------:R-:W3:Y:S04]  /*b7ae0*/  LDL.LU R27, [R1+0x28] ;  /* 0x00002800011b7983 */ /* 0x000ee80000300800 */
[----:B------:R-:W4:Y:S04]  /*b7af0*/  LDL.LU R16, [R1+0x24] ;  /* 0x0000240001107983 */ /* 0x000f280000300800 */
[----:B------:R0:W-:Y:S04]  /*b7b00*/  STL [R1+0xc], R3 ;  /* 0x00000c0301007387 */ /* 0x0001e80000100800 */
[----:B0-----:R-:W2:Y:S01]  /*b7b10*/  LDL.LU R3, [R1+0x15c] ;  /* 0x00015c0001037983 */ /* 0x001ea20000300800 */
[----:B------:R-:W-:-:S02]  /*b7b20*/  SHF.R.U32.HI R4, RZ, 0x8, R4 ;  /* 0x00000008ff047819 */ /* 0x000fc40000011604 */
[----:B------:R-:W-:Y:S02]  /*b7b30*/  LOP3.LUT R12, R12, 0xffff, RZ, 0xc0, !PT ;  /* 0x0000ffff0c0c7812 */ /* 0x000fe400078ec0ff */
[----:B------:R-:W-:Y:S02]  /*b7b40*/  LOP3.LUT R0, R0, 0xffff, RZ, 0xc0, !PT ;  /* 0x0000ffff00007812 */ /* 0x000fe400078ec0ff */
[----:B------:R-:W-:Y:S02]  /*b7b50*/  LOP3.LUT R5, R5, 0xffff, RZ, 0xc0, !PT ;  /* 0x0000ffff05057812 */ /* 0x000fe400078ec0ff */
[----:B------:R-:W-:Y:S02]  /*b7b60*/  LOP3.LUT R4, R4, 0xffff, RZ, 0xc0, !PT ;  /* 0x0000ffff04047812 */ /* 0x000fe400078ec0ff */
[----:B------:R-:W-:Y:S02]  /*b7b70*/  PRMT R5, R0, 0x3340, R5 ;  /* 0x0000334000057816 */ /* 0x000fe40000000005 */
[----:B------:R-:W-:-:S02]  /*b7b80*/  PRMT R4, R4, 0x3340, R12 ;  /* 0x0000334004047816 */ /* 0x000fc4000000000c */
[----:B------:R-:W-:-:S03]  /*b7b90*/  LOP3.LUT R2, R2, 0xffff, RZ, 0xc0, !PT ;  /* 0x0000ffff02027812 */ /* 0x000fc600078ec0ff */
[----:B------:R-:W-:Y:S04]  /*b7ba0*/  STL [R1+0x180], R4 ;  /* 0x0001800401007387 */ /* 0x000fe80000100800 */
[----:B------:R0:W-:Y:S01]  /*b7bb0*/  STL [R1+0x1c4], R5 ;  /* 0x0001c40501007387 */ /* 0x0001e20000100800 */
[----:B------:R-:W-:Y:S02]  /*b7bc0*/  PRMT R0, R2, 0x3340, R1 ;  /* 0x0000334002007816 */ /* 0x000fe40000000001 */
[----:B------:R-:W-:Y:S02]  /*b7bd0*/  SHF.R.U32.HI R12, RZ, 0x8, R17 ;  /* 0x00000008ff0c7819 */ /* 0x000fe40000011611 */
[----:B0-----:R-:W-:Y:S02]  /*b7be0*/  SHF.R.U32.HI R5, RZ, 0x8, R13 ;  /* 0x00000008ff057819 */ /* 0x001fe4000001160d */
[----:B------:R-:W-:-:S02]  /*b7bf0*/  LOP3.LUT R12, R12, 0xffff, RZ, 0xc0, !PT ;  /* 0x0000ffff0c0c7812 */ /* 0x000fc400078ec0ff */
[----:B------:R-:W-:Y:S01]  /*b7c00*/  LOP3.LUT R5, R5, 0xffff, RZ, 0xc0, !PT ;  /* 0x0000ffff05057812 */ /* 0x000fe200078ec0ff */
[----:B------:R0:W-:Y:S01]  /*b7c10*/  STL [R1], R0 ;  /* 0x0000000001007387 */ /* 0x0001e20000100800 */
[----:B------:R-:W-:-:S03]  /*b7c20*/  SHF.R.U32.HI R2, RZ, 0x8, R23 ;  /* 0x00000008ff027819 */ /* 0x000fc60000011617 */
[----:B------:R-:W4:Y:S01]  /*b7c30*/  LDL.LU R13, [R1+0x90] ;  /* 0x00009000010d7983 */ /* 0x000f220000300800 */
[----:B------:R-:W-:Y:S02]  /*b7c40*/  LOP3.LUT R2, R2, 0xffff, RZ, 0xc0, !PT ;  /* 0x0000ffff02027812 */ /* 0x000fe400078ec0ff */
[----:B0-----:R-:W-:-:S04]  /*b7c50*/  SHF.R.U32.HI R0, RZ, 0x8, R18 ;  /* 0x00000008ff007819 */ /* 0x001fc80000011612 */
[----:B------:R-:W-:Y:S02]  /*b7c60*/  LOP3.LUT R0, R0, 0xffff, RZ, 0xc0, !PT ;  /* 0x0000ffff00007812 */ /* 0x000fe400078ec0ff */
[----:B--2---:R-:W-:-:S04]  /*b7c70*/  SHF.R.U32.HI R4, RZ, 0x8, R3 ;  /* 0x00000008ff047819 */ /* 0x004fc80000011603 */
[----:B------:R-:W-:-:S04]  /*b7c80*/  LOP3.LUT R4, R4, 0xffff, RZ, 0xc0, !PT ;  /* 0x0000ffff04047812 */ /* 0x000fc800078ec0ff */
[----:B------:R-:W-:Y:S02]  /*b7c90*/  PRMT R5, R4, 0x3340, R5 ;  /* 0x0000334004057816 */ /* 0x000fe40000000005 */
[----:B------:R-:W-:Y:S02]  /*b7ca0*/  PRMT R4, R12, 0x3340, R1 ;  /* 0x000033400c047816 */ /* 0x000fe40000000001 */
[----:B------:R-:W-:Y:S01]  /*b7cb0*/  SHF.R.U32.HI R3, RZ, 0x8, R19 ;  /* 0x00000008ff037819 */ /* 0x000fe20000011613 */
[----:B------:R0:W-:Y:S04]  /*b7cc0*/  STL [R1+0x17c], R5 ;  /* 0x00017c0501007387 */ /* 0x0001e80000100800 */
[----:B------:R-:W2:Y:S04]  /*b7cd0*/  LDL.LU R17, [R1+0x1a4] ;  /* 0x0001a40001117983 */ /* 0x000ea80000300800 */
[----:B------:R1:W-:Y:S01]  /*b7ce0*/  STL [R1+0x8], R4 ;  /* 0x0000080401007387 */ /* 0x0003e20000100800 */
[----:B------:R-:W-:-:S03]  /*b7cf0*/  LOP3.LUT R3, R3, 0xffff, RZ, 0xc0, !PT ;  /* 0x0000ffff03037812 */ /* 0x000fc600078ec0ff */
[----:B------:R-:W2:Y:S04]  /*b7d00*/  LDL.LU R18, [R1+0x1ac] ;  /* 0x0001ac0001127983 */ /* 0x000ea80000300800 */
[----:B------:R-:W2:Y:S04]  /*b7d10*/  LDL.LU R23, [R1+0x1b8] ;  /* 0x0001b80001177983 */ /* 0x000ea80000300800 */
[----:B------:R-:W2:Y:S01]  /*b7d20*/  LDL.LU R19, [R1+0x8c] ;  /* 0x00008c0001137983 */ /* 0x000ea20000300800 */
[----:B0-----:R-:W-:Y:S02]  /*b7d30*/  SHF.R.U32.HI R5, RZ, 0x8, R15 ;  /* 0x00000008ff057819 */ /* 0x001fe4000001160f */
[----:B-1----:R-:W-:-:S02]  /*b7d40*/  PRMT R4, R0, 0x3340, R2 ;  /* 0x0000334000047816 */ /* 0x002fc40000000002 */
[----:B------:R-:W-:Y:S02]  /*b7d50*/  SHF.R.U32.HI R2, RZ, 0x8, R14 ;  /* 0x00000008ff027819 */ /* 0x000fe4000001160e */
[----:B------:R-:W-:Y:S02]  /*b7d60*/  PRMT R0, R3, 0x3340, R1 ;  /* 0x0000334003007816 */ /* 0x000fe40000000001 */
[----:B------:R-:W-:Y:S02]  /*b7d70*/  LOP3.LUT R5, R5, 0xffff, RZ, 0xc0, !PT ;  /* 0x0000ffff05057812 */ /* 0x000fe400078ec0ff */
[----:B------:R-:W-:Y:S01]  /*b7d80*/  LOP3.LUT R2, R2, 0xffff, RZ, 0xc0, !PT ;  /* 0x0000ffff02027812 */ /* 0x000fe200078ec0ff */
[----:B------:R-:W-:Y:S04]  /*b7d90*/  STL [R1+0x178], R4 ;  /* 0x0001780401007387 */ /* 0x000fe80000100800 */
[----:B------:R0:W-:Y:S01]  /*b7da0*/  STL [R1+0x4], R0 ;  /* 0x0000040001007387 */ /* 0x0001e20000100800 */
[----:B------:R-:W-:-:S03]  /*b7db0*/  PRMT R2, R2, 0x3340, R5 ;  /* 0x0000334002027816 */ /* 0x000fc60000000005 */
[----:B------:R-:W2:Y:S01]  /*b7dc0*/  LDL.LU R5, [R1+0x19c] ;  /* 0x00019c0001057983 */ /* 0x000ea20000300800 */
[----:B------:R-:W-:-:S03]  /*b7dd0*/  SHF.R.U32.HI R12, RZ, 0x8, R22 ;  /* 0x00000008ff0c7819 */ /* 0x000fc60000011616 */
[----:B------:R-:W2:Y:S04]  /*b7de0*/  LDL.LU R22, [R1+0x1e4] ;  /* 0x0001e40001167983 */ /* 0x000ea80000300800 */
[----:B------:R1:W-:Y:S04]  /*b7df0*/  STL [R1+0x170], R2 ;  /* 0x0001700201007387 */ /* 0x0003e80000100800 */
[----:B------:R-:W2:Y:S04]  /*b7e00*/  LDL.LU R14, [R1+0x1c0] ;  /* 0x0001c000010e7983 */ /* 0x000ea80000300800 */
[----:B------:R-:W2:Y:S01]  /*b7e10*/  LDL.LU R15, [R1+0x64] ;  /* 0x00006400010f7983 */ /* 0x000ea20000300800 */
[----:B0-----:R-:W-:-:S02]  /*b7e20*/  SHF.R.U32.HI R0, RZ, 0x8, R29 ;  /* 0x00000008ff007819 */ /* 0x001fc4000001161d */
[----:B---3--:R-:W-:Y:S01]  /*b7e30*/  SHF.R.U32.HI R3, RZ, 0x8, R27 ;  /* 0x00000008ff037819 */ /* 0x008fe2000001161b */
[----:B------:R-:W3:Y:S01]  /*b7e40*/  LDL.LU R29, [R1+0x198] ;  /* 0x00019800011d7983 */ /* 0x000ee20000300800 */
[----:B----4-:R-:W-:Y:S02]  /*b7e50*/  SHF.R.U32.HI R4, RZ, 0x8, R16 ;  /* 0x00000008ff047819 */ /* 0x010fe40000011610 */
[----:B------:R-:W-:Y:S01]  /*b7e60*/  LOP3.LUT R12, R12, 0xffff, RZ, 0xc0, !PT ;  /* 0x0000ffff0c0c7812 */ /* 0x000fe200078ec0ff */
[----:B------:R-:W4:Y:S04]  /*b7e70*/  LDL.LU R27, [R1+0x1a0] ;  /* 0x0001a000011b7983 */ /* 0x000f280000300800 */
[----:B------:R-:W3:Y:S01]  /*b7e80*/  LDL.LU R16, [R1+0x194] ;  /* 0x0001940001107983 */ /* 0x000ee20000300800 */
[----:B-1----:R-:W-:-:S02]  /*b7e90*/  PRMT R2, R12, 0x3340, R1 ;  /* 0x000033400c027816 */ /* 0x002fc40000000001 */
[----:B------:R-:W-:Y:S02]  /*b7ea0*/  LOP3.LUT R0, R0, 0xffff, RZ, 0xc0, !PT ;  /* 0x0000ffff00007812 */ /* 0x000fe400078ec0ff */
[----:B------:R-:W-:Y:S02]  /*b7eb0*/  LOP3.LUT R3, R3, 0xffff, RZ, 0xc0, !PT ;  /* 0x0000ffff03037812 */ /* 0x000fe400078ec0ff */
[----:B------:R-:W-:Y:S01]  /*b7ec0*/  LOP3.LUT R4, R4, 0xffff, RZ, 0xc0, !PT ;  /* 0x0000ffff04047812 */ /* 0x000fe200078ec0ff */
[----:B------:R0:W-:Y:S01]  /*b7ed0*/  STL [R1+0x49a8], R2 ;  /* 0x0049a80201007387 */ /* 0x0001e20000100800 */
[----:B------:R-:W-:Y:S02]  /*b7ee0*/  SHF.R.U32.HI R12, RZ, 0x8, R13 ;  /* 0x00000008ff0c7819 */ /* 0x000fe4000001160d */
[----:B0-----:R-:W-:Y:S02]  /*b7ef0*/  PRMT R2, R0, 0x3340, R3 ;  /* 0x0000334000027816 */ /* 0x001fe40000000003 */
[----:B------:R-:W-:-:S03]  /*b7f00*/  PRMT R0, R4, 0x3340, R1 ;  /* 0x0000334004007816 */ /* 0x000fc60000000001 */
[----:B------:R-:W-:Y:S04]  /*b7f10*/  STL [R1+0x16c], R2 ;  /* 0x00016c0201007387 */ /* 0x000fe80000100800 */
[----:B------:R0:W-:Y:S01]  /*b7f20*/  STL [R1+0x11c], R0 ;  /* 0x00011c0001007387 */ /* 0x0001e20000100800 */
[----:B--2---:R-:W-:-:S03]  /*b7f30*/  SHF.R.U32.HI R13, RZ, 0x8, R17 ;  /* 0x00000008ff0d7819 */ /* 0x004fc60000011611 */
[----:B------:R-:W2:Y:S01]  /*b7f40*/  LDL.LU R17, [R1+0x1d8] ;  /* 0x0001d80001117983 */ /* 0x000ea20000300800 */
[----:B0-----:R-:W-:-:S03]  /*b7f50*/  SHF.R.U32.HI R0, RZ, 0x8, R18 ;  /* 0x00000008ff007819 */ /* 0x001fc60000011612 */
[----:B------:R-:W2:Y:S01]  /*b7f60*/  LDL.LU R18, [R1+0x1cc] ;  /* 0x0001cc0001127983 */ /* 0x000ea20000300800 */
[----:B------:R-:W-:-:S03]  /*b7f70*/  SHF.R.U32.HI R4, RZ, 0x8, R23 ;  /* 0x00000008ff047819 */ /* 0x000fc60000011617 */
[----:B------:R-:W2:Y:S01]  /*b7f80*/  LDL.LU R23, [R1+0x1ec] ;  /* 0x0001ec0001177983 */ /* 0x000ea20000300800 */
[----:B------:R-:W-:Y:S02]  /*b7f90*/  SHF.R.U32.HI R3, RZ, 0x8, R5 ;  /* 0x00000008ff037819 */ /* 0x000fe40000011605 */
[----:B------:R-:W-:Y:S02]  /*b7fa0*/  SHF.R.U32.HI R5, RZ, 0x8, R19 ;  /* 0x00000008ff057819 */ /* 0x000fe40000011613 */
[----:B------:R-:W2:Y:S01]  /*b7fb0*/  LDL.LU R19, [R1+0x1dc] ;  /* 0x0001dc0001137983 */ /* 0x000ea20000300800 */
[----:B------:R-:W-:Y:S02]  /*b7fc0*/  LOP3.LUT R3, R3, 0xffff, RZ, 0xc0, !PT ;  /* 0x0000ffff03037812 */ /* 0x000fe400078ec0ff */
[----:B------:R-:W-:Y:S02]  /*b7fd0*/  LOP3.LUT R12, R12, 0xffff, RZ, 0xc0, !PT ;  /* 0x0000ffff0c0c7812 */ /* 0x000fe400078ec0ff */
[----:B------:R-:W-:-:S02]  /*b7fe0*/  LOP3.LUT R13, R13, 0xffff, RZ, 0xc0, !PT ;  /* 0x0000ffff0d0d7812 */ /* 0x000fc400078ec0ff */
[----:B------:R-:W-:Y:S02]  /*b7ff0*/  PRMT R2, R3, 0x3340, R12 ;  /* 0x0000334003027816 */ /* 0x000fe4000000000c */
[----:B------:R-:W-:Y:S02]  /*b8000*/  PRMT R3, R13, 0x3340, R1 ;  /* 0x000033400d037816 */ /* 0x000fe40000000001 */
[----:B------:R-:W-:Y:S02]  /*b8010*/  LOP3.LUT R0, R0, 0xffff, RZ, 0xc0, !PT ;  /* 0x0000ffff00007812 */ /* 0x000fe400078ec0ff */
[----:B------:R-:W-:Y:S02]  /*b8020*/  LOP3.LUT R4, R4, 0xffff, RZ, 0xc0, !PT ;  /* 0x0000ffff04047812 */ /* 0x000fe400078ec0ff */
[----:B------:R-:W-:Y:S01]  /*b8030*/  LOP3.LUT R5, R5, 0xffff, RZ, 0xc0, !PT ;  /* 0x0000ffff05057812 */ /* 0x000fe200078ec0ff */
[----:B------:R-:W-:Y:S04]  /*b8040*/  STL [R1+0x49ac], R3 ;  /* 0x0049ac0301007387 */ /* 0x000fe80000100800 */
[----:B------:R0:W-:Y:S01]  /*b8050*/  STL [R1+0x168], R2 ;  /* 0x0001680201007387 */ /* 0x0001e20000100800 */
[----:B---3--:R-:W-:-:S02]  /*b8060*/  SHF.R.U32.HI R12, RZ, 0x8, R16 ;  /* 0x00000008ff0c7819 */ /* 0x008fc40000011610 */
[----:B------:R-:W-:Y:S01]  /*b8070*/  SHF.R.U32.HI R13, RZ, 0x8, R14 ;  /* 0x00000008ff0d7819 */ /* 0x000fe2000001160e */
[----:B------:R-:W1:Y:S01]  /*b8080*/  S2R R16, SR_TID.X ;  /* 0x0000000000107919 */ /* 0x000e620000002100 */
[----:B0-----:R-:W-:Y:S02]  /*b8090*/  PRMT R2, R0, 0x3340, R4 ;  /* 0x0000334000027816 */ /* 0x001fe40000000004 */
[----:B------:R-:W-:Y:S02]  /*b80a0*/  PRMT R0, R5, 0x3340, R1 ;  /* 0x0000334005007816 */ /* 0x000fe40000000001 */
[----:B------:R-:W-:Y:S02]  /*b80b0*/  SHF.R.U32.HI R4, RZ, 0x8, R22 ;  /* 0x00000008ff047819 */ /* 0x000fe40000011616 */
[----:B------:R-:W-:Y:S01]  /*b80c0*/  LOP3.LUT R13, R13, 0xffff, RZ, 0xc0, !PT ;  /* 0x0000ffff0d0d7812 */ /* 0x000fe200078ec0ff */
[----:B------:R0:W-:Y:S01]  /*b80d0*/  STL [R1+0x164], R2 ;  /* 0x0001640201007387 */ /* 0x0001e20000100800 */
[----:B------:R-:W-:-:S03]  /*b80e0*/  LOP3.LUT R4, R4, 0xffff, RZ, 0xc0, !PT ;  /* 0x0000ffff04047812 */ /* 0x000fc600078ec0ff */
[----:B------:R3:W-:Y:S01]  /*b80f0*/  STL [R1+0x110], R0 ;  /* 0x0001100001007387 */ /* 0x0007e20000100800 */
[----:B----4-:R-:W-:Y:S02]  /*b8100*/  SHF.R.U32.HI R5, RZ, 0x8, R27 ;  /* 0x00000008ff057819 */ /* 0x010fe4000001161b */
[----:B------:R-:W-:Y:S02]  /*b8110*/  SHF.R.U32.HI R14, RZ, 0x8, R15 ;  /* 0x00000008ff0e7819 */ /* 0x000fe4000001160f */
[----:B------:R-:W-:Y:S02]  /*b8120*/  LOP3.LUT R12, R12, 0xffff, RZ, 0xc0, !PT ;  /* 0x0000ffff0c0c7812 */ /* 0x000fe400078ec0ff */
[----:B------:R-:W-:Y:S02]  /*b8130*/  LOP3.LUT R5, R5, 0xffff, RZ, 0xc0, !PT ;  /* 0x0000ffff05057812 */ /* 0x000fe400078ec0ff */
[----:B0-----:R-:W-:Y:S02]  /*b8140*/  PRMT R2, R4, 0x3340, R13 ;  /* 0x0000334004027816 */ /* 0x001fe4000000000d */
[----:B---3--:R-:W-:-:S02]  /*b8150*/  SHF.R.U32.HI R0, RZ, 0x8, R29 ;  /* 0x00000008ff007819 */ /* 0x008fc4000001161d */
[----:B------:R-:W-:Y:S02]  /*b8160*/  LOP3.LUT R14, R14, 0xffff, RZ, 0xc0, !PT ;  /* 0x0000ffff0e0e7812 */ /* 0x000fe400078ec0ff */
[----:B------:R-:W-:Y:S01]  /*b8170*/  LOP3.LUT R0, R0, 0xffff, RZ, 0xc0, !PT ;  /* 0x0000ffff00007812 */ /* 0x000fe200078ec0ff */
[----:B------:R0:W-:Y:S01]  /*b8180*/  STL [R1+0x15c], R2 ;  /* 0x00015c0201007387 */ /* 0x0001e20000100800 */
[----:B------:R-:W-:Y:S02]  /*b8190*/  PRMT R4, R14, 0x3340, R1 ;  /* 0x000033400e047816 */ /* 0x000fe40000000001 */
[----:B0-----:R-:W-:Y:S02]  /*b81a0*/  PRMT R2, R0, 0x3340, R5 ;  /* 0x0000334000027816 */ /* 0x001fe40000000005 */
[----:B------:R-:W-:Y:S01]  /*b81b0*/  PRMT R0, R12, 0x3340, R1 ;  /* 0x000033400c007816 */ /* 0x000fe20000000001 */
[----:B------:R-:W-:Y:S04]  /*b81c0*/  STL [R1+0x49a0], R4 ;  /* 0x0049a00401007387 */ /* 0x000fe80000100800 */
[----:B------:R-:W-:Y:S04]  /*b81d0*/  STL [R1+0x158], R2 ;  /* 0x0001580201007387 */ /* 0x000fe80000100800 */
[----:B------:R0:W-:Y:S04]  /*b81e0*/  STL [R1+0x100], R0 ;  /* 0x0001000001007387 */ /* 0x0001e80000100800 */
[----:B------:R-:W3:Y:S01]  /*b81f0*/  LDL.LU R3, [R1+0x288] ;  /* 0x0002880001037983 */ /* 0x000ee20000300800 */
[----:B-1----:R-:W-:Y:S01]  /*b8200*/  IMAD.SHL.U32 R14, R16, 0x8, RZ ;  /* 0x00000008100e7824 */ /* 0x002fe200078e00ff */
[----:B------:R-:W-:-:S04]  /*b8210*/  SHF.R.U32.HI R11, RZ, 0x8, R11 ;  /* 0x00000008ff0b7819 */ /* 0x000fc8000001160b */
[----:B------:R-:W-:Y:S02]  /*b8220*/  LOP3.LUT R14, R14, 0x100, RZ, 0xc0, !PT ;  /* 0x000001000e0e7812 */ /* 0x000fe400078ec0ff */
[----:B------:R-:W-:Y:S02]  /*b8230*/  LOP3.LUT R11, R11, 0xffff, RZ, 0xc0, !PT ;  /* 0x0000ffff0b0b7812 */ /* 0x000fe400078ec0ff */
[----:B------:R-:W-:Y:S02]  /*b8240*/  SHF.R.U32.HI R7, RZ, 0x8, R7 ;  /* 0x00000008ff077819 */ /* 0x000fe40000011607 */
[----:B------:R-:W-:Y:S02]  /*b8250*/  SHF.R.U32.HI R10, RZ, 0x8, R10 ;  /* 0x00000008ff0a7819 */ /* 0x000fe4000001160a */
[----:B------:R-:W-:Y:S02]  /*b8260*/  SHF.R.U32.HI R8, RZ, 0x8, R8 ;  /* 0x00000008ff087819 */ /* 0x000fe40000011608 */
[----:B------:R-:W-:-:S02]  /*b8270*/  LOP3.LUT R7, R7, 0xffff, RZ, 0xc0, !PT ;  /* 0x0000ffff07077812 */ /* 0x000fc400078ec0ff */
[----:B------:R-:W-:Y:S02]  /*b8280*/  LOP3.LUT R10, R10, 0xffff, RZ, 0xc0, !PT ;  /* 0x0000ffff0a0a7812 */ /* 0x000fe400078ec0ff */
[----:B------:R-:W-:Y:S02]  /*b8290*/  LOP3.LUT R8, R8, 0xffff, RZ, 0xc0, !PT ;  /* 0x0000ffff08087812 */ /* 0x000fe400078ec0ff */
[----:B--2---:R-:W-:Y:S02]  /*b82a0*/  SHF.R.U32.HI R13, RZ, 0x8, R17 ;  /* 0x00000008ff0d7819 */ /* 0x004fe40000011611 */
[----:B------:R-:W-:Y:S02]  /*b82b0*/  SHF.R.U32.HI R12, RZ, 0x8, R18 ;  /* 0x00000008ff0c7819 */ /* 0x000fe40000011612 */
[----:B------:R-:W-:Y:S02]  /*b82c0*/  LOP3.LUT R13, R13, 0xffff, RZ, 0xc0, !PT ;  /* 0x0000ffff0d0d7812 */ /* 0x000fe400078ec0ff */
[----:B------:R-:W-:-:S02]  /*b82d0*/  LOP3.LUT R12, R12, 0xffff, RZ, 0xc0, !PT ;  /* 0x0000ffff0c0c7812 */ /* 0x000fc400078ec0ff */
[----:B0-----:R-:W-:Y:S02]  /*b82e0*/  SHF.R.U32.HI R0, RZ, 0x8, R23 ;  /* 0x00000008ff007819 */ /* 0x001fe40000011617 */
[----:B------:R-:W-:Y:S02]  /*b82f0*/  PRMT R2, R13, 0x3340, R12 ;  /* 0x000033400d027816 */ /* 0x000fe4000000000c */
[----:B------:R-:W-:-:S03]  /*b8300*/  LOP3.LUT R0, R0, 0xffff, RZ, 0xc0, !PT ;  /* 0x0000ffff00007812 */ /* 0x000fc600078ec0ff */
[----:B------:R-:W-:Y:S04]  /*b8310*/  STL [R1+0x154], R2 ;  /* 0x0001540201007387 */ /* 0x000fe80000100800 */
[----:B------:R-:W2:Y:S01]  /*b8320*/  LDL R27, [R1+0x284] ;  /* 0x00028400011b7983 */ /* 0x000ea20000100800 */
[----:B------:R-:W-:-:S04]  /*b8330*/  SHF.R.U32.HI R5, RZ, 0x8, R19 ;  /* 0x00000008ff057819 */ /* 0x000fc80000011613 */
[----:B------:R-:W-:-:S04]  /*b8340*/  LOP3.LUT R5, R5, 0xffff, RZ, 0xc0, !PT ;  /* 0x0000ffff05057812 */ /* 0x000fc800078ec0ff */
[----:B------:R-:W-:-:S05]  /*b8350*/  PRMT R0, R0, 0x3340, R5 ;  /* 0x0000334000007816 */ /* 0x000fca0000000005 */
[----:B------:R0:W-:Y:S04]  /*b8360*/  STL [R1+0x174], R0 ;  /* 0x0001740001007387 */ /* 0x0001e80000100800 */
[----:B------:R-:W4:Y:S04]  /*b8370*/  LDL.LU R16, [R1+0x21c] ;  /* 0x00021c0001107983 */ /* 0x000f280000300800 */
[----:B------:R-:W4:Y:S01]  /*b8380*/  LDL.LU R23, [R1+0x228] ;  /* 0x0002280001177983 */ /* 0x000f220000300800 */
[----:B------:R-:W-:Y:S02]  /*b8390*/  PRMT R5, R11, 0x3340, R1 ;  /* 0x000033400b057816 */ /* 0x000fe40000000001 */
[----:B------:R-:W-:Y:S01]  /*b83a0*/  SHF.R.U32.HI R11, RZ, 0x8, R21 ;  /* 0x00000008ff0b7819 */ /* 0x000fe20000011615 */
[----:B------:R-:W4:Y:S01]  /*b83b0*/  LDL.LU R19, [R1+0x1f8] ;  /* 0x0001f80001137983 */ /* 0x000f220000300800 */
[----:B0-----:R-:W-:Y:S01]  /*b83c0*/  IMAD.IADD R0, R6, 0x1, R14 ;  /* 0x0000000106007824 */ /* 0x001fe200078e020e */
[----:B------:R-:W-:-:S04]  /*b83d0*/  SHF.R.U32.HI R6, RZ, 0x8, R20 ;  /* 0x00000008ff067819 */ /* 0x000fc80000011614 */
[----:B------:R-:W-:Y:S02]  /*b83e0*/  LOP3.LUT R6, R6, 0xffff, RZ, 0xc0, !PT ;  /* 0x0000ffff06067812 */ /* 0x000fe400078ec0ff */
[----:B------:R-:W-:Y:S02]  /*b83f0*/  LOP3.LUT R11, R11, 0xffff, RZ, 0xc0, !PT ;  /* 0x0000ffff0b0b7812 */ /* 0x000fe400078ec0ff */
[----:B------:R-:W-:Y:S02]  /*b8400*/  PRMT R2, R6, 0x3340, R7 ;  /* 0x0000334006027816 */ /* 0x000fe40000000007 */
[----:B------:R-:W-:Y:S01]  /*b8410*/  PRMT R6, R10, 0x3340, R1 ;  /* 0x000033400a067816 */ /* 0x000fe20000000001 */
[----:B------:R-:W-:Y:S01]  /*b8420*/  STL [R1+0x4994], R5 ;  /* 0x0049940501007387 */ /* 0x000fe20000100800 */
[----:B------:R-:W-:-:S03]  /*b8430*/  PRMT R4, R11, 0x3340, R8 ;  /* 0x000033400b047816 */ /* 0x000fc60000000008 */
[----:B------:R-:W-:Y:S04]  /*b8440*/  STL [R1+0x4990], R6 ;  /* 0x0049900601007387 */ /* 0x000fe80000100800 */
[----:B------:R0:W-:Y:S04]  /*b8450*/  STL [R1+0x150], R2 ;  /* 0x0001500201007387 */ /* 0x0001e80000100800 */
[----:B0-----:R-:W4:Y:S04]  /*b8460*/  LDL.LU R2, [R1+0x2b8] ;  /* 0x0002b80001027983 */ /* 0x001f280000300800 */
[----:B------:R-:W4:Y:S04]  /*b8470*/  LDL.LU R22, [R1+0x248] ;  /* 0x0002480001167983 */ /* 0x000f280000300800 */
[----:B------:R0:W-:Y:S04]  /*b8480*/  STL [R1+0x148], R4 ;  /* 0x0001480401007387 */ /* 0x0001e80000100800 */
[----:B------:R-:W4:Y:S04]  /*b8490*/  LDL.LU R15, [R1+0x200] ;  /* 0x00020000010f7983 */ /* 0x000f280000300800 */
[----:B------:R-:W4:Y:S04]  /*b84a0*/  LDL.LU R29, [R1+0x268] ;  /* 0x00026800011d7983 */ /* 0x000f280000300800 */
[----:B------:R-:W4:Y:S04]  /*b84b0*/  LDL.LU R17, [R1+0x24c] ;  /* 0x00024c0001117983 */ /* 0x000f280000300800 */
[----:B------:R-:W4:Y:S01]  /*b84c0*/  LDL.LU R18, [R1+0x244] ;  /* 0x0002440001127983 */ /* 0x000f220000300800 */
[----:B------:R-:W-:-:S02]  /*b84d0*/  SHF.R.U32.HI R9, RZ, 0x8, R9 ;  /* 0x00000008ff097819 */ /* 0x000fc40000011609 */
[----:B------:R-:W-:Y:S02]  /*b84e0*/  SHF.R.U32.HI R12, RZ, 0x8, R28 ;  /* 0x00000008ff0c7819 */ /* 0x000fe4000001161c */
[----:B------:R-:W-:Y:S02]  /*b84f0*/  SHF.R.U32.HI R10, RZ, 0x8, R24 ;  /* 0x00000008ff0a7819 */ /* 0x000fe40000011618 */
[----:B------:R-:W-:Y:S02]  /*b8500*/  LOP3.LUT R9, R9, 0xffff, RZ, 0xc0, !PT ;  /* 0x0000ffff09097812 */ /* 0x000fe400078ec0ff */
[----:B---3--:R-:W-:Y:S02]  /*b8510*/  SHF.R.U32.HI R14, RZ, 0x8, R3 ;  /* 0x00000008ff0e7819 */ /* 0x008fe40000011603 */
[----:B------:R-:W-:Y:S02]  /*b8520*/  LOP3.LUT R12, R12, 0xffff, RZ, 0xc0, !PT ;  /* 0x0000ffff0c0c7812 */ /* 0x000fe400078ec0ff */
[----:B------:R-:W-:-:S02]  /*b8530*/  LOP3.LUT R10, R10, 0xffff, RZ, 0xc0, !PT ;  /* 0x0000ffff0a0a7812 */ /* 0x000fc400078ec0ff */
[----:B------:R-:W-:Y:S02]  /*b8540*/  PRMT R7, R9, 0x3340, R1 ;  /* 0x0000334009077816 */ /* 0x000fe40000000001 */
[----:B------:R-:W-:Y:S02]  /*b8550*/  LOP3.LUT R14, R14, 0xffff, RZ, 0xc0, !PT ;  /* 0x0000ffff0e0e7812 */ /* 0x000fe400078ec0ff */
[----:B0-----:R-:W-:Y:S01]  /*b8560*/  PRMT R4, R12, 0x3340, R10 ;  /* 0x000033400c047816 */ /* 0x001fe2000000000a */
[----:B------:R-:W-:Y:S01]  /*b8570*/  STL [R1+0x4998], R7 ;  /* 0x0049980701007387 */ /* 0x000fe20000100800 */
[----:B--2---:R-:W-:-:S03]  /*b8580*/  SHF.R.U32.HI R13, RZ, 0x8, R27 ;  /* 0x00000008ff0d7819 */ /* 0x004fc6000001161b */
[----:B------:R-:W2:Y:S01]  /*b8590*/  LDL.LU R27, [R1+0x28c] ;  /* 0x00028c00011b7983 */ /* 0x000ea20000300800 */
[----:B------:R-:W-:-:S03]  /*b85a0*/  LOP3.LUT R13, R13, 0xffff, RZ, 0xc0, !PT ;  /* 0x0000ffff0d0d7812 */ /* 0x000fc600078ec0ff */
[----:B------:R-:W-:Y:S01]  /*b85b0*/  STL [R1+0x144], R4 ;  /* 0x0001440401007387 */ /* 0x000fe20000100800 */
[----:B------:R-:W-:Y:S02]  /*b85c0*/  PRMT R3, R14, 0x3340, R13 ;  /* 0x000033400e037816 */ /* 0x000fe4000000000d */
[----:B----4-:R-:W-:Y:S02]  /*b85d0*/  SHF.R.U32.HI R11, RZ, 0x8, R16 ;  /* 0x00000008ff0b7819 */ /* 0x010fe40000011610 */
[----:B------:R-:W-:Y:S01]  /*b85e0*/  SHF.R.U32.HI R9, RZ, 0x8, R23 ;  /* 0x00000008ff097819 */ /* 0x000fe20000011617 */
[----:B------:R-:W3:Y:S04]  /*b85f0*/  LDL.LU R16, [R1+0x74] ;  /* 0x0000740001107983 */ /* 0x000ee80000300800 */
[----:B------:R0:W-:Y:S04]  /*b8600*/  STL [R1+0x140], R3 ;  /* 0x0001400301007387 */ /* 0x0001e80000100800 */
[----:B------:R-:W4:Y:S01]  /*b8610*/  LDL.LU R23, [R1+0x38] ;  /* 0x0000380001177983 */ /* 0x000f220000300800 */
[----:B------:R-:W-:-:S02]  /*b8620*/  SHF.R.U32.HI R8, RZ, 0x8, R19 ;  /* 0x00000008ff087819 */ /* 0x000fc40000011613 */
[----:B------:R-:W-:Y:S02]  /*b8630*/  LOP3.LUT R11, R11, 0xffff, RZ, 0xc0, !PT ;  /* 0x0000ffff0b0b7812 */ /* 0x000fe400078ec0ff */
[----:B------:R-:W-:Y:S01]  /*b8640*/  LOP3.LUT R9, R9, 0xffff, RZ, 0xc0, !PT ;  /* 0x0000ffff09097812 */ /* 0x000fe200078ec0ff */
[----:B------:R-:W4:Y:S01]  /*b8650*/  LDL.LU R19, [R1+0x30] ;  /* 0x0000300001137983 */ /* 0x000f220000300800 */
[----:B------:R-:W-:Y:S02]  /*b8660*/  LOP3.LUT R8, R8, 0xffff, RZ, 0xc0, !PT ;  /* 0x0000ffff08087812 */ /* 0x000fe400078ec0ff */
[----:B0-----:R-:W-:Y:S02]  /*b8670*/  PRMT R3, R11, 0x3340, R9 ;  /* 0x000033400b037816 */ /* 0x001fe40000000009 */
[----:B------:R-:W-:-:S03]  /*b8680*/  PRMT R12, R8, 0x3340, R1 ;  /* 0x00003340080c7816 */ /* 0x000fc60000000001 */
[----:B------:R0:W-:Y:S04]  /*b8690*/  STL [R1+0x13c], R3 ;  /* 0x00013c0301007387 */ /* 0x0001e80000100800 */
[----:B------:R-:W-:Y:S01]  /*b86a0*/  STL [R1+0x499c], R12 ;  /* 0x00499c0c01007387 */ /* 0x000fe20000100800 */
[----:B------:R-:W-:Y:S02]  /*b86b0*/  SHF.R.U32.HI R13, RZ, 0x8, R2 ;  /* 0x00000008ff0d7819 */ /* 0x000fe40000011602 */
[----:B------:R-:W-:Y:S02]  /*b86c0*/  SHF.R.U32.HI R9, RZ, 0x8, R22 ;  /* 0x00000008ff097819 */ /* 0x000fe40000011616 */
[----:B------:R-:W-:Y:S02]  /*b86d0*/  SHF.R.U32.HI R10, RZ, 0x8, R15 ;  /* 0x00000008ff0a7819 */ /* 0x000fe4000001160f */
[----:B------:R-:W-:-:S02]  /*b86e0*/  SHF.R.U32.HI R8, RZ, 0x8, R29 ;  /* 0x00000008ff087819 */ /* 0x000fc4000001161d */
[----:B------:R-:W-:Y:S02]  /*b86f0*/  SHF.R.U32.HI R11, RZ, 0x8, R17 ;  /* 0x00000008ff0b7819 */ /* 0x000fe40000011611 */
[----:B------:R-:W-:Y:S02]  /*b8700*/  LOP3.LUT R13, R13, 0xffff, RZ, 0xc0, !PT ;  /* 0x0000ffff0d0d7812 */ /* 0x000fe400078ec0ff */
[----:B------:R-:W-:Y:S02]  /*b8710*/  LOP3.LUT R9, R9, 0xffff, RZ, 0xc0, !PT ;  /* 0x0000ffff09097812 */ /* 0x000fe400078ec0ff */
[----:B------:R-:W-:Y:S02]  /*b8720*/  LOP3.LUT R10, R10, 0xffff, RZ, 0xc0, !PT ;  /* 0x0000ffff0a0a7812 */ /* 0x000fe400078ec0ff */
[----:B------:R-:W-:Y:S02]  /*b8730*/  LOP3.LUT R8, R8, 0xffff, RZ, 0xc0, !PT ;  /* 0x0000ffff08087812 */ /* 0x000fe400078ec0ff */
[----:B------:R-:W-:-:S02]  /*b8740*/  LOP3.LUT R11, R11, 0xffff, RZ, 0xc0, !PT ;  /* 0x0000ffff0b0b7812 */ /* 0x000fc400078ec0ff */
[----:B------:R-:W-:Y:S02]  /*b8750*/  PRMT R13, R13, 0x3340, R1 ;  /* 0x000033400d0d7816 */ /* 0x000fe40000000001 */
[----:B0-----:R-:W-:Y:S02]  /*b8760*/  PRMT R3, R9, 0x3340, R10 ;  /* 0x0000334009037816 */ /* 0x001fe4000000000a */
[----:B------:R-:W-:Y:S01]  /*b8770*/  PRMT R2, R8, 0x3340, R11 ;  /* 0x0000334008027816 */ /* 0x000fe2000000000b */
[----:B------:R-:W-:Y:S04]  /*b8780*/  STL [R1+0x49a4], R13 ;  /* 0x0049a40d01007387 */ /* 0x000fe80000100800 */
[----:B------:R-:W4:Y:S04]  /*b8790*/  LDL.LU R20, [R1+0x2b4] ;  /* 0x0002b40001147983 */ /* 0x000f280000300800 */
[----:B------:R-:W-:Y:S04]  /*b87a0*/  STL [R1+0x134], R3 ;  /* 0x0001340301007387 */ /* 0x000fe80000100800 */
[----:B------:R-:W4:Y:S04]  /*b87b0*/  LDL.LU R5, [R1+0x29c] ;  /* 0x00029c0001057983 */ /* 0x000f280000300800 */
[----:B------:R0:W-:Y:S01]  /*b87c0*/  STL [R1+0x130], R2 ;  /* 0x0001300201007387 */ /* 0x0001e20000100800 */
[----:B------:R-:W-:-:S03]  /*b87d0*/  SHF.R.U32.HI R14, RZ, 0x8, R18 ;  /* 0x00000008ff0e7819 */ /* 0x000fc60000011612 */
[----:B0-----:R-:W4:Y:S04]  /*b87e0*/  LDL.LU R2, [R1+0x2c0] ;  /* 0x0002c00001027983 */ /* 0x001f280000300800 */
[----:B------:R-:W4:Y:S04]  /*b87f0*/  LDL.LU R18, [R1+0x290] ;  /* 0x0002900001127983 */ /* 0x000f280000300800 */
[----:B------:R-:W4:Y:S01]  /*b8800*/  LDL.LU R22, [R1+0x2bc] ;  /* 0x0002bc0001167983 */ /* 0x000f220000300800 */
[----:B------:R-:W-:-:S03]  /*b8810*/  LOP3.LUT R14, R14, 0xffff, RZ, 0xc0, !PT ;  /* 0x0000ffff0e0e7812 */ /* 0x000fc600078ec0ff */
[----:B------:R-:W4:Y:S01]  /*b8820*/  LDL.LU R17, [R1+0x298] ;  /* 0x0002980001117983 */ /* 0x000f220000300800 */
[----:B------:R-:W-:-:S05]  /*b8830*/  PRMT R14, R14, 0x3340, R1 ;  /* 0x000033400e0e7816 */ /* 0x000fca0000000001 */
[----:B------:R-:W-:Y:S01]  /*b8840*/  STL [R1+0x49b0], R14 ;  /* 0x0049b00e01007387 */ /* 0x000fe20000100800 */
[----:B------:R-:W-:-:S04]  /*b8850*/  SHF.R.U32.HI R8, RZ, 0x8, R26 ;  /* 0x00000008ff087819 */ /* 0x000fc8000001161a */
[----:B------:R-:W-:Y:S02]  /*b8860*/  LOP3.LUT R8, R8, 0xffff, RZ, 0xc0, !PT ;  /* 0x0000ffff08087812 */ /* 0x000fe400078ec0ff */
[----:B--2---:R-:W-:-:S04]  /*b8870*/  SHF.R.U32.HI R15, RZ, 0x8, R27 ;  /* 0x00000008ff0f7819 */ /* 0x004fc8000001161b */
[----:B------:R-:W-:-:S04]  /*b8880*/  LOP3.LUT R15, R15, 0xffff, RZ, 0xc0, !PT ;  /* 0x0000ffff0f0f7812 */ /* 0x000fc800078ec0ff */
[----:B------:R-:W-:Y:S02]  /*b8890*/  PRMT R15, R15, 0x3340, R1 ;  /* 0x000033400f0f7816 */ /* 0x000fe40000000001 */
[----:B---3--:R-:W-:Y:S02]  /*b88a0*/  SHF.R.U32.HI R10, RZ, 0x8, R16 ;  /* 0x00000008ff0a7819 */ /* 0x008fe40000011610 */
[----:B----4-:R-:W-:Y:S02]  /*b88b0*/  SHF.R.U32.HI R11, RZ, 0x8, R23 ;  /* 0x00000008ff0b7819 */ /* 0x010fe40000011617 */
[----:B------:R-:W-:Y:S02]  /*b88c0*/  LOP3.LUT R10, R10, 0xffff, RZ, 0xc0, !PT ;  /* 0x0000ffff0a0a7812 */ /* 0x000fe400078ec0ff */
[----:B------:R-:W-:Y:S01]  /*b88d0*/  LOP3.LUT R11, R11, 0xffff, RZ, 0xc0, !PT ;  /* 0x0000ffff0b0b7812 */ /* 0x000fe200078ec0ff */
[----:B------:R-:W-:Y:S04]  /*b88e0*/  STL [R1+0x49b4], R15 ;  /* 0x0049b40f01007387 */ /* 0x000fe80000100800 */
[----:B------:R-:W2:Y:S04]  /*b88f0*/  LDL.LU R4, [R1+0x2dc] ;  /* 0x0002dc0001047983 */ /* 0x000ea80000300800 */
[----:B------:R-:W3:Y:S01]  /*b8900*/  LDL.LU R3, [R1+0x2d8] ;  /* 0x0002d80001037983 */ /* 0x000ee20000300800 */
[----:B------:R-:W-:-:S05]  /*b8910*/  PRMT R6, R10, 0x3340, R11 ;  /* 0x000033400a067816 */ /* 0x000fca000000000b */
[----:B------:R0:W-:Y:S04]  /*b8920*/  STL [R1+0x14c], R6 ;  /* 0x00014c0601007387 */ /* 0x0001e80000100800 */
[----:B------:R-:W4:Y:S04]  /*b8930*/  LDL.LU R29, [R1+0x2e4] ;  /* 0x0002e400011d7983 */ /* 0x000f280000300800 */
[----:B------:R-:W4:Y:S04]  /*b8940*/  LDL.LU R27, [R1+0x2d0] ;  /* 0x0002d000011b7983 */ /* 0x000f280000300800 */
[----:B------:R-:W4:Y:S01]  /*b8950*/  LDL.LU R23, [R1+0x2e0] ;  /* 0x0002e00001177983 */ /* 0x000f220000300800 */
[----:B------:R-:W-:-:S02]  /*b8960*/  SHF.R.U32.HI R9, RZ, 0x8, R19 ;  /* 0x00000008ff097819 */ /* 0x000fc40000011613 */
[----:B------:R-:W-:Y:S01]  /*b8970*/  SHF.R.U32.HI R16, RZ, 0x8, R25 ;  /* 0x00000008ff107819 */ /* 0x000fe20000011619 */
[----:B------:R-:W4:Y:S01]  /*b8980*/  LDL.LU R19, [R1+0x2d4] ;  /* 0x0002d40001137983 */ /* 0x000f220000300800 */
[----:B------:R-:W-:Y:S02]  /*b8990*/  LOP3.LUT R9, R9, 0xffff, RZ, 0xc0, !PT ;  /* 0x0000ffff09097812 */ /* 0x000fe400078ec0ff */
[----:B------:R-:W-:Y:S02]  /*b89a0*/  LOP3.LUT R16, R16, 0xffff, RZ, 0xc0, !PT ;  /* 0x0000ffff10107812 */ /* 0x000fe400078ec0ff */
[----:B0-----:R-:W-:Y:S02]  /*b89b0*/  PRMT R6, R8, 0x3340, R9 ;  /* 0x0000334008067816 */ /* 0x001fe40000000009 */
[----:B------:R-:W-:-:S05]  /*b89c0*/  PRMT R16, R16, 0x3340, R1 ;  /* 0x0000334010107816 */ /* 0x000fca0000000001 */
[----:B------:R-:W-:Y:S04]  /*b89d0*/  STL [R1+0x49b8], R16 ;  /* 0x0049b81001007387 */ /* 0x000fe80000100800 */
[----:B------:R0:W-:Y:S01]  /*b89e0*/  STL [R1+0x124], R6 ;  /* 0x0001240601007387 */ /* 0x0001e20000100800 */
[----:B------:R-:W-:Y:S02]  /*b89f0*/  SHF.R.U32.HI R9, RZ, 0x8, R20 ;  /* 0x00000008ff097819 */ /* 0x000fe40000011614 */
[----:B------:R-:W-:Y:S02]  /*b8a00*/  SHF.R.U32.HI R10, RZ, 0x8, R5 ;  /* 0x00000008ff0a7819 */ /* 0x000fe40000011605 */
[----:B------:R-:W-:Y:S02]  /*b8a10*/  LOP3.LUT R9, R9, 0xffff, RZ, 0xc0, !PT ;  /* 0x0000ffff09097812 */ /* 0x000fe400078ec0ff */
[----:B------:R-:W-:-:S02]  /*b8a20*/  LOP3.LUT R10, R10, 0xffff, RZ, 0xc0, !PT ;  /* 0x0000ffff0a0a7812 */ /* 0x000fc400078ec0ff */
[----:B------:R-:W-:Y:S02]  /*b8a30*/  SHF.R.U32.HI R8, RZ, 0x8, R2 ;  /* 0x00000008ff087819 */ /* 0x000fe40000011602 */
[----:B------:R-:W-:Y:S02]  /*b8a40*/  SHF.R.U32.HI R11, RZ, 0x8, R22 ;  /* 0x00000008ff0b7819 */ /* 0x000fe40000011616 */
[----:B------:R-:W-:Y:S02]  /*b8a50*/  LOP3.LUT R8, R8, 0xffff, RZ, 0xc0, !PT ;  /* 0x0000ffff08087812 */ /* 0x000fe400078ec0ff */
[----:B------:R-:W-:Y:S02]  /*b8a60*/  PRMT R5, R9, 0x3340, R10 ;  /* 0x0000334009057816 */ /* 0x000fe4000000000a */
[----:B------:R-:W-:Y:S01]  /*b8a70*/  LOP3.LUT R11, R11, 0xffff, RZ, 0xc0, !PT ;  /* 0x0000ffff0b0b7812 */ /* 0x000fe200078ec0ff */
[----:B------:R-:W4:Y:S03]  /*b8a80*/  LDL.LU R22, [R1+0xcc] ;  /* 0x0000cc0001167983 */ /* 0x000f260000300800 */
[----:B------:R-:W-:Y:S01]  /*b8a90*/  PRMT R2, R8, 0x3340, R11 ;  /* 0x0000334008027816 */ /* 0x000fe2000000000b */
[----:B------:R-:W-:Y:S04]  /*b8aa0*/  STL [R1+0x118], R5 ;  /* 0x0001180501007387 */ /* 0x000fe80000100800 */
[----:B------:R-:W4:Y:S04]  /*b8ab0*/  LDL.LU R28, [R1+0x25c] ;  /* 0x00025c00011c7983 */ /* 0x000f280000300800 */
[----:B------:R1:W-:Y:S04]  /*b8ac0*/  STL [R1+0x114], R2 ;  /* 0x0001140201007387 */ /* 0x0003e80000100800 */
[----:B------:R-:W4:Y:S04]  /*b8ad0*/  LDL.LU R7, [R1+0xe4] ;  /* 0x0000e40001077983 */ /* 0x000f280000300800 */
[----:B------:R-:W4:Y:S04]  /*b8ae0*/  LDL.LU R21, [R1+0xdc] ;  /* 0x0000dc0001157983 */ /* 0x000f280000300800 */
[----:B0-----:R-:W4:Y:S04]  /*b8af0*/  LDL.LU R6, [R1+0x264] ;  /* 0x0002640001067983 */ /* 0x001f280000300800 */
[----:B-1----:R-:W4:Y:S01]  /*b8b00*/  LDL R2, [R1+0x224] ;  /* 0x0002240001027983 */ /* 0x002f220000100800 */
[----:B------:R-:W-:-:S02]  /*b8b10*/  SHF.R.U32.HI R17, RZ, 0x8, R17 ;  /* 0x00000008ff117819 */ /* 0x000fc40000011611 */
[----:B------:R-:W-:Y:S02]  /*b8b20*/  SHF.R.U32.HI R18, RZ, 0x8, R18 ;  /* 0x00000008ff127819 */ /* 0x000fe40000011612 */
[----:B------:R-:W-:Y:S02]  /*b8b30*/  LOP3.LUT R17, R17, 0xffff, RZ, 0xc0, !PT ;  /* 0x0000ffff11117812 */ /* 0x000fe400078ec0ff */
[----:B------:R-:W-:Y:S02]  /*b8b40*/  LOP3.LUT R18, R18, 0xffff, RZ, 0xc0, !PT ;  /* 0x0000ffff12127812 */ /* 0x000fe400078ec0ff */
[--C-:B------:R-:W-:Y:S02]  /*b8b50*/  PRMT R17, R17, 0x3340, R1.reuse ;  /* 0x0000334011117816 */ /* 0x100fe40000000001 */
[----:B------:R-:W-:-:S03]  /*b8b60*/  PRMT R18, R18, 0x3340, R1 ;  /* 0x0000334012127816 */ /* 0x000fc60000000001 */
[----:B------:R-:W-:Y:S04]  /*b8b70*/  STL [R1+0x49bc], R17 ;  /* 0x0049bc1101007387 */ /* 0x000fe80000100800 */
[----:B------:R-:W-:Y:S04]  /*b8b80*/  STL [R1+0x49c0], R18 ;  /* 0x0049c01201007387 */ /* 0x000fe80000100800 */
[----:B------:R-:W4:Y:S01]  /*b8b90*/  LDL.LU R5, [R1+0x40] ;  /* 0x0000400001057983 */ /* 0x000f220000300800 */
[----:B--2---:R-:W-:Y:S02]  /*b8ba0*/  SHF.R.U32.HI R9, RZ, 0x8, R4 ;  /* 0x00000008ff097819 */ /* 0x004fe40000011604 */
[----:B---3--:R-:W-:-:S02]  /*b8bb0*/  SHF.R.U32.HI R10, RZ, 0x8, R3 ;  /* 0x00000008ff0a7819 */ /* 0x008fc40000011603 */
[----:B------:R-:W-:Y:S02]  /*b8bc0*/  LOP3.LUT R9, R9, 0xffff, RZ, 0xc0, !PT ;  /* 0x0000ffff09097812 */ /* 0x000fe400078ec0ff */
[----:B------:R-:W-:Y:S02]  /*b8bd0*/  LOP3.LUT R10, R10, 0xffff, RZ, 0xc0, !PT ;  /* 0x0000ffff0a0a7812 */ /* 0x000fe400078ec0ff */
[----:B----4-:R-:W-:Y:S02]  /*b8be0*/  SHF.R.U32.HI R8, RZ, 0x8, R29 ;  /* 0x00000008ff087819 */ /* 0x010fe4000001161d */
[----:B------:R-:W-:Y:S02]  /*b8bf0*/  SHF.R.U32.HI R11, RZ, 0x8, R23 ;  /* 0x00000008ff0b7819 */ /* 0x000fe40000011617 */
[----:B------:R-:W-:Y:S02]  /*b8c00*/  LOP3.LUT R8, R8, 0xffff, RZ, 0xc0, !PT ;  /* 0x0000ffff08087812 */ /* 0x000fe400078ec0ff */
[----:B------:R-:W-:-:S02]  /*b8c10*/  LOP3.LUT R11, R11, 0xffff, RZ, 0xc0, !PT ;  /* 0x0000ffff0b0b7812 */ /* 0x000fc400078ec0ff */
[----:B------:R-:W-:Y:S02]  /*b8c20*/  PRMT R4, R9, 0x3340, R10 ;  /* 0x0000334009047816 */ /* 0x000fe4000000000a */
[----:B------:R-:W-:-:S03]  /*b8c30*/  PRMT R3, R8, 0x3340, R11 ;  /* 0x0000334008037816 */ /* 0x000fc6000000000b */
[----:B------:R0:W-:Y:S04]  /*b8c40*/  STL [R1+0x10c], R4 ;  /* 0x00010c0401007387 */ /* 0x0001e80000100800 */
[----:B0-----:R-:W2:Y:S04]  /*b8c50*/  LDL.LU R4, [R1+0xa0] ;  /* 0x0000a00001047983 */ /* 0x001ea80000300800 */
[----:B------:R0:W-:Y:S04]  /*b8c60*/  STL [R1+0x108], R3 ;  /* 0x0001080301007387 */ /* 0x0001e80000100800 */
[----:B0-----:R-:W3:Y:S01]  /*b8c70*/  LDL.LU R3, [R1+0x80] ;  /* 0x0000800001037983 */ /* 0x001ee20000300800 */
[----:B------:R-:W-:-:S03]  /*b8c80*/  SHF.R.U32.HI R20, RZ, 0x8, R27 ;  /* 0x00000008ff147819 */ /* 0x000fc6000001161b */
[----:B------:R-:W4:Y:S04]  /*b8c90*/  LDL.LU R29, [R1+0x10] ;  /* 0x00001000011d7983 */ /* 0x000f280000300800 */
[----:B------:R-:W4:Y:S04]  /*b8ca0*/  LDL.LU R27, [R1+0x34] ;  /* 0x00003400011b7983 */ /* 0x000f280000300800 */
[----:B------:R-:W4:Y:S01]  /*b8cb0*/  LDL.LU R23, [R1+0x2c] ;  /* 0x00002c0001177983 */ /* 0x000f220000300800 */
[----:B------:R-:W-:Y:S02]  /*b8cc0*/  SHF.R.U32.HI R19, RZ, 0x8, R19 ;  /* 0x00000008ff137819 */ /* 0x000fe40000011613 */
[----:B------:R-:W-:-:S02]  /*b8cd0*/  LOP3.LUT R20, R20, 0xffff, RZ, 0xc0, !PT ;  /* 0x0000ffff14147812 */ /* 0x000fc400078ec0ff */
[----:B------:R-:W-:Y:S02]  /*b8ce0*/  LOP3.LUT R19, R19, 0xffff, RZ, 0xc0, !PT ;  /* 0x0000ffff13137812 */ /* 0x000fe400078ec0ff */
[--C-:B------:R-:W-:Y:S02]  /*b8cf0*/  PRMT R20, R20, 0x3340, R1.reuse ;  /* 0x0000334014147816 */ /* 0x100fe40000000001 */
[----:B------:R-:W-:Y:S02]  /*b8d00*/  PRMT R19, R19, 0x3340, R1 ;  /* 0x0000334013137816 */ /* 0x000fe40000000001 */
[----:B------:R-:W-:Y:S02]  /*b8d10*/  SHF.R.U32.HI R22, RZ, 0x8, R22 ;  /* 0x00000008ff167819 */ /* 0x000fe40000011616 */
[----:B------:R-:W-:Y:S02]  /*b8d20*/  SHF.R.U32.HI R10, RZ, 0x8, R28 ;  /* 0x00000008ff0a7819 */ /* 0x000fe4000001161c */
[----:B------:R-:W-:-:S02]  /*b8d30*/  LOP3.LUT R22, R22, 0xffff, RZ, 0xc0, !PT ;  /* 0x0000ffff16167812 */ /* 0x000fc400078ec0ff */
[----:B------:R-:W-:Y:S02]  /*b8d40*/  SHF.R.U32.HI R11, RZ, 0x8, R7 ;  /* 0x00000008ff0b7819 */ /* 0x000fe40000011607 */
[----:B------:R-:W-:Y:S02]  /*b8d50*/  LOP3.LUT R10, R10, 0xffff, RZ, 0xc0, !PT ;  /* 0x0000ffff0a0a7812 */ /* 0x000fe400078ec0ff */
[----:B------:R-:W-:Y:S02]  /*b8d60*/  SHF.R.U32.HI R8, RZ, 0x8, R6 ;  /* 0x00000008ff087819 */ /* 0x000fe40000011606 */
[----:B------:R-:W-:Y:S02]  /*b8d70*/  LOP3.LUT R11, R11, 0xffff, RZ, 0xc0, !PT ;  /* 0x0000ffff0b0b7812 */ /* 0x000fe400078ec0ff */
[----:B------:R-:W-:Y:S01]  /*b8d80*/  PRMT R6, R22, 0x3340, R1 ;  /* 0x0000334016067816 */ /* 0x000fe20000000001 */
[----:B------:R-:W-:Y:S04]  /*b8d90*/  STL [R1+0x49c4], R19 ;  /* 0x0049c41301007387 */ /* 0x000fe80000100800 */
[----:B------:R-:W-:Y:S04]  /*b8da0*/  STL [R1+0x49c8], R20 ;  /* 0x0049c81401007387 */ /* 0x000fe80000100800 */
[----:B------:R-:W4:Y:S01]  /*b8db0*/  LDL.LU R12, [R1+0x44] ;  /* 0x00004400010c7983 */ /* 0x000f220000300800 */
[----:B------:R-:W-:-:S02]  /*b8dc0*/  SHF.R.U32.HI R9, RZ, 0x8, R2 ;  /* 0x00000008ff097819 */ /* 0x000fc40000011602 */
[----:B------:R-:W-:Y:S01]  /*b8dd0*/  PRMT R2, R10, 0x3340, R11 ;  /* 0x000033400a027816 */ /* 0x000fe2000000000b */
[----:B------:R0:W-:Y:S04]  /*b8de0*/  STL [R1+0xa8], R6 ;  /* 0x0000a80601007387 */ /* 0x0001e80000100800 */
[----:B------:R-:W4:Y:S04]  /*b8df0*/  LDL.LU R24, [R1+0x4c] ;  /* 0x00004c0001187983 */ /* 0x000f280000300800 */
[----:B------:R1:W-:Y:S04]  /*b8e00*/  STL [R1+0xfc], R2 ;  /* 0x0000fc0201007387 */ /* 0x0003e80000100800 */
[----:B------:R-:W4:Y:S04]  /*b8e10*/  LDL.LU R28, [R1+0x48] ;  /* 0x00004800011c7983 */ /* 0x000f280000300800 */
[----:B------:R-:W4:Y:S04]  /*b8e20*/  LDL.LU R7, [R1+0x68] ;  /* 0x0000680001077983 */ /* 0x000f280000300800 */
[----:B0-----:R-:W4:Y:S04]  /*b8e30*/  LDL.LU R6, [R1+0x88] ;  /* 0x0000880001067983 */ /* 0x001f280000300800 */
[----:B-1----:R-:W4:Y:S01]  /*b8e40*/  LDL.LU R2, [R1+0x94] ;  /* 0x0000940001027983 */ /* 0x002f220000300800 */
[----:B------:R-:W-:-:S04]  /*b8e50*/  SHF.R.U32.HI R21, RZ, 0x8, R21 ;  /* 0x00000008ff157819 */ /* 0x000fc80000011615 */
[----:B------:R-:W-:-:S04]  /*b8e60*/  LOP3.LUT R21, R21, 0xffff, RZ, 0xc0, !PT ;  /* 0x0000ffff15157812 */ /* 0x000fc800078ec0ff */
[----:B------:R-:W-:Y:S02]  /*b8e70*/  PRMT R10, R21, 0x3340, R1 ;  /* 0x00003340150a7816 */ /* 0x000fe40000000001 */
[----:B------:R-:W-:Y:S02]  /*b8e80*/  SHF.R.U32.HI R22, RZ, 0x8, R5 ;  /* 0x00000008ff167819 */ /* 0x000fe40000011605 */
[----:B------:R-:W-:Y:S02]  /*b8e90*/  LOP3.LUT R8, R8, 0xffff, RZ, 0xc0, !PT ;  /* 0x0000ffff08087812 */ /* 0x000fe400078ec0ff */
[----:B------:R-:W-:Y:S01]  /*b8ea0*/  LOP3.LUT R9, R9, 0xffff, RZ, 0xc0, !PT ;  /* 0x0000ffff09097812 */ /* 0x000fe200078ec0ff */
[----:B------:R2:W-:Y:S01]  /*b8eb0*/  STL [R1+0xcc], R10 ;  /* 0x0000cc0a01007387 */ /* 0x0005e20000100800 */
[----:B------:R-:W-:Y:S02]  /*b8ec0*/  LOP3.LUT R22, R22, 0xffff, RZ, 0xc0, !PT ;  /* 0x0000ffff16167812 */ /* 0x000fe400078ec0ff */
[----:B------:R-:W-:-:S05]  /*b8ed0*/  PRMT R8, R8, 0x3340, R9 ;  /* 0x0000334008087816 */ /* 0x000fca0000000009 */
[----:B------:R-:W-:Y:S04]  /*b8ee0*/  STL [R1+0xf8], R8 ;  /* 0x0000f80801007387 */ /* 0x000fe80000100800 */
[----:B------:R-:W4:Y:S01]  /*b8ef0*/  LDL.LU R13, [R1+0x240] ;  /* 0x00024000010d7983 */ /* 0x000f220000300800 */
[----:B--2---:R-:W-:Y:S02]  /*b8f00*/  SHF.R.U32.HI R10, RZ, 0x8, R4 ;  /* 0x00000008ff0a7819 */ /* 0x004fe40000011604 */
[----:B------:R-:W-:Y:S02]  /*b8f10*/  PRMT R4, R22, 0x3340, R1 ;  /* 0x0000334016047816 */ /* 0x000fe40000000001 */
[----:B------:R-:W-:Y:S02]  /*b8f20*/  LOP3.LUT R10, R10, 0xffff, RZ, 0xc0, !PT ;  /* 0x0000ffff0a0a7812 */ /* 0x000fe400078ec0ff */
[----:B---3--:R-:W-:-:S04]  /*b8f30*/  SHF.R.U32.HI R11, RZ, 0x8, R3 ;  /* 0x00000008ff0b7819 */ /* 0x008fc80000011603 */
[----:B------:R-:W-:Y:S01]  /*b8f40*/  LOP3.LUT R11, R11, 0xffff, RZ, 0xc0, !PT ;  /* 0x0000ffff0b0b7812 */ /* 0x000fe200078ec0ff */
[----:B------:R0:W-:Y:S04]  /*b8f50*/  STL [R1+0x84], R4 ;  /* 0x0000840401007387 */ /* 0x0001e80000100800 */
[----:B------:R-:W2:Y:S01]  /*b8f60*/  LDL.LU R5, [R1+0x23c] ;  /* 0x00023c0001057983 */ /* 0x000ea20000300800 */
[----:B------:R-:W-:Y:S02]  /*b8f70*/  PRMT R3, R10, 0x3340, R11 ;  /* 0x000033400a037816 */ /* 0x000fe4000000000b */
[----:B----4-:R-:W-:-:S03]  /*b8f80*/  SHF.R.U32.HI R9, RZ, 0x8, R23 ;  /* 0x00000008ff097819 */ /* 0x010fc60000011617 */
[----:B------:R1:W-:Y:S04]  /*b8f90*/  STL [R1+0xf4], R3 ;  /* 0x0000f40301007387 */ /* 0x0003e80000100800 */
[----:B------:R-:W3:Y:S01]  /*b8fa0*/  LDL.LU R23, [R1+0xa4] ;  /* 0x0000a40001177983 */ /* 0x000ee20000300800 */
[----:B------:R-:W-:-:S03]  /*b8fb0*/  SHF.R.U32.HI R21, RZ, 0x8, R29 ;  /* 0x00000008ff157819 */ /* 0x000fc6000001161d */
[----:B0-----:R-:W4:Y:S01]  /*b8fc0*/  LDL.LU R4, [R1+0xc0] ;  /* 0x0000c00001047983 */ /* 0x001f220000300800 */
[----:B------:R-:W-:Y:S02]  /*b8fd0*/  SHF.R.U32.HI R8, RZ, 0x8, R27 ;  /* 0x00000008ff087819 */ /* 0x000fe4000001161b */
[----:B------:R-:W-:Y:S01]  /*b8fe0*/  LOP3.LUT R21, R21, 0xffff, RZ, 0xc0, !PT ;  /* 0x0000ffff15157812 */ /* 0x000fe200078ec0ff */
[----:B-1----:R-:W4:Y:S01]  /*b8ff0*/  LDL.LU R3, [R1+0xd4] ;  /* 0x0000d40001037983 */ /* 0x002f220000300800 */
[----:B------:R-:W-:Y:S02]  /*b9000*/  LOP3.LUT R8, R8, 0xffff, RZ, 0xc0, !PT ;  /* 0x0000ffff08087812 */ /* 0x000fe400078ec0ff */
[----:B------:R-:W-:Y:S02]  /*b9010*/  LOP3.LUT R9, R9, 0xffff, RZ, 0xc0, !PT ;  /* 0x0000ffff09097812 */ /* 0x000fe400078ec0ff */
[----:B------:R-:W-:Y:S01]  /*b9020*/  PRMT R10, R21, 0x3340, R1 ;  /* 0x00003340150a7816 */ /* 0x000fe20000000001 */
[----:B------:R-:W4:Y:S04]  /*b9030*/  LDL.LU R29, [R1+0x6c] ;  /* 0x00006c00011d7983 */ /* 0x000f280000300800 */
[----:B------:R-:W4:Y:S01]  /*b9040*/  LDL.LU R27, [R1+0x7c] ;  /* 0x00007c00011b7983 */ /* 0x000f220000300800 */
[----:B------:R-:W-:-:S03]  /*b9050*/  PRMT R8, R8, 0x3340, R9 ;  /* 0x0000334008087816 */ /* 0x000fc60000000009 */
[----:B------:R0:W-:Y:S04]  /*b9060*/  STL [R1+0xb8], R10 ;  /* 0x0000b80a01007387 */ /* 0x0001e80000100800 */
[----:B------:R1:W-:Y:S01]  /*b9070*/  STL [R1+0xf0], R8 ;  /* 0x0000f00801007387 */ /* 0x0003e20000100800 */
[----:B------:R-:W-:-:S03]  /*b9080*/  SHF.R.U32.HI R22, RZ, 0x8, R12 ;  /* 0x00000008ff167819 */ /* 0x000fc6000001160c */
[----:B------:R-:W4:Y:S01]  /*b9090*/  LDL.LU R12, [R1+0x34c] ;  /* 0x00034c00010c7983 */ /* 0x000f220000300800 */
[----:B0-----:R-:W-:Y:S02]  /*b90a0*/  SHF.R.U32.HI R10, RZ, 0x8, R24 ;  /* 0x00000008ff0a7819 */ /* 0x001fe40000011618 */
[----:B------:R-:W-:Y:S02]  /*b90b0*/  LOP3.LUT R22, R22, 0xffff, RZ, 0xc0, !PT ;  /* 0x0000ffff16167812 */ /* 0x000fe400078ec0ff */
[----:B------:R-:W-:Y:S02]  /*b90c0*/  SHF.R.U32.HI R11, RZ, 0x8, R28 ;  /* 0x00000008ff0b7819 */ /* 0x000fe4000001161c */
[----:B------:R-:W-:Y:S02]  /*b90d0*/  LOP3.LUT R10, R10, 0xffff, RZ, 0xc0, !PT ;  /* 0x0000ffff0a0a7812 */ /* 0x000fe400078ec0ff */
[----:B------:R-:W-:Y:S02]  /*b90e0*/  LOP3.LUT R11, R11, 0xffff, RZ, 0xc0, !PT ;  /* 0x0000ffff0b0b7812 */ /* 0x000fe400078ec0ff */
[----:B-1----:R-:W-:-:S02]  /*b90f0*/  SHF.R.U32.HI R8, RZ, 0x8, R6 ;  /* 0x00000008ff087819 */ /* 0x002fc40000011606 */
[----:B------:R-:W-:Y:S02]  /*b9100*/  PRMT R6, R22, 0x3340, R1 ;  /* 0x0000334016067816 */ /* 0x000fe40000000001 */
[----:B------:R-:W-:Y:S02]  /*b9110*/  SHF.R.U32.HI R9, RZ, 0x8, R2 ;  /* 0x00000008ff097819 */ /* 0x000fe40000011602 */
[----:B------:R-:W-:Y:S01]  /*b9120*/  PRMT R2, R10, 0x3340, R11 ;  /* 0x000033400a027816 */ /* 0x000fe2000000000b */
[----:B------:R0:W-:Y:S04]  /*b9130*/  STL [R1+0xac], R6 ;  /* 0x0000ac0601007387 */ /* 0x0001e80000100800 */
[----:B------:R-:W4:Y:S01]  /*b9140*/  LDL.LU R24, [R1+0x338] ;  /* 0x0003380001187983 */ /* 0x000f220000300800 */
[----:B------:R-:W-:-:S03]  /*b9150*/  SHF.R.U32.HI R21, RZ, 0x8, R7 ;  /* 0x00000008ff157819 */ /* 0x000fc60000011607 */
[----:B------:R1:W-:Y:S04]  /*b9160*/  STL [R1+0xe8], R2 ;  /* 0x0000e80201007387 */ /* 0x0003e80000100800 */
[----:B------:R-:W4:Y:S04]  /*b9170*/  LDL.LU R28, [R1+0x308] ;  /* 0x00030800011c7983 */ /* 0x000f280000300800 */
[----:B------:R-:W4:Y:S04]  /*b9180*/  LDL.LU R7, [R1+0x294] ;  /* 0x0002940001077983 */ /* 0x000f280000300800 */
[----:B0-----:R-:W4:Y:S04]  /*b9190*/  LDL.LU R6, [R1+0x2ac] ;  /* 0x0002ac0001067983 */ /* 0x001f280000300800 */
[----:B-1----:R-:W4:Y:S01]  /*b91a0*/  LDL.LU R2, [R1+0x2a0] ;  /* 0x0002a00001027983 */ /* 0x002f220000300800 */
[----:B------:R-:W-:-:S02]  /*b91b0*/  LOP3.LUT R21, R21, 0xffff, RZ, 0xc0, !PT ;  /* 0x0000ffff15157812 */ /* 0x000fc400078ec0ff */
[----:B------:R-:W-:Y:S02]  /*b91c0*/  LOP3.LUT R8, R8, 0xffff, RZ, 0xc0, !PT ;  /* 0x0000ffff08087812 */ /* 0x000fe400078ec0ff */
[----:B------:R-:W-:Y:S02]  /*b91d0*/  LOP3.LUT R9, R9, 0xffff, RZ, 0xc0, !PT ;  /* 0x0000ffff09097812 */ /* 0x000fe400078ec0ff */
[----:B------:R-:W-:Y:S02]  /*b91e0*/  PRMT R10, R21, 0x3340, R1 ;  /* 0x00003340150a7816 */ /* 0x000fe40000000001 */
[----:B------:R-:W-:-:S03]  /*b91f0*/  PRMT R8, R8, 0x3340, R9 ;  /* 0x0000334008087816 */ /* 0x000fc60000000009 */
[----:B------:R-:W-:Y:S04]  /*b9200*/  STL [R1+0xb0], R10 ;  /* 0x0000b00a01007387 */ /* 0x000fe80000100800 */
[----:B------:R0:W-:Y:S01]  /*b9210*/  STL [R1+0xe4], R8 ;  /* 0x0000e40801007387 */ /* 0x0001e20000100800 */
[----:B------:R-:W-:-:S04]  /*b9220*/  SHF.R.U32.HI R21, RZ, 0x8, R13 ;  /* 0x00000008ff157819 */ /* 0x000fc8000001160d */
[----:B------:R-:W-:Y:S02]  /*b9230*/  LOP3.LUT R21, R21, 0xffff, RZ, 0xc0, !PT ;  /* 0x0000ffff15157812 */ /* 0x000fe400078ec0ff */
[----:B---3--:R-:W-:-:S04]  /*b9240*/  SHF.R.U32.HI R23, RZ, 0x8, R23 ;  /* 0x00000008ff177819 */ /* 0x008fc80000011617 */
[----:B------:R-:W-:Y:S02]  /*b9250*/  LOP3.LUT R23, R23, 0xffff, RZ, 0xc0, !PT ;  /* 0x0000ffff17177812 */ /* 0x000fe400078ec0ff */
[----:B--2---:R-:W-:Y:S02]  /*b9260*/  SHF.R.U32.HI R22, RZ, 0x8, R5 ;  /* 0x00000008ff167819 */ /* 0x004fe40000011605 */
[----:B----4-:R-:W-:Y:S02]  /*b9270*/  SHF.R.U32.HI R9, RZ, 0x8, R3 ;  /* 0x00000008ff097819 */ /* 0x010fe40000011603 */
[----:B------:R-:W-:Y:S02]  /*b9280*/  PRMT R3, R23, 0x3340, R1 ;  /* 0x0000334017037816 */ /* 0x000fe40000000001 */
[----:B0-----:R-:W-:Y:S01]  /*b9290*/  SHF.R.U32.HI R8, RZ, 0x8, R4 ;  /* 0x00000008ff087819 */ /* 0x001fe20000011604 */
[----:B------:R-:W2:Y:S04]  /*b92a0*/  LDL R5, [R1+0x324] ;  /* 0x0003240001057983 */ /* 0x000ea80000100800 */
[----:B------:R-:W3:Y:S04]  /*b92b0*/  LDL.LU R4, [R1+0x304] ;  /* 0x0003040001047983 */ /* 0x000ee80000300800 */
[----:B------:R0:W-:Y:S01]  /*b92c0*/  STL [R1+0x80], R3 ;  /* 0x0000800301007387 */ /* 0x0001e20000100800 */
[----:B------:R-:W-:-:S02]  /*b92d0*/  SHF.R.U32.HI R10, RZ, 0x8, R29 ;  /* 0x00000008ff0a7819 */ /* 0x000fc4000001161d */
[----:B------:R-:W-:Y:S02]  /*b92e0*/  SHF.R.U32.HI R11, RZ, 0x8, R27 ;  /* 0x00000008ff0b7819 */ /* 0x000fe4000001161b */
[----:B------:R-:W-:Y:S02]  /*b92f0*/  LOP3.LUT R8, R8, 0xffff, RZ, 0xc0, !PT ;  /* 0x0000ffff08087812 */ /* 0x000fe400078ec0ff */
[----:B------:R-:W-:Y:S01]  /*b9300*/  LOP3.LUT R9, R9, 0xffff, RZ, 0xc0, !PT ;  /* 0x0000ffff09097812 */ /* 0x000fe200078ec0ff */
[----:B0-----:R-:W4:Y:S04]  /*b9310*/  LDL.LU R3, [R1+0x300] ;  /* 0x0003000001037983 */ /* 0x001f280000300800 */
[----:B------:R-:W4:Y:S01]  /*b9320*/  LDL.LU R29, [R1+0x2ec] ;  /* 0x0002ec00011d7983 */ /* 0x000f220000300800 */
[----:B------:R-:W-:-:S02]  /*b9330*/  LOP3.LUT R10, R10, 0xffff, RZ, 0xc0, !PT ;  /* 0x0000ffff0a0a7812 */ /* 0x000fc400078ec0ff */
[----:B------:R-:W-:Y:S02]  /*b9340*/  LOP3.LUT R11, R11, 0xffff, RZ, 0xc0, !PT ;  /* 0x0000ffff0b0b7812 */ /* 0x000fe400078ec0ff */
[----:B------:R-:W-:Y:S02]  /*b9350*/  LOP3.LUT R22, R22, 0xffff, RZ, 0xc0, !PT ;  /* 0x0000ffff16167812 */ /* 0x000fe400078ec0ff */
[----:B------:R-:W-:Y:S01]  /*b9360*/  PRMT R13, R8, 0x3340, R9 ;  /* 0x00003340080d7816 */ /* 0x000fe20000000009 */
[----:B------:R-:W4:Y:S01]  /*b9370*/  LDL.LU R27, [R1+0x1f0] ;  /* 0x0001f000011b7983 */ /* 0x000f220000300800 */
[----:B------:R-:W-:Y:S02]  /*b9380*/  PRMT R9, R10, 0x3340, R11 ;  /* 0x000033400a097816 */ /* 0x000fe4000000000b */
[----:B------:R-:W-:Y:S01]  /*b9390*/  PRMT R8, R21, 0x3340, R22 ;  /* 0x0000334015087816 */ /* 0x000fe20000000016 */
[----:B------:R-:W-:Y:S04]  /*b93a0*/  STL [R1+0xe0], R13 ;  /* 0x0000e00d01007387 */ /* 0x000fe80000100800 */
[----:B------:R-:W-:Y:S04]  /*b93b0*/  STL [R1+0xec], R9 ;  /* 0x0000ec0901007387 */ /* 0x000fe80000100800 */
[----:B------:R0:W-:Y:S01]  /*b93c0*/  STL [R1+0xdc], R8 ;  /* 0x0000dc0801007387 */ /* 0x0001e20000100800 */
[----:B------:R-:W-:-:S02]  /*b93d0*/  SHF.R.U32.HI R11, RZ, 0x8, R12 ;  /* 0x00000008ff0b7819 */ /* 0x000fc4000001160c */
[----:B------:R-:W-:Y:S02]  /*b93e0*/  SHF.R.U32.HI R21, RZ, 0x8, R24 ;  /* 0x00000008ff157819 */ /* 0x000fe40000011618 */
[----:B------:R-:W4:Y:S04]  /*b93f0*/  LDL R24, [R1+0x334] ;  /* 0x0003340001187983 */ /* 0x000f280000100800 */
[----:B------:R-:W4:Y:S01]  /*b9400*/  LDL.LU R14, [R1+0x330] ;  /* 0x00033000010e7983 */ /* 0x000f220000300800 */
[----:B------:R-:W-:-:S03]  /*b9410*/  SHF.R.U32.HI R22, RZ, 0x8, R28 ;  /* 0x00000008ff167819 */ /* 0x000fc6000001161c */
[----:B------:R-:W4:Y:S01]  /*b9420*/  LDL.LU R12, [R1+0x2e8] ;  /* 0x0002e800010c7983 */ /* 0x000f220000300800 */
[----:B------:R-:W-:-:S03]  /*b9430*/  SHF.R.U32.HI R10, RZ, 0x8, R7 ;  /* 0x00000008ff0a7819 */ /* 0x000fc60000011607 */
[----:B------:R-:W4:Y:S04]  /*b9440*/  LDL.LU R28, [R1+0x204] ;  /* 0x00020400011c7983 */ /* 0x000f280000300800 */
[----:B------:R-:W4:Y:S01]  /*b9450*/  LDL.LU R7, [R1+0x1fc] ;  /* 0x0001fc0001077983 */ /* 0x000f220000300800 */
[----:B0-----:R-:W-:-:S03]  /*b9460*/  SHF.R.U32.HI R8, RZ, 0x8, R6 ;  /* 0x00000008ff087819 */ /* 0x001fc60000011606 */
[----:B------:R-:W4:Y:S01]  /*b9470*/  LDL.LU R6, [R1+0x2c8] ;  /* 0x0002c80001067983 */ /* 0x000f220000300800 */
[----:B------:R-:W-:-:S03]  /*b9480*/  SHF.R.U32.HI R9, RZ, 0x8, R2 ;  /* 0x00000008ff097819 */ /* 0x000fc60000011602 */
[----:B------:R-:W4:Y:S01]  /*b9490*/  LDL.LU R2, [R1+0x2c4] ;  /* 0x0002c40001027983 */ /* 0x000f220000300800 */
[----:B------:R-:W-:Y:S02]  /*b94a0*/  LOP3.LUT R11, R11, 0xffff, RZ, 0xc0, !PT ;  /* 0x0000ffff0b0b7812 */ /* 0x000fe400078ec0ff */
[----:B------:R-:W-:Y:S02]  /*b94b0*/  LOP3.LUT R21, R21, 0xffff, RZ, 0xc0, !PT ;  /* 0x0000ffff15157812 */ /* 0x000fe400078ec0ff */
[----:B------:R-:W-:Y:S02]  /*b94c0*/  LOP3.LUT R10, R10, 0xffff, RZ, 0xc0, !PT ;  /* 0x0000ffff0a0a7812 */ /* 0x000fe400078ec0ff */
[----:B------:R-:W-:Y:S02]  /*b94d0*/  PRMT R13, R11, 0x3340, R21 ;  /* 0x000033400b0d7816 */ /* 0x000fe40000000015 */
[----:B------:R-:W-:Y:S02]  /*b94e0*/  PRMT R11, R10, 0x3340, R1 ;  /* 0x000033400a0b7816 */ /* 0x000fe40000000001 */
[----:B------:R-:W-:-:S02]  /*b94f0*/  LOP3.LUT R22, R22, 0xffff, RZ, 0xc0, !PT ;  /* 0x0000ffff16167812 */ /* 0x000fc400078ec0ff */
[----:B------:R-:W-:Y:S02]  /*b9500*/  LOP3.LUT R8, R8, 0xffff, RZ, 0xc0, !PT ;  /* 0x0000ffff08087812 */ /* 0x000fe400078ec0ff */
[----:B------:R-:W-:Y:S01]  /*b9510*/  LOP3.LUT R9, R9, 0xffff, RZ, 0xc0, !PT ;  /* 0x0000ffff09097812 */ /* 0x000fe200078ec0ff */
[----:B------:R-:W-:Y:S04]  /*b9520*/  STL [R1+0xd8], R13 ;  /* 0x0000d80d01007387 */ /* 0x000fe80000100800 */
[----:B------:R3:W-:Y:S01]  /*b9530*/  STL [R1+0x94], R11 ;  /* 0x0000940b01007387 */ /* 0x0007e20000100800 */
[----:B------:R-:W-:Y:S02]  /*b9540*/  PRMT R21, R22, 0x3340, R1 ;  /* 0x0000334016157816 */ /* 0x000fe40000000001 */
[----:B------:R-:W-:-:S05]  /*b9550*/  PRMT R8, R8, 0x3340, R9 ;  /* 0x0000334008087816 */ /* 0x000fca0000000009 */
[----:B------:R0:W-:Y:S01]  /*b9560*/  STL [R1+0xd4], R8 ;  /* 0x0000d40801007387 */ /* 0x0001e20000100800 */
[----:B--2---:R-:W-:Y:S02]  /*b9570*/  SHF.R.U32.HI R10, RZ, 0x8, R5 ;  /* 0x00000008ff0a7819 */ /* 0x004fe40000011605 */
[----:B---3--:R-:W-:Y:S02]  /*b9580*/  SHF.R.U32.HI R11, RZ, 0x8, R4 ;  /* 0x00000008ff0b7819 */ /* 0x008fe40000011604 */
[----:B------:R-:W-:Y:S02]  /*b9590*/  LOP3.LUT R10, R10, 0xffff, RZ, 0xc0, !PT ;  /* 0x0000ffff0a0a7812 */ /* 0x000fe400078ec0ff */
[----:B------:R-:W-:Y:S02]  /*b95a0*/  LOP3.LUT R11, R11, 0xffff, RZ, 0xc0, !PT ;  /* 0x0000ffff0b0b7812 */ /* 0x000fe400078ec0ff */
[----:B----4-:R-:W-:Y:S02]  /*b95b0*/  SHF.R.U32.HI R22, RZ, 0x8, R3 ;  /* 0x00000008ff167819 */ /* 0x010fe40000011603 */
[----:B------:R-:W-:-:S02]  /*b95c0*/  SHF.R.U32.HI R9, RZ, 0x8, R29 ;  /* 0x00000008ff097819 */ /* 0x000fc4000001161d */
[----:B------:R-:W-:Y:S02]  /*b95d0*/  PRMT R5, R10, 0x3340, R11 ;  /* 0x000033400a057816 */ /* 0x000fe4000000000b */
[----:B------:R-:W-:Y:S02]  /*b95e0*/  LOP3.LUT R22, R22, 0xffff, RZ, 0xc0, !PT ;  /* 0x0000ffff16167812 */ /* 0x000fe400078ec0ff */
[----:B------:R-:W-:Y:S02]  /*b95f0*/  LOP3.LUT R9, R9, 0xffff, RZ, 0xc0, !PT ;  /* 0x0000ffff09097812 */ /* 0x000fe400078ec0ff */
[--C-:B------:R-:W-:Y:S02]  /*b9600*/  PRMT R4, R22, 0x3340, R1.reuse ;  /* 0x0000334016047816 */ /* 0x100fe40000000001 */
[----:B------:R-:W-:Y:S01]  /*b9610*/  PRMT R3, R9, 0x3340, R1 ;  /* 0x0000334009037816 */ /* 0x000fe20000000001 */
[----:B------:R1:W-:Y:S04]  /*b9620*/  STL [R1+0xd0], R5 ;  /* 0x0000d00501007387 */ /* 0x0003e80000100800 */
[----:B------:R-:W2:Y:S04]  /*b9630*/  LDL.LU R13, [R1+0x36c] ;  /* 0x00036c00010d7983 */ /* 0x000ea80000300800 */
[----:B------:R3:W-:Y:S01]  /*b9640*/  STL [R1+0x88], R4 ;  /* 0x0000880401007387 */ /* 0x0007e20000100800 */
[----:B0-----:R-:W-:-:S03]  /*b9650*/  SHF.R.U32.HI R8, RZ, 0x8, R27 ;  /* 0x00000008ff087819 */ /* 0x001fc6000001161b */
[----:B-1----:R-:W4:Y:S04]  /*b9660*/  LDL.LU R5, [R1+0x340] ;  /* 0x0003400001057983 */ /* 0x002f280000300800 */
[----:B------:R0:W-:Y:S04]  /*b9670*/  STL [R1+0x8c], R3 ;  /* 0x00008c0301007387 */ /* 0x0001e80000100800 */
[----:B---3--:R-:W3:Y:S01]  /*b9680*/  LDL.LU R4, [R1+0x32c] ;  /* 0x00032c0001047983 */ /* 0x008ee20000300800 */
[----:B------:R-:W-:-:S03]  /*b9690*/  LOP3.LUT R8, R8, 0xffff, RZ, 0xc0, !PT ;  /* 0x0000ffff08087812 */ /* 0x000fc600078ec0ff */
[----:B0-----:R-:W3:Y:S04]  /*b96a0*/  LDL.LU R3, [R1+0x354] ;  /* 0x0003540001037983 */ /* 0x001ee80000300800 */
[----:B------:R-:W3:Y:S01]  /*b96b0*/  LDL.LU R29, [R1+0x33c] ;  /* 0x00033c00011d7983 */ /* 0x000ee20000300800 */
[----:B------:R-:W-:Y:S02]  /*b96c0*/  SHF.R.U32.HI R22, RZ, 0x8, R28 ;  /* 0x00000008ff167819 */ /* 0x000fe4000001161c */
[----:B------:R-:W-:Y:S02]  /*b96d0*/  SHF.R.U32.HI R10, RZ, 0x8, R7 ;  /* 0x00000008ff0a7819 */ /* 0x000fe40000011607 */
[----:B------:R-:W-:Y:S01]  /*b96e0*/  PRMT R8, R8, 0x3340, R1 ;  /* 0x0000334008087816 */ /* 0x000fe20000000001 */
[----:B------:R-:W3:Y:S01]  /*b96f0*/  LDL.LU R27, [R1+0x328] ;  /* 0x00032800011b7983 */ /* 0x000ee20000300800 */
[----:B------:R-:W-:-:S02]  /*b9700*/  LOP3.LUT R22, R22, 0xffff, RZ, 0xc0, !PT ;  /* 0x0000ffff16167812 */ /* 0x000fc400078ec0ff */
[----:B------:R-:W-:Y:S01]  /*b9710*/  LOP3.LUT R10, R10, 0xffff, RZ, 0xc0, !PT ;  /* 0x0000ffff0a0a7812 */ /* 0x000fe200078ec0ff */
[----:B------:R0:W-:Y:S01]  /*b9720*/  STL [R1+0x90], R8 ;  /* 0x0000900801007387 */ /* 0x0001e20000100800 */
[----:B------:R-:W-:-:S03]  /*b9730*/  SHF.R.U32.HI R23, RZ, 0x8, R14 ;  /* 0x00000008ff177819 */ /* 0x000fc6000001160e */
[----:B------:R-:W3:Y:S01]  /*b9740*/  LDL.LU R14, [R1+0x358] ;  /* 0x00035800010e7983 */ /* 0x000ee20000300800 */
[----:B------:R-:W-:-:S03]  /*b9750*/  SHF.R.U32.HI R11, RZ, 0x8, R12 ;  /* 0x00000008ff0b7819 */ /* 0x000fc6000001160c */
[----:B------:R-:W3:Y:S01]  /*b9760*/  LDL.LU R12, [R1+0x258] ;  /* 0x00025800010c7983 */ /* 0x000ee20000300800 */
[----:B0-----:R-:W-:Y:S02]  /*b9770*/  SHF.R.U32.HI R8, RZ, 0x8, R2 ;  /* 0x00000008ff087819 */ /* 0x001fe40000011602 */
[----:B------:R-:W-:Y:S02]  /*b9780*/  PRMT R2, R22, 0x3340, R10 ;  /* 0x0000334016027816 */ /* 0x000fe4000000000a */
[----:B------:R-:W-:-:S03]  /*b9790*/  SHF.R.U32.HI R9, RZ, 0x8, R6 ;  /* 0x00000008ff097819 */ /* 0x000fc60000011606 */
[----:B------:R0:W-:Y:S04]  /*b97a0*/  STL [R1+0xc8], R2 ;  /* 0x0000c80201007387 */ /* 0x0001e80000100800 */
[----:B------:R-:W3:Y:S04]  /*b97b0*/  LDL R28, [R1+0x234] ;  /* 0x00023400011c7983 */ /* 0x000ee80000100800 */
[----:B------:R-:W3:Y:S04]  /*b97c0*/  LDL.LU R7, [R1+0x278] ;  /* 0x0002780001077983 */ /* 0x000ee80000300800 */
[----:B------:R-:W3:Y:S04]  /*b97d0*/  LDL.LU R6, [R1+0x250] ;  /* 0x0002500001067983 */ /* 0x000ee80000300800 */
[----:B0-----:R-:W3:Y:S01]  /*b97e0*/  LDL.LU R2, [R1+0x22c] ;  /* 0x00022c0001027983 */ /* 0x001ee20000300800 */
[----:B------:R-:W-:-:S02]  /*b97f0*/  SHF.R.U32.HI R24, RZ, 0x8, R24 ;  /* 0x00000008ff187819 */ /* 0x000fc40000011618 */
[----:B------:R-:W-:Y:S02]  /*b9800*/  LOP3.LUT R23, R23, 0xffff, RZ, 0xc0, !PT ;  /* 0x0000ffff17177812 */ /* 0x000fe400078ec0ff */
[----:B------:R-:W-:Y:S02]  /*b9810*/  LOP3.LUT R11, R11, 0xffff, RZ, 0xc0, !PT ;  /* 0x0000ffff0b0b7812 */ /* 0x000fe400078ec0ff */
[----:B------:R-:W-:Y:S02]  /*b9820*/  LOP3.LUT R9, R9, 0xffff, RZ, 0xc0, !PT ;  /* 0x0000ffff09097812 */ /* 0x000fe400078ec0ff */
[----:B------:R-:W-:Y:S02]  /*b9830*/  LOP3.LUT R24, R24, 0xffff, RZ, 0xc0, !PT ;  /* 0x0000ffff18187812 */ /* 0x000fe400078ec0ff */
[----:B------:R-:W-:Y:S02]  /*b9840*/  LOP3.LUT R8, R8, 0xffff, RZ, 0xc0, !PT ;  /* 0x0000ffff08087812 */ /* 0x000fe400078ec0ff */
[----:B------:R-:W-:-:S02]  /*b9850*/  PRMT R9, R11, 0x3340, R9 ;  /* 0x000033400b097816 */ /* 0x000fc40000000009 */
[----:B------:R-:W-:Y:S02]  /*b9860*/  PRMT R10, R24, 0x3340, R23 ;  /* 0x00003340180a7816 */ /* 0x000fe40000000017 */
[----:B------:R-:W-:-:S03]  /*b9870*/  PRMT R8, R8, 0x3340, R1 ;  /* 0x0000334008087816 */ /* 0x000fc60000000001 */
[----:B------:R-:W-:Y:S04]  /*b9880*/  STL [R1+0xc4], R10 ;  /* 0x0000c40a01007387 */ /* 0x000fe80000100800 */
[----:B------:R4:W-:Y:S04]  /*b9890*/  STL [R1+0xc0], R9 ;  /* 0x0000c00901007387 */ /* 0x0009e80000100800 */
[----:B------:R0:W-:Y:S01]  /*b98a0*/  STL [R1+0x24], R8 ;  /* 0x0000240801007387 */ /* 0x0001e20000100800 */
[----:B--2---:R-:W-:-:S03]  /*b98b0*/  SHF.R.U32.HI R23, RZ, 0x8, R13 ;  /* 0x00000008ff177819 */ /* 0x004fc6000001160d */
[----:B------:R-:W2:Y:S01]  /*b98c0*/  LDL.LU R13, [R1+0x27c] ;  /* 0x00027c00010d7983 */ /* 0x000ea20000300800 */
[----:B----4-:R-:W-:Y:S02]  /*b98d0*/  SHF.R.U32.HI R9, RZ, 0x8, R5 ;  /* 0x00000008ff097819 */ /* 0x010fe40000011605 */
[----:B---3--:R-:W-:Y:S01]  /*b98e0*/  SHF.R.U32.HI R10, RZ, 0x8, R4 ;  /* 0x00000008ff0a7819 */ /* 0x008fe20000011604 */
[----:B------:R-:W3:Y:S04]  /*b98f0*/  LDL.LU R5, [R1+0x220] ;  /* 0x0002200001057983 */ /* 0x000ee80000300800 */
[----:B------:R-:W4:Y:S01]  /*b9900*/  LDL.LU R4, [R1+0x218] ;  /* 0x0002180001047983 */ /* 0x000f220000300800 */
[----:B0-----:R-:W-:-:S03]  /*b9910*/  SHF.R.U32.HI R8, RZ, 0x8, R3 ;  /* 0x00000008ff087819 */ /* 0x001fc60000011603 */
[----:B------:R-:W4:Y:S01]  /*b9920*/  LDL.LU R3, [R1+0x60] ;  /* 0x0000600001037983 */ /* 0x000f220000300800 */
[----:B------:R-:W-:-:S03]  /*b9930*/  SHF.R.U32.HI R11, RZ, 0x8, R29 ;  /* 0x00000008ff0b7819 */ /* 0x000fc6000001161d */
[----:B------:R-:W4:Y:S01]  /*b9940*/  LDL.LU R29, [R1+0x210] ;  /* 0x00021000011d7983 */ /* 0x000f220000300800 */
[----:B------:R-:W-:-:S03]  /*b9950*/  SHF.R.U32.HI R22, RZ, 0x8, R27 ;  /* 0x00000008ff167819 */ /* 0x000fc6000001161b */
[----:B------:R-:W4:Y:S01]  /*b9960*/  LDL.LU R27, [R1+0x1f4] ;  /* 0x0001f400011b7983 */ /* 0x000f220000300800 */
[----:B------:R-:W-:Y:S02]  /*b9970*/  LOP3.LUT R23, R23, 0xffff, RZ, 0xc0, !PT ;  /* 0x0000ffff17177812 */ /* 0x000fe400078ec0ff */
[----:B------:R-:W-:Y:S02]  /*b9980*/  LOP3.LUT R9, R9, 0xffff, RZ, 0xc0, !PT ;  /* 0x0000ffff09097812 */ /* 0x000fe400078ec0ff */
[----:B------:R-:W-:Y:S02]  /*b9990*/  LOP3.LUT R10, R10, 0xffff, RZ, 0xc0, !PT ;  /* 0x0000ffff0a0a7812 */ /* 0x000fe400078ec0ff */
[----:B------:R-:W-:Y:S02]  /*b99a0*/  LOP3.LUT R8, R8, 0xffff, RZ, 0xc0, !PT ;  /* 0x0000ffff08087812 */ /* 0x000fe400078ec0ff */
[----:B------:R-:W-:Y:S02]  /*b99b0*/  LOP3.LUT R11, R11, 0xffff, RZ, 0xc0, !PT ;  /* 0x0000ffff0b0b7812 */ /* 0x000fe400078ec0ff */
[----:B------:R-:W-:-:S02]  /*b99c0*/  LOP3.LUT R22, R22, 0xffff, RZ, 0xc0, !PT ;  /* 0x0000ffff16167812 */ /* 0x000fc400078ec0ff */
[----:B------:R-:W-:Y:S02]  /*b99d0*/  PRMT R15, R23, 0x3340, R1 ;  /* 0x00003340170f7816 */ /* 0x000fe40000000001 */
[----:B------:R-:W-:Y:S02]  /*b99e0*/  SHF.R.U32.HI R23, RZ, 0x8, R14 ;  /* 0x00000008ff177819 */ /* 0x000fe4000001160e */
[----:B------:R-:W-:Y:S02]  /*b99f0*/  PRMT R10, R9, 0x3340, R10 ;  /* 0x00003340090a7816 */ /* 0x000fe4000000000a */
[----:B------:R-:W-:Y:S02]  /*b9a00*/  PRMT R9, R8, 0x3340, R11 ;  /* 0x0000334008097816 */ /* 0x000fe4000000000b */
[----:B------:R-:W-:Y:S02]  /*b9a10*/  PRMT R8, R22, 0x3340, R1 ;  /* 0x0000334016087816 */ /* 0x000fe40000000001 */
[----:B------:R-:W-:Y:S01]  /*b9a20*/  LOP3.LUT R23, R23, 0xffff, RZ, 0xc0, !PT ;  /* 0x0000ffff17177812 */ /* 0x000fe200078ec0ff */
[----:B------:R-:W-:Y:S04]  /*b9a30*/  STL [R1+0x68], R15 ;  /* 0x0000680f01007387 */ /* 0x000fe80000100800 */
[----:B------:R-:W-:Y:S04]  /*b9a40*/  STL [R1+0xa4], R10 ;  /* 0x0000a40a01007387 */ /* 0x000fe80000100800 */
[----:B------:R0:W-:Y:S04]  /*b9a50*/  STL [R1+0xa0], R9 ;  /* 0x0000a00901007387 */ /* 0x0001e80000100800 */
[----:B------:R1:W-:Y:S01]  /*b9a60*/  STL [R1+0x6c], R8 ;  /* 0x00006c0801007387 */ /* 0x0003e20000100800 */
[----:B0-----:R-:W-:-:S03]  /*b9a70*/  SHF.R.U32.HI R9, RZ, 0x8, R12 ;  /* 0x00000008ff097819 */ /* 0x001fc6000001160c */
[----:B------:R-:W4:Y:S01]  /*b9a80*/  LDL.LU R12, [R1+0x274] ;  /* 0x00027400010c7983 */ /* 0x000f220000300800 */
[----:B------:R-:W-:Y:S02]  /*b9a90*/  SHF.R.U32.HI R22, RZ, 0x8, R2 ;  /* 0x00000008ff167819 */ /* 0x000fe40000011602 */
[----:B------:R-:W-:Y:S02]  /*b9aa0*/  PRMT R2, R23, 0x3340, R1 ;  /* 0x0000334017027816 */ /* 0x000fe40000000001 */
[----:B------:R-:W-:Y:S02]  /*b9ab0*/  SHF.R.U32.HI R10, RZ, 0x8, R28 ;  /* 0x00000008ff0a7819 */ /* 0x000fe4000001161c */
[----:B-1----:R-:W-:Y:S01]  /*b9ac0*/  SHF.R.U32.HI R8, RZ, 0x8, R7 ;  /* 0x00000008ff087819 */ /* 0x002fe20000011607 */
[----:B------:R-:W4:Y:S04]  /*b9ad0*/  LDL.LU R28, [R1+0x214] ;  /* 0x00021400011c7983 */ /* 0x000f280000300800 */
[----:B------:R0:W-:Y:S01]  /*b9ae0*/  STL [R1+0x30], R2 ;  /* 0x0000300201007387 */ /* 0x0001e20000100800 */
[----:B------:R-:W-:-:S03]  /*b9af0*/  SHF.R.U32.HI R11, RZ, 0x8, R6 ;  /* 0x00000008ff0b7819 */ /* 0x000fc60000011606 */
[----:B------:R-:W4:Y:S04]  /*b9b00*/  LDL.LU R7, [R1+0x260] ;  /* 0x0002600001077983 */ /* 0x000f280000300800 */
[----:B------:R-:W4:Y:S04]  /*b9b10*/  LDL.LU R6, [R1+0x254] ;  /* 0x0002540001067983 */ /* 0x000f280000300800 */
[----:B0-----:R-:W4:Y:S01]  /*b9b20*/  LDL.LU R2, [R1+0x18] ;  /* 0x0000180001027983 */ /* 0x001f220000300800 */
[----:B------:R-:W-:Y:S02]  /*b9b30*/  LOP3.LUT R9, R9, 0xffff, RZ, 0xc0, !PT ;  /* 0x0000ffff09097812 */ /* 0x000fe400078ec0ff */
[----:B------:R-:W-:-:S02]  /*b9b40*/  LOP3.LUT R10, R10, 0xffff, RZ, 0xc0, !PT ;  /* 0x0000ffff0a0a7812 */ /* 0x000fc400078ec0ff */
[----:B------:R-:W-:Y:S02]  /*b9b50*/  LOP3.LUT R8, R8, 0xffff, RZ, 0xc0, !PT ;  /* 0x0000ffff08087812 */ /* 0x000fe400078ec0ff */
[----:B------:R-:W-:Y:S02]  /*b9b60*/  LOP3.LUT R11, R11, 0xffff, RZ, 0xc0, !PT ;  /* 0x0000ffff0b0b7812 */ /* 0x000fe400078ec0ff */
[----:B------:R-:W-:Y:S02]  /*b9b70*/  LOP3.LUT R22, R22, 0xffff, RZ, 0xc0, !PT ;  /* 0x0000ffff16167812 */ /* 0x000fe400078ec0ff */
[----:B------:R-:W-:Y:S02]  /*b9b80*/  PRMT R10, R9, 0x3340, R10 ;  /* 0x00003340090a7816 */ /* 0x000fe4000000000a */
[----:B------:R-:W-:Y:S02]  /*b9b90*/  PRMT R9, R8, 0x3340, R11 ;  /* 0x0000334008097816 */ /* 0x000fe4000000000b */
[----:B------:R-:W-:Y:S01]  /*b9ba0*/  PRMT R8, R22, 0x3340, R1 ;  /* 0x0000334016087816 */ /* 0x000fe20000000001 */
[----:B------:R3:W-:Y:S04]  /*b9bb0*/  STL [R1+0x9c], R10 ;  /* 0x00009c0a01007387 */ /* 0x0007e80000100800 */
[----:B------:R-:W-:Y:S04]  /*b9bc0*/  STL [R1+0x98], R9 ;  /* 0x0000980901007387 */ /* 0x000fe80000100800 */
[----:B------:R0:W-:Y:S04]  /*b9bd0*/  STL [R1+0x54], R8 ;  /* 0x0000540801007387 */ /* 0x0001e80000100800 */
[----:B------:R-:W4:Y:S01]  /*b9be0*/  LDL R14, [R1+0x2f4] ;  /* 0x0002f400010e7983 */ /* 0x000f220000100800 */
[----:B--2---:R-:W-:-:S03]  /*b9bf0*/  SHF.R.U32.HI R23, RZ, 0x8, R13 ;  /* 0x00000008ff177819 */ /* 0x004fc6000001160d */
[----:B------:R-:W2:Y:S01]  /*b9c00*/  LDL.LU R13, [R1+0x2f0] ;  /* 0x0002f000010d7983 */ /* 0x000ea20000300800 */
[----:B---3--:R-:W-:Y:S02]  /*b9c10*/  SHF.R.U32.HI R10, RZ, 0x8, R5 ;  /* 0x00000008ff0a7819 */ /* 0x008fe40000011605 */
[----:B----4-:R-:W-:Y:S01]  /*b9c20*/  SHF.R.U32.HI R11, RZ, 0x8, R4 ;  /* 0x00000008ff0b7819 */ /* 0x010fe20000011604 */
[----:B------:R-:W3:Y:S04]  /*b9c30*/  LDL.LU R5, [R1+0x2cc] ;  /* 0x0002cc0001057983 */ /* 0x000ee80000300800 */
[----:B------:R-:W4:Y:S01]  /*b9c40*/  LDL.LU R4, [R1+0x230] ;  /* 0x0002300001047983 */ /* 0x000f220000300800 */
[----:B------:R-:W-:-:S03]  /*b9c50*/  SHF.R.U32.HI R22, RZ, 0x8, R3 ;  /* 0x00000008ff167819 */ /* 0x000fc60000011603 */
[----:B------:R-:W2:Y:S01]  /*b9c60*/  LDL.LU R3, [R1+0x5c] ;  /* 0x00005c0001037983 */ /* 0x000ea20000300800 */
[----:B0-----:R-:W-:-:S03]  /*b9c70*/  SHF.R.U32.HI R8, RZ, 0x8, R29 ;  /* 0x00000008ff087819 */ /* 0x001fc6000001161d */
[----:B------:R-:W2:Y:S01]  /*b9c80*/  LDL.LU R29, [R1+0x238] ;  /* 0x00023800011d7983 */ /* 0x000ea20000300800 */
[----:B------:R-:W-:-:S03]  /*b9c90*/  SHF.R.U32.HI R9, RZ, 0x8, R27 ;  /* 0x00000008ff097819 */ /* 0x000fc6000001161b */
[----:B------:R-:W2:Y:S01]  /*b9ca0*/  LDL.LU R27, [R1+0x20c] ;  /* 0x00020c00011b7983 */ /* 0x000ea20000300800 */
[----:B------:R-:W-:Y:S02]  /*b9cb0*/  LOP3.LUT R22, R22, 0xffff, RZ, 0xc0, !PT ;  /* 0x0000ffff16167812 */ /* 0x000fe400078ec0ff */
[----:B------:R-:W-:Y:S02]  /*b9cc0*/  LOP3.LUT R23, R23, 0xffff, RZ, 0xc0, !PT ;  /* 0x0000ffff17177812 */ /* 0x000fe400078ec0ff */
[----:B------:R-:W-:Y:S02]  /*b9cd0*/  LOP3.LUT R8, R8, 0xffff, RZ, 0xc0, !PT ;  /* 0x0000ffff08087812 */ /* 0x000fe400078ec0ff */
[----:B------:R-:W-:Y:S02]  /*b9ce0*/  LOP3.LUT R9, R9, 0xffff, RZ, 0xc0, !PT ;  /* 0x0000ffff09097812 */ /* 0x000fe400078ec0ff */
[----:B------:R-:W-:Y:S02]  /*b9cf0*/  PRMT R15, R22, 0x3340, R1 ;  /* 0x00003340160f7816 */ /* 0x000fe40000000001 */
[----:B------:R-:W-:-:S02]  /*b9d00*/  LOP3.LUT R10, R10, 0xffff, RZ, 0xc0, !PT ;  /* 0x0000ffff0a0a7812 */ /* 0x000fc400078ec0ff */
[----:B------:R-:W-:Y:S02]  /*b9d10*/  LOP3.LUT R11, R11, 0xffff, RZ, 0xc0, !PT ;  /* 0x0000ffff0b0b7812 */ /* 0x000fe400078ec0ff */
[----:B------:R-:W-:Y:S02]  /*b9d20*/  PRMT R16, R23, 0x3340, R1 ;  /* 0x0000334017107816 */ /* 0x000fe40000000001 */
[----:B------:R-:W-:Y:S02]  /*b9d30*/  PRMT R9, R8, 0x3340, R9 ;  /* 0x0000334008097816 */ /* 0x000fe40000000009 */
[----:B------:R-:W-:Y:S01]  /*b9d40*/  PRMT R8, R10, 0x3340, R11 ;  /* 0x000033400a087816 */ /* 0x000fe2000000000b */
[----:B------:R-:W-:Y:S04]  /*b9d50*/  STL [R1+0x44], R16 ;  /* 0x0000441001007387 */ /* 0x000fe80000100800 */
[----:B------:R-:W-:Y:S04]  /*b9d60*/  STL [R1+0x58], R15 ;  /* 0x0000580f01007387 */ /* 0x000fe80000100800 */
[----:B------:R0:W-:Y:S01]  /*b9d70*/  STL [R1+0x7c], R9 ;  /* 0x00007c0901007387 */ /* 0x0001e20000100800 */
[----:B------:R-:W-:-:S04]  /*b9d80*/  SHF.R.U32.HI R22, RZ, 0x8, R12 ;  /* 0x00000008ff167819 */ /* 0x000fc8000001160c */
[----:B------:R-:W-:Y:S01]  /*b9d90*/  LOP3.LUT R22, R22, 0xffff, RZ, 0xc0, !PT ;  /* 0x0000ffff16167812 */ /* 0x000fe200078ec0ff */
[----:B------:R1:W-:Y:S01]  /*b9da0*/  STL [R1+0x78], R8 ;  /* 0x0000780801007387 */ /* 0x0003e20000100800 */
[----:B------:R-:W-:-:S03]  /*b9db0*/  SHF.R.U32.HI R11, RZ, 0x8, R28 ;  /* 0x00000008ff0b7819 */ /* 0x000fc6000001161c */
[----:B------:R-:W2:Y:S04]  /*b9dc0*/  LDL R12, [R1+0x374] ;  /* 0x00037400010c7983 */ /* 0x000ea80000100800 */
[----:B------:R-:W2:Y:S01]  /*b9dd0*/  LDL.LU R28, [R1+0x280] ;  /* 0x00028000011c7983 */ /* 0x000ea20000300800 */
[----:B0-----:R-:W-:Y:S02]  /*b9de0*/  SHF.R.U32.HI R9, RZ, 0x8, R6 ;  /* 0x00000008ff097819 */ /* 0x001fe40000011606 */
[----:B------:R-:W-:Y:S02]  /*b9df0*/  SHF.R.U32.HI R10, RZ, 0x8, R2 ;  /* 0x00000008ff0a7819 */ /* 0x000fe40000011602 */
[----:B------:R-:W-:Y:S02]  /*b9e00*/  PRMT R2, R22, 0x3340, R1 ;  /* 0x0000334016027816 */ /* 0x000fe40000000001 */
[----:B-1----:R-:W-:-:S03]  /*b9e10*/  SHF.R.U32.HI R8, RZ, 0x8, R7 ;  /* 0x00000008ff087819 */ /* 0x002fc60000011607 */
[----:B------:R0:W-:Y:S04]  /*b9e20*/  STL [R1+0x40], R2 ;  /* 0x0000400201007387 */ /* 0x0001e80000100800 */
[----:B------:R-:W2:Y:S04]  /*b9e30*/  LDL.LU R7, [R1+0x270] ;  /* 0x0002700001077983 */ /* 0x000ea80000300800 */
[----:B------:R-:W2:Y:S04]  /*b9e40*/  LDL.LU R6, [R1+0x2a8] ;  /* 0x0002a80001067983 */ /* 0x000ea80000300800 */
[----:B0-----:R-:W2:Y:S01]  /*b9e50*/  LDL R2, [R1+0x2a4] ;  /* 0x0002a40001027983 */ /* 0x001ea20000100800 */
[----:B------:R-:W-:-:S02]  /*b9e60*/  LOP3.LUT R11, R11, 0xffff, RZ, 0xc0, !PT ;  /* 0x0000ffff0b0b7812 */ /* 0x000fc400078ec0ff */
[----:B------:R-:W-:Y:S02]  /*b9e70*/  LOP3.LUT R8, R8, 0xffff, RZ, 0xc0, !PT ;  /* 0x0000ffff08087812 */ /* 0x000fe400078ec0ff */
[----:B------:R-:W-:Y:S02]  /*b9e80*/  LOP3.LUT R9, R9, 0xffff, RZ, 0xc0, !PT ;  /* 0x0000ffff09097812 */ /* 0x000fe400078ec0ff */
        /* <DEDUP_REMOVED lines=8> */
[----:B------:R-:W-:Y:S02]  /*b9f10*/  LOP3.LUT R23, R23, 0xffff, RZ, 0xc0, !PT ;  /* 0x0000ffff17177812 */ /* 0x000fe400078ec0ff */
[----:B---3--:R-:W-:Y:S02]  /*b9f20*/  SHF.R.U32.HI R8, RZ, 0x8, R5 ;  /* 0x00000008ff087819 */ /* 0x008fe40000011605 */
[----:B----4-:R-:W-:Y:S01]  /*b9f30*/  SHF.R.U32.HI R22, RZ, 0x8, R4 ;  /* 0x00000008ff167819 */ /* 0x010fe20000011604 */
[----:B------:R-:W3:Y:S04]  /*b9f40*/  LDL.LU R5, [R1+0x454] ;  /* 0x0004540001057983 */ /* 0x000ee80000300800 */
[----:B------:R-:W4:Y:S01]  /*b9f50*/  LDL.LU R4, [R1+0x348] ;  /* 0x0003480001047983 */ /* 0x000f220000300800 */
[----:B--2---:R-:W-:-:S03]  /*b9f60*/  SHF.R.U32.HI R9, RZ, 0x8, R3 ;  /* 0x00000008ff097819 */ /* 0x004fc60000011603 */
[----:B------:R-:W2:Y:S01]  /*b9f70*/  LDL.LU R3, [R1+0x344] ;  /* 0x0003440001037983 */ /* 0x000ea20000300800 */
[----:B------:R-:W-:-:S03]  /*b9f80*/  SHF.R.U32.HI R11, RZ, 0x8, R29 ;  /* 0x00000008ff0b7819 */ /* 0x000fc6000001161d */
[----:B------:R-:W2:Y:S01]  /*b9f90*/  LDL.LU R29, [R1+0x320] ;  /* 0x00032000011d7983 */ /* 0x000ea20000300800 */
[----:B------:R-:W-:-:S03]  /*b9fa0*/  SHF.R.U32.HI R24, RZ, 0x8, R27 ;  /* 0x00000008ff187819 */ /* 0x000fc6000001161b */
[----:B------:R-:W2:Y:S01]  /*b9fb0*/  LDL.LU R27, [R1+0x208] ;  /* 0x00020800011b7983 */ /* 0x000ea20000300800 */
[----:B------:R-:W-:Y:S02]  /*b9fc0*/  SHF.R.U32.HI R10, RZ, 0x8, R13 ;  /* 0x00000008ff0a7819 */ /* 0x000fe4000001160d */
[----:B------:R-:W-:Y:S02]  /*b9fd0*/  LOP3.LUT R22, R22, 0xffff, RZ, 0xc0, !PT ;  /* 0x0000ffff16167812 */ /* 0x000fe400078ec0ff */
[----:B------:R-:W-:Y:S02]  /*b9fe0*/  LOP3.LUT R9, R9, 0xffff, RZ, 0xc0, !PT ;  /* 0x0000ffff09097812 */ /* 0x000fe400078ec0ff */
[----:B------:R-:W-:Y:S02]  /*b9ff0*/  LOP3.LUT R11, R11, 0xffff, RZ, 0xc0, !PT ;  /* 0x0000ffff0b0b7812 */ /* 0x000fe400078ec0ff */
[----:B------:R-:W-:Y:S02]  /*ba000*/  LOP3.LUT R24, R24, 0xffff, RZ, 0xc0, !PT ;  /* 0x0000ffff18187812 */ /* 0x000fe400078ec0ff */
[----:B------:R-:W-:-:S02]  /*ba010*/  LOP3.LUT R10, R10, 0xffff, RZ, 0xc0, !PT ;  /* 0x0000ffff0a0a7812 */ /* 0x000fc400078ec0ff */
[----:B------:R-:W-:Y:S02]  /*ba020*/  LOP3.LUT R8, R8, 0xffff, RZ, 0xc0, !PT ;  /* 0x0000ffff08087812 */ /* 0x000fe400078ec0ff */
[----:B------:R-:W-:Y:S02]  /*ba030*/  PRMT R13, R22, 0x3340, R9 ;  /* 0x00003340160d7816 */ /* 0x000fe40000000009 */
[----:B------:R-:W-:Y:S02]  /*ba040*/  PRMT R11, R11, 0x3340, R24 ;  /* 0x000033400b0b7816 */ /* 0x000fe40000000018 */
[----:B------:R-:W-:Y:S02]  /*ba050*/  PRMT R9, R23, 0x3340, R10 ;  /* 0x0000334017097816 */ /* 0x000fe4000000000a */
[----:B------:R-:W-:Y:S01]  /*ba060*/  PRMT R8, R8, 0x3340, R1 ;  /* 0x0000334008087816 */ /* 0x000fe20000000001 */
[----:B------:R-:W-:Y:S04]  /*ba070*/  STL [R1+0x64], R13 ;  /* 0x0000640d01007387 */ /* 0x000fe80000100800 */
[----:B------:R-:W-:Y:S04]  /*ba080*/  STL [R1+0x60], R11 ;  /* 0x0000600b01007387 */ /* 0x000fe80000100800 */
[----:B------:R0:W-:Y:S04]  /*ba090*/  STL [R1+0x5c], R9 ;  /* 0x00005c0901007387 */ /* 0x0001e80000100800 */
[----:B------:R1:W-:Y:S01]  /*ba0a0*/  STL [R1+0x14], R8 ;  /* 0x0000140801007387 */ /* 0x0003e20000100800 */
[----:B0-----:R-:W-:-:S03]  /*ba0b0*/  SHF.R.U32.HI R9, RZ, 0x8, R2 ;  /* 0x00000008ff097819 */ /* 0x001fc60000011602 */
[----:B------:R-:W2:Y:S01]  /*ba0c0*/  LDL.LU R2, [R1+0x4bc] ;  /* 0x0004bc0001027983 */ /* 0x000ea20000300800 */
[----:B------:R-:W-:Y:S02]  /*ba0d0*/  SHF.R.U32.HI R11, RZ, 0x8, R28 ;  /* 0x00000008ff0b7819 */ /* 0x000fe4000001161c */
[----:B------:R-:W-:Y:S02]  /*ba0e0*/  SHF.R.U32.HI R10, RZ, 0x8, R7 ;  /* 0x00000008ff0a7819 */ /* 0x000fe40000011607 */
[----:B------:R-:W-:Y:S02]  /*ba0f0*/  SHF.R.U32.HI R22, RZ, 0x8, R12 ;  /* 0x00000008ff167819 */ /* 0x000fe4000001160c */
[----:B------:R-:W-:Y:S02]  /*ba100*/  LOP3.LUT R11, R11, 0xffff, RZ, 0xc0, !PT ;  /* 0x0000ffff0b0b7812 */ /* 0x000fe400078ec0ff */
[----:B-1----:R-:W-:Y:S02]  /*ba110*/  SHF.R.U32.HI R8, RZ, 0x8, R6 ;  /* 0x00000008ff087819 */ /* 0x002fe40000011606 */
[----:B------:R-:W-:-:S02]  /*ba120*/  LOP3.LUT R10, R10, 0xffff, RZ, 0xc0, !PT ;  /* 0x0000ffff0a0a7812 */ /* 0x000fc400078ec0ff */
[----:B------:R-:W-:Y:S02]  /*ba130*/  LOP3.LUT R22, R22, 0xffff, RZ, 0xc0, !PT ;  /* 0x0000ffff16167812 */ /* 0x000fe400078ec0ff */
[--C-:B------:R-:W-:Y:S02]  /*ba140*/  PRMT R6, R11, 0x3340, R1.reuse ;  /* 0x000033400b067816 */ /* 0x100fe40000000001 */
[----:B------:R-:W-:Y:S02]  /*ba150*/  LOP3.LUT R8, R8, 0xffff, RZ, 0xc0, !PT ;  /* 0x0000ffff08087812 */ /* 0x000fe400078ec0ff */
[----:B------:R-:W-:Y:S02]  /*ba160*/  LOP3.LUT R9, R9, 0xffff, RZ, 0xc0, !PT ;  /* 0x0000ffff09097812 */ /* 0x000fe400078ec0ff */
[--C-:B------:R-:W-:Y:S02]  /*ba170*/  PRMT R7, R10, 0x3340, R1.reuse ;  /* 0x000033400a077816 */ /* 0x100fe40000000001 */
[----:B------:R-:W-:Y:S01]  /*ba180*/  PRMT R22, R22, 0x3340, R1 ;  /* 0x0000334016167816 */ /* 0x000fe20000000001 */
[----:B------:R0:W-:Y:S04]  /*ba190*/  STL [R1+0x10], R6 ;  /* 0x0000100601007387 */ /* 0x0001e80000100800 */
[----:B------:R1:W-:Y:S04]  /*ba1a0*/  STL [R1+0x28], R7 ;  /* 0x0000280701007387 */ /* 0x0003e80000100800 */
[----:B------:R-:W-:Y:S01]  /*ba1b0*/  STL [R1+0x4968], R22 ;  /* 0x0049681601007387 */ /* 0x000fe20000100800 */
[----:B0-----:R-:W-:-:S05]  /*ba1c0*/  PRMT R6, R8, 0x3340, R9 ;  /* 0x0000334008067816 */ /* 0x001fca0000000009 */
[----:B------:R-:W-:Y:S04]  /*ba1d0*/  STL [R1+0x50], R6 ;  /* 0x0000500601007387 */ /* 0x000fe80000100800 */
[----:B------:R-:W2:Y:S04]  /*ba1e0*/  LDL.LU R17, [R1+0x2b0] ;  /* 0x0002b00001117983 */ /* 0x000ea80000300800 */
[----:B------:R-:W2:Y:S04]  /*ba1f0*/  LDL.LU R16, [R1+0x26c] ;  /* 0x00026c0001107983 */ /* 0x000ea80000300800 */
[----:B------:R-:W2:Y:S04]  /*ba200*/  LDL.LU R15, [R1+0x30c] ;  /* 0x00030c00010f7983 */ /* 0x000ea80000300800 */
[----:B------:R-:W2:Y:S04]  /*ba210*/  LDL.LU R26, [R1+0x2fc] ;  /* 0x0002fc00011a7983 */ /* 0x000ea80000300800 */
[----:B------:R-:W2:Y:S04]  /*ba220*/  LDL.LU R14, [R1+0x2f8] ;  /* 0x0002f800010e7983 */ /* 0x000ea80000300800 */
[----:B------:R-:W2:Y:S04]  /*ba230*/  LDL.LU R13, [R1+0x44c] ;  /* 0x00044c00010d7983 */ /* 0x000ea80000300800 */
[----:B-1----:R-:W2:Y:S01]  /*ba240*/  LDL.LU R7, [R1+0x448] ;  /* 0x0004480001077983 */ /* 0x002ea20000300800 */
[----:B----4-:R-:W-:-:S02]  /*ba250*/  SHF.R.U32.HI R9, RZ, 0x8, R4 ;  /* 0x00000008ff097819 */ /* 0x010fc40000011604 */
[----:B---3--:R-:W-:Y:S02]  /*ba260*/  SHF.R.U32.HI R24, RZ, 0x8, R5 ;  /* 0x00000008ff187819 */ /* 0x008fe40000011605 */
[----:B------:R-:W-:Y:S02]  /*ba270*/  LOP3.LUT R9, R9, 0xffff, RZ, 0xc0, !PT ;  /* 0x0000ffff09097812 */ /* 0x000fe400078ec0ff */
[----:B--2---:R-:W-:Y:S02]  /*ba280*/  SHF.R.U32.HI R10, RZ, 0x8, R3 ;  /* 0x00000008ff0a7819 */ /* 0x004fe40000011603 */
[----:B------:R-:W-:Y:S02]  /*ba290*/  SHF.R.U32.HI R23, RZ, 0x8, R29 ;  /* 0x00000008ff177819 */ /* 0x000fe4000001161d */
[----:B------:R-:W-:Y:S02]  /*ba2a0*/  LOP3.LUT R10, R10, 0xffff, RZ, 0xc0, !PT ;  /* 0x0000ffff0a0a7812 */ /* 0x000fe400078ec0ff */
[----:B------:R-:W-:-:S02]  /*ba2b0*/  SHF.R.U32.HI R8, RZ, 0x8, R27 ;  /* 0x00000008ff087819 */ /* 0x000fc4000001161b */
[----:B------:R-:W-:Y:S02]  /*ba2c0*/  LOP3.LUT R23, R23, 0xffff, RZ, 0xc0, !PT ;  /* 0x0000ffff17177812 */ /* 0x000fe400078ec0ff */
[----:B------:R-:W-:Y:S02]  /*ba2d0*/  LOP3.LUT R24, R24, 0xffff, RZ, 0xc0, !PT ;  /* 0x0000ffff18187812 */ /* 0x000fe400078ec0ff */
[----:B------:R-:W-:Y:S02]  /*ba2e0*/  PRMT R3, R9, 0x3340, R10 ;  /* 0x0000334009037816 */ /* 0x000fe4000000000a */
[----:B------:R-:W-:Y:S02]  /*ba2f0*/  LOP3.LUT R8, R8, 0xffff, RZ, 0xc0, !PT ;  /* 0x0000ffff08087812 */ /* 0x000fe400078ec0ff */
[--C-:B------:R-:W-:Y:S02]  /*ba300*/  PRMT R23, R23, 0x3340, R1.reuse ;  /* 0x0000334017177816 */ /* 0x100fe40000000001 */
[--C-:B------:R-:W-:Y:S01]  /*ba310*/  PRMT R24, R24, 0x3340, R1.reuse ;  /* 0x0000334018187816 */ /* 0x100fe20000000001 */
[----:B------:R0:W-:Y:S04]  /*ba320*/  STL [R1+0x2c], R3 ;  /* 0x00002c0301007387 */ /* 0x0001e80000100800 */
[----:B------:R-:W2:Y:S04]  /*ba330*/  LDL.LU R5, [R1+0x424] ;  /* 0x0004240001057983 */ /* 0x000ea80000300800 */
[----:B------:R-:W3:Y:S04]  /*ba340*/  LDL.LU R27, [R1+0x524] ;  /* 0x00052400011b7983 */ /* 0x000ee80000300800 */
[----:B------:R-:W4:Y:S04]  /*ba350*/  LDL.LU R28, [R1+0x534] ;  /* 0x00053400011c7983 */ /* 0x000f280000300800 */
[----:B------:R-:W-:Y:S04]  /*ba360*/  STL [R1+0x4964], R23 ;  /* 0x0049641701007387 */ /* 0x000fe80000100800 */
[----:B------:R-:W-:Y:S04]  /*ba370*/  STL [R1+0x4960], R24 ;  /* 0x0049601801007387 */ /* 0x000fe80000100800 */
[----:B------:R-:W4:Y:S01]  /*ba380*/  LDL.LU R29, [R1+0x548] ;  /* 0x00054800011d7983 */ /* 0x000f220000300800 */
[----:B0-----:R-:W-:-:S05]  /*ba390*/  PRMT R3, R8, 0x3340, R1 ;  /* 0x0000334008037816 */ /* 0x001fca0000000001 */
[----:B------:R0:W-:Y:S04]  /*ba3a0*/  STL [R1+0x18], R3 ;  /* 0x0000180301007387 */ /* 0x0001e80000100800 */
[----:B0-----:R-:W4:Y:S04]  /*ba3b0*/  LDL.LU R3, [R1+0x42c] ;  /* 0x00042c0001037983 */ /* 0x001f280000300800 */
[----:B------:R-:W4:Y:S04]  /*ba3c0*/  LDL.LU R12, [R1+0x380] ;  /* 0x00038000010c7983 */ /* 0x000f280000300800 */
[----:B------:R-:W4:Y:S04]  /*ba3d0*/  LDL.LU R6, [R1+0x3a4] ;  /* 0x0003a40001067983 */ /* 0x000f280000300800 */
[----:B------:R-:W4:Y:S01]  /*ba3e0*/  LDL.LU R4, [R1+0x378] ;  /* 0x0003780001047983 */ /* 0x000f220000300800 */
[----:B------:R-:W-:-:S03]  /*ba3f0*/  SHF.R.U32.HI R25, RZ, 0x8, R2 ;  /* 0x00000008ff197819 */ /* 0x000fc60000011602 */
[----:B------:R-:W4:Y:S01]  /*ba400*/  LDL.LU R2, [R1+0x388] ;  /* 0x0003880001027983 */ /* 0x000f220000300800 */
[----:B------:R-:W-:-:S04]  /*ba410*/  LOP3.LUT R25, R25, 0xffff, RZ, 0xc0, !PT ;  /* 0x0000ffff19197812 */ /* 0x000fc800078ec0ff */
[----:B------:R-:W-:-:S05]  /*ba420*/  PRMT R25, R25, 0x3340, R1 ;  /* 0x0000334019197816 */ /* 0x000fca0000000001 */
[----:B------:R-:W-:Y:S01]  /*ba430*/  STL [R1+0x4954], R25 ;  /* 0x0049541901007387 */ /* 0x000fe20000100800 */
[----:B------:R-:W-:Y:S02]  /*ba440*/  SHF.R.U32.HI R10, RZ, 0x8, R17 ;  /* 0x00000008ff0a7819 */ /* 0x000fe40000011611 */
[----:B------:R-:W-:Y:S02]  /*ba450*/  SHF.R.U32.HI R9, RZ, 0x8, R16 ;  /* 0x00000008ff097819 */ /* 0x000fe40000011610 */
[----:B------:R-:W-:Y:S02]  /*ba460*/  SHF.R.U32.HI R8, RZ, 0x8, R26 ;  /* 0x00000008ff087819 */ /* 0x000fe4000001161a */
[----:B------:R-:W-:Y:S02]  /*ba470*/  SHF.R.U32.HI R26, RZ, 0x8, R14 ;  /* 0x00000008ff1a7819 */ /* 0x000fe4000001160e */
[----:B------:R-:W-:Y:S02]  /*ba480*/  LOP3.LUT R10, R10, 0xffff, RZ, 0xc0, !PT ;  /* 0x0000ffff0a0a7812 */ /* 0x000fe400078ec0ff */
[----:B------:R-:W-:-:S02]  /*ba490*/  LOP3.LUT R9, R9, 0xffff, RZ, 0xc0, !PT ;  /* 0x0000ffff09097812 */ /* 0x000fc400078ec0ff */
[----:B------:R-:W-:Y:S02]  /*ba4a0*/  SHF.R.U32.HI R11, RZ, 0x8, R15 ;  /* 0x00000008ff0b7819 */ /* 0x000fe4000001160f */
[----:B------:R-:W-:Y:S02]  /*ba4b0*/  LOP3.LUT R26, R26, 0xffff, RZ, 0xc0, !PT ;  /* 0x0000ffff1a1a7812 */ /* 0x000fe400078ec0ff */
[----:B------:R-:W-:Y:S02]  /*ba4c0*/  LOP3.LUT R8, R8, 0xffff, RZ, 0xc0, !PT ;  /* 0x0000ffff08087812 */ /* 0x000fe400078ec0ff */
[----:B------:R-:W-:Y:S02]  /*ba4d0*/  PRMT R9, R10, 0x3340, R9 ;  /* 0x000033400a097816 */ /* 0x000fe40000000009 */
[----:B------:R-:W-:Y:S02]  /*ba4e0*/  LOP3.LUT R11, R11, 0xffff, RZ, 0xc0, !PT ;  /* 0x0000ffff0b0b7812 */ /* 0x000fe400078ec0ff */
[----:B------:R-:W-:-:S02]  /*ba4f0*/  PRMT R26, R26, 0x3340, R1 ;  /* 0x000033401a1a7816 */ /* 0x000fc40000000001 */
[----:B------:R-:W-:Y:S01]  /*ba500*/  LOP3.LUT R7, R7, 0xffff, RZ, 0xc0, !PT ;  /* 0x0000ffff07077812 */ /* 0x000fe200078ec0ff */
[----:B------:R0:W-:Y:S01]  /*ba510*/  STL [R1+0x20], R9 ;  /* 0x0000200901007387 */ /* 0x0001e20000100800 */
[----:B------:R-:W-:-:S03]  /*ba520*/  PRMT R8, R11, 0x3340, R8 ;  /* 0x000033400b087816 */ /* 0x000fc60000000008 */
[----:B------:R-:W-:Y:S04]  /*ba530*/  STL [R1+0x4950], R26 ;  /* 0x0049501a01007387 */ /* 0x000fe80000100800 */
[----:B------:R1:W-:Y:S01]  /*ba540*/  STL [R1+0x1c], R8 ;  /* 0x00001c0801007387 */ /* 0x0003e20000100800 */
[----:B0-----:R-:W-:-:S05]  /*ba550*/  LOP3.LUT R9, R13, 0xffff, RZ, 0xc0, !PT ;  /* 0x0000ffff0d097812 */ /* 0x001fca00078ec0ff */
[----:B------:R0:W-:Y:S04]  /*ba560*/  STL [R1+0x34], R9 ;  /* 0x0000340901007387 */ /* 0x0001e80000100800 */
[----:B------:R0:W-:Y:S01]  /*ba570*/  STL [R1+0x38], R7 ;  /* 0x0000380701007387 */ /* 0x0001e20000100800 */
[----:B--2---:R-:W-:-:S05]  /*ba580*/  LOP3.LUT R5, R5, 0xffff, RZ, 0xc0, !PT ;  /* 0x0000ffff05057812 */ /* 0x004fca00078ec0ff */
[----:B------:R2:W-:Y:S01]  /*ba590*/  STL [R1+0x3c], R5 ;  /* 0x00003c0501007387 */ /* 0x0005e20000100800 */
[----:B---3--:R-:W-:Y:S02]  /*ba5a0*/  SHF.R.U32.HI R27, RZ, 0x8, R27 ;  /* 0x00000008ff1b7819 */ /* 0x008fe4000001161b */
[----:B----4-:R-:W-:Y:S02]  /*ba5b0*/  SHF.R.U32.HI R28, RZ, 0x8, R28 ;  /* 0x00000008ff1c7819 */ /* 0x010fe4000001161c */
[----:B------:R-:W-:Y:S02]  /*ba5c0*/  LOP3.LUT R3, R3, 0xffff, RZ, 0xc0, !PT ;  /* 0x0000ffff03037812 */ /* 0x000fe400078ec0ff */
[----:B-1----:R-:W-:Y:S02]  /*ba5d0*/  PRMT R8, R12, 0x4210, R9 ;  /* 0x000042100c087816 */ /* 0x002fe40000000009 */
[----:B0-----:R-:W-:Y:S01]  /*ba5e0*/  PRMT R9, R6, 0x4210, R7 ;  /* 0x0000421006097816 */ /* 0x001fe20000000007 */
[----:B------:R0:W-:Y:S04]  /*ba5f0*/  STL [R1+0x70], R3 ;  /* 0x0000700301007387 */ /* 0x0001e80000100800 */
[----:B------:R-:W3:Y:S04]  /*ba600*/  LDL.LU R20, [R1+0x160] ;  /* 0x0001600001147983 */ /* 0x000ee80000300800 */
[----:B------:R-:W4:Y:S04]  /*ba610*/  LDL.LU R13, [R1+0x138] ;  /* 0x00013800010d7983 */ /* 0x000f280000300800 */
[----:B------:R-:W4:Y:S04]  /*ba620*/  LDL.LU R12, [R1+0x1d0] ;  /* 0x0001d000010c7983 */ /* 0x000f280000300800 */
[----:B------:R-:W3:Y:S01]  /*ba630*/  LDL.LU R7, [R1+0x12c] ;  /* 0x00012c0001077983 */ /* 0x000ee20000300800 */
[----:B------:R-:W-:-:S03]  /*ba640*/  PRMT R10, R4, 0x4210, R5 ;  /* 0x00004210040a7816 */ /* 0x000fc60000000005 */
[----:B------:R-:W3:Y:S04]  /*ba650*/  LDL.LU R6, [R1+0x1c8] ;  /* 0x0001c80001067983 */ /* 0x000ee80000300800 */
[----:B--2---:R-:W2:Y:S04]  /*ba660*/  LDL.LU R5, [R1+0x128] ;  /* 0x0001280001057983 */ /* 0x004ea80000300800 */
[----:B------:R-:W2:Y:S04]  /*ba670*/  LDL.LU R4, [R1+0x1b4] ;  /* 0x0001b40001047983 */ /* 0x000ea80000300800 */
[----:B------:R-:W4:Y:S04]  /*ba680*/  LDL.LU R19, [R1+0x120] ;  /* 0x0001200001137983 */ /* 0x000f280000300800 */
[----:B------:R-:W4:Y:S04]  /*ba690*/  LDL.LU R18, [R1+0x1b0] ;  /* 0x0001b00001127983 */ /* 0x000f280000300800 */
[----:B------:R-:W4:Y:S04]  /*ba6a0*/  LDL.LU R17, [R1+0x104] ;  /* 0x0001040001117983 */ /* 0x000f280000300800 */
[----:B------:R-:W4:Y:S01]  /*ba6b0*/  LDL.LU R16, [R1+0x190] ;  /* 0x0001900001107983 */ /* 0x000f220000300800 */
[----:B------:R-:W-:-:S02]  /*ba6c0*/  SHF.R.U32.HI R29, RZ, 0x8, R29 ;  /* 0x00000008ff1d7819 */ /* 0x000fc4000001161d */
[----:B------:R-:W-:Y:S01]  /*ba6d0*/  LOP3.LUT R27, R27, 0xffff, RZ, 0xc0, !PT ;  /* 0x0000ffff1b1b7812 */ /* 0x000fe200078ec0ff */
[----:B------:R-:W4:Y:S04]  /*ba6e0*/  LDL.LU R15, [R1+0xb4] ;  /* 0x0000b400010f7983 */ /* 0x000f280000300800 */
[----:B------:R-:W4:Y:S01]  /*ba6f0*/  LDL.LU R14, [R1+0xbc] ;  /* 0x0000bc00010e7983 */ /* 0x000f220000300800 */
[----:B------:R-:W-:Y:S02]  /*ba700*/  LOP3.LUT R28, R28, 0xffff, RZ, 0xc0, !PT ;  /* 0x0000ffff1c1c7812 */ /* 0x000fe400078ec0ff */
[----:B------:R-:W-:Y:S02]  /*ba710*/  LOP3.LUT R29, R29, 0xffff, RZ, 0xc0, !PT ;  /* 0x0000ffff1d1d7812 */ /* 0x000fe400078ec0ff */
[----:B------:R-:W-:-:S02]  /*ba720*/  PRMT R11, R2, 0x4210, R3 ;  /* 0x00004210020b7816 */ /* 0x000fc40000000003 */
[----:B0-----:R-:W4:Y:S04]  /*ba730*/  LDL.LU R3, [R1+0x188] ;  /* 0x0001880001037983 */ /* 0x001f280000300800 */
[----:B------:R-:W4:Y:S04]  /*ba740*/  LDL.LU R2, [R1+0xc] ;  /* 0x00000c0001027983 */ /* 0x000f280000300800 */
[----:B------:R-:W4:Y:S01]  /*ba750*/  LDL.LU R26, [R1+0x170] ;  /* 0x00017000011a7983 */ /* 0x000f220000300800 */
[----:B------:R-:W-:-:S03]  /*ba760*/  PRMT R27, R27, 0x3340, R1 ;  /* 0x000033401b1b7816 */ /* 0x000fc60000000001 */
[----:B------:R-:W4:Y:S04]  /*ba770*/  LDL.LU R25, [R1+0x16c] ;  /* 0x00016c0001197983 */ /* 0x000f280000300800 */
[----:B------:R-:W4:Y:S01]  /*ba780*/  LDL.LU R24, [R1+0x11c] ;  /* 0x00011c0001187983 */ /* 0x000f220000300800 */
[----:B------:R-:W-:-:S03]  /*ba790*/  PRMT R28, R28, 0x3340, R1 ;  /* 0x000033401c1c7816 */ /* 0x000fc60000000001 */
[----:B------:R-:W4:Y:S04]  /*ba7a0*/  LDL.LU R23, [R1+0x168] ;  /* 0x0001680001177983 */ /* 0x000f280000300800 */
[----:B------:R-:W4:Y:S01]  /*ba7b0*/  LDL.LU R22, [R1+0x164] ;  /* 0x0001640001167983 */ /* 0x000f220000300800 */
[----:B------:R-:W-:-:S03]  /*ba7c0*/  PRMT R29, R29, 0x3340, R1 ;  /* 0x000033401d1d7816 */ /* 0x000fc60000000001 */
[----:B------:R0:W-:Y:S04]  /*ba7d0*/  STL [R1+0x4958], R27 ;  /* 0x0049581b01007387 */ /* 0x0001e80000100800 */
[----:B------:R-:W-:Y:S01]  /*ba7e0*/  STSM.16.M88.4 [R0], R8 ;  /* 0x0000000800007844 */ /* 0x000fe20000000200 */
[----:B------:R-:W-:Y:S06]  /*ba7f0*/  BAR.SYNC.DEFER_BLOCKING 0x0 ;  /* 0x0000000000007b1d */ /* 0x000fec0000010000 */
[----:B0-----:R-:W4:Y:S04]  /*ba800*/  LDL.LU R27, [R1+0x4] ;  /* 0x00000400011b7983 */ /* 0x001f280000300800 */
[----:B------:R0:W-:Y:S04]  /*ba810*/  STL [R1+0x495c], R28 ;  /* 0x00495c1c01007387 */ /* 0x0001e80000100800 */
[----:B0-----:R-:W4:Y:S04]  /*ba820*/  LDL.LU R28, [R1+0x178] ;  /* 0x00017800011c7983 */ /* 0x001f280000300800 */
[----:B------:R0:W-:Y:S04]  /*ba830*/  STL [R1+0x496c], R29 ;  /* 0x00496c1d01007387 */ /* 0x0001e80000100800 */
[----:B0-----:R-:W4:Y:S04]  /*ba840*/  LDL.LU R29, [R1+0x8] ;  /* 0x00000800011d7983 */ /* 0x001f280000300800 */
[----:B------:R-:W4:Y:S04]  /*ba850*/  LDL.LU R8, [R1+0x1d4] ;  /* 0x0001d40001087983 */ /* 0x000f280000300800 */
[----:B------:R-:W4:Y:S04]  /*ba860*/  LDL.LU R9, [R1+0x18c] ;  /* 0x00018c0001097983 */ /* 0x000f280000300800 */
[----:B------:R-:W4:Y:S04]  /*ba870*/  LDL.LU R10, [R1] ;  /* 0x00000000010a7983 */ /* 0x000f280000300800 */
[----:B------:R-:W4:Y:S04]  /*ba880*/  LDL.LU R11, [R1+0x17c] ;  /* 0x00017c00010b7983 */ /* 0x000f280000300800 */
[----:B------:R0:W-:Y:S04]  /*ba890*/  STL [R1+0x4970], R0 ;  /* 0x0049700001007387 */ /* 0x0001e80000100800 */
[----:B0-----:R-:W4:Y:S01]  /*ba8a0*/  LDL.LU R0, [R1+0x180] ;  /* 0x0001800001007983 */ /* 0x001f220000300800 */
[----:B---3--:R-:W-:-:S02]  /*ba8b0*/  PRMT R6, R6, 0x5410, R7 ;  /* 0x0000541006067816 */ /* 0x008fc40000000007 */
[----:B--2---:R-:W-:Y:S02]  /*ba8c0*/  PRMT R5, R4, 0x5410, R5 ;  /* 0x0000541004057816 */ /* 0x004fe40000000005 */
[----:B----4-:R-:W-:Y:S02]  /*ba8d0*/  PRMT R18, R18, 0x5410, R19 ;  /* 0x0000541012127816 */ /* 0x010fe40000000013 */
[----:B------:R-:W-:Y:S02]  /*ba8e0*/  PRMT R16, R16, 0x5410, R17 ;  /* 0x0000541010107816 */ /* 0x000fe40000000011 */
[----:B------:R-:W-:Y:S02]  /*ba8f0*/  PRMT R3, R3, 0x5410, R14 ;  /* 0x0000541003037816 */ /* 0x000fe4000000000e */
[----:B------:R-:W-:Y:S02]  /*ba900*/  PRMT R8, R8, 0x5410, R20 ;  /* 0x0000541008087816 */ /* 0x000fe40000000014 */
[----:B------:R-:W2:Y:S04]  /*ba910*/  LDL.LU R20, [R1+0x49c8] ;  /* 0x0049c80001147983 */ /* 0x000ea80000300800 */
[----:B------:R0:W-:Y:S02]  /*ba920*/  STL [R1+0x218], R8 ;  /* 0x0002180801007387 */ /* 0x0001e40000100800 */
[----:B0-----:R-:W-:-:S05]  /*ba930*/  PRMT R8, R12, 0x5410, R13 ;  /* 0x000054100c087816 */ /* 0x001fca000000000d */
[----:B------:R-:W-:Y:S04]  /*ba940*/  STL [R1+0x220], R8 ;  /* 0x0002200801007387 */ /* 0x000fe80000100800 */
[----:B------:R-:W3:Y:S04]  /*ba950*/  LDL.LU R13, [R1+0x110] ;  /* 0x00011000010d7983 */ /* 0x000ee80000300800 */
[----:B------:R-:W-:Y:S04]  /*ba960*/  STL [R1+0x21c], R6 ;  /* 0x00021c0601007387 */ /* 0x000fe80000100800 */
[----:B------:R-:W3:Y:S04]  /*ba970*/  LDL.LU R4, [R1+0x15c] ;  /* 0x00015c0001047983 */ /* 0x000ee80000300800 */
[----:B------:R0:W-:Y:S04]  /*ba980*/  STL [R1+0x214], R5 ;  /* 0x0002140501007387 */ /* 0x0001e80000100800 */
[----:B------:R-:W4:Y:S04]  /*ba990*/  LDL.LU R12, [R1+0x158] ;  /* 0x00015800010c7983 */ /* 0x000f280000300800 */
[----:B------:R-:W2:Y:S01]  /*ba9a0*/  LDL.LU R7, [R1+0x100] ;  /* 0x0001000001077983 */ /* 0x000ea20000300800 */
[----:B------:R-:W-:-:S03]  /*ba9b0*/  PRMT R9, R9, 0x5410, R15 ;  /* 0x0000541009097816 */ /* 0x000fc6000000000f */
[----:B0-----:R-:W2:Y:S04]  /*ba9c0*/  LDL.LU R5, [R1+0x154] ;  /* 0x0001540001057983 */ /* 0x001ea80000300800 */
[----:B------:R-:W4:Y:S04]  /*ba9d0*/  LDL.LU R6, [R1+0x150] ;  /* 0x0001500001067983 */ /* 0x000f280000300800 */
[----:B------:R-:W4:Y:S04]  /*ba9e0*/  LDL.LU R8, [R1+0x13c] ;  /* 0x00013c0001087983 */ /* 0x000f280000300800 */
[----:B------:R-:W4:Y:S04]  /*ba9f0*/  LDL.LU R19, [R1+0x49c4] ;  /* 0x0049c40001137983 */ /* 0x000f280000300800 */
        /* <DEDUP_REMOVED lines=8> */
[----:B0-----:R-:W4:Y:S04]  /*baa80*/  LDL.LU R9, [R1+0x140] ;  /* 0x0001400001097983 */ /* 0x001f280000300800 */
[----:B------:R-:W4:Y:S04]  /*baa90*/  LDL.LU R14, [R1+0x49b0] ;  /* 0x0049b000010e7983 */ /* 0x000f280000300800 */
[----:B------:R0:W-:Y:S04]  /*baaa0*/  STL [R1+0x208], R3 ;  /* 0x0002080301007387 */ /* 0x0001e80000100800 */
[----:B0-----:R-:W2:Y:S04]  /*baab0*/  LDL.LU R3, [R1+0x49ac] ;  /* 0x0049ac0001037983 */ /* 0x001ea80000300800 */
[----:B------:R-:W4:Y:S04]  /*baac0*/  LDL.LU R2, [R1+0x49a8] ;  /* 0x0049a80001027983 */ /* 0x000f280000300800 */
[----:B------:R0:W-:Y:S01]  /*baad0*/  STL [R1+0x204], R0 ;  /* 0x0002040001007387 */ /* 0x0001e20000100800 */
[----:B------:R-:W-:-:S02]  /*baae0*/  PRMT R28, R28, 0x5410, R29 ;  /* 0x000054101c1c7816 */ /* 0x000fc4000000001d */
[----:B0-----:R-:W-:Y:S02]  /*baaf0*/  PRMT R0, R11, 0x5410, R10 ;  /* 0x000054100b007816 */ /* 0x001fe4000000000a */
[----:B------:R-:W-:Y:S01]  /*bab00*/  PRMT R11, R26, 0x5410, R27 ;  /* 0x000054101a0b7816 */ /* 0x000fe2000000001b */
[----:B------:R-:W2:Y:S04]  /*bab10*/  LDL.LU R10, [R1+0x130] ;  /* 0x00013000010a7983 */ /* 0x000ea80000300800 */
[----:B------:R4:W-:Y:S04]  /*bab20*/  STL [R1+0x1f0], R0 ;  /* 0x0001f00001007387 */ /* 0x0009e80000100800 */
[----:B------:R-:W-:Y:S01]  /*bab30*/  STL [R1+0x1f8], R28 ;  /* 0x0001f81c01007387 */ /* 0x000fe20000100800 */
[----:B---3--:R-:W-:-:S02]  /*bab40*/  PRMT R4, R4, 0x5410, R13 ;  /* 0x0000541004047816 */ /* 0x008fc4000000000d */
[----:B----4-:R-:W-:Y:S02]  /*bab50*/  PRMT R0, R25, 0x5410, R2 ;  /* 0x0000541019007816 */ /* 0x010fe40000000002 */
[----:B------:R-:W3:Y:S04]  /*bab60*/  LDL.LU R2, [R1+0x144] ;  /* 0x0001440001027983 */ /* 0x000ee80000300800 */
[----:B------:R0:W-:Y:S01]  /*bab70*/  STL [R1+0x1f4], R11 ;  /* 0x0001f40b01007387 */ /* 0x0001e20000100800 */
[----:B--2---:R-:W-:-:S03]  /*bab80*/  PRMT R22, R22, 0x5410, R3 ;  /* 0x0000541016167816 */ /* 0x004fc60000000003 */
[----:B0-----:R-:W2:Y:S04]  /*bab90*/  LDL.LU R11, [R1+0x134] ;  /* 0x00013400010b7983 */ /* 0x001ea80000300800 */
[----:B------:R0:W-:Y:S04]  /*baba0*/  STL [R1+0x1d0], R0 ;  /* 0x0001d00001007387 */ /* 0x0001e80000100800 */
[----:B------:R-:W4:Y:S01]  /*babb0*/  LDL.LU R3, [R1+0x10c] ;  /* 0x00010c0001037983 */ /* 0x000f220000300800 */
[----:B0-----:R-:W-:-:S05]  /*babc0*/  PRMT R0, R23, 0x5410, R24 ;  /* 0x0000541017007816 */ /* 0x001fca0000000018 */
[----:B------:R0:W-:Y:S04]  /*babd0*/  STL [R1+0x1d8], R0 ;  /* 0x0001d80001007387 */ /* 0x0001e80000100800 */
[----:B0-----:R-:W4:Y:S04]  /*babe0*/  LDL.LU R0, [R1+0xf8] ;  /* 0x0000f80001007983 */ /* 0x001f280000300800 */
        /* <DEDUP_REMOVED lines=9> */
[----:B------:R-:W2:Y:S04]  /*bac80*/  LDL.LU R13, [R1+0x49a4] ;  /* 0x0049a400010d7983 */ /* 0x000ea80000300800 */
[----:B------:R0:W-:Y:S04]  /*bac90*/  STL [R1+0x1d4], R4 ;  /* 0x0001d40401007387 */ /* 0x0001e80000100800 */
[----:B0-----:R-:W3:Y:S01]  /*baca0*/  LDL.LU R4, [R1+0x49a0] ;  /* 0x0049a00001047983 */ /* 0x001ee20000300800 */
[----:B------:R-:W-:-:S02]  /*bacb0*/  PRMT R5, R5, 0x5410, R7 ;  /* 0x0000541005057816 */ /* 0x000fc40000000007 */
[----:B---3--:R-:W-:Y:S02]  /*bacc0*/  PRMT R4, R12, 0x5410, R4 ;  /* 0x000054100c047816 */ /* 0x008fe40000000004 */
[----:B------:R-:W3:Y:S04]  /*bacd0*/  LDL.LU R12, [R1+0x499c] ;  /* 0x00499c00010c7983 */ /* 0x000ee80000300800 */
[----:B------:R0:W-:Y:S04]  /*bace0*/  STL [R1+0x1b0], R4 ;  /* 0x0001b00401007387 */ /* 0x0001e80000100800 */
[----:B0-----:R-:W4:Y:S04]  /*bacf0*/  LDL.LU R4, [R1+0x148] ;  /* 0x0001480001047983 */ /* 0x001f280000300800 */
[----:B------:R-:W2:Y:S04]  /*bad00*/  LDL.LU R7, [R1+0x4998] ;  /* 0x0049980001077983 */ /* 0x000ea80000300800 */
[----:B------:R0:W-:Y:S04]  /*bad10*/  STL [R1+0x1b8], R5 ;  /* 0x0001b80501007387 */ /* 0x0001e80000100800 */
[----:B0-----:R-:W3:Y:S02]  /*bad20*/  LDL.LU R5, [R1+0x4994] ;  /* 0x0049940001057983 */ /* 0x001ee40000300800 */
[----:B---3--:R-:W-:-:S02]  /*bad30*/  PRMT R5, R6, 0x5410, R5 ;  /* 0x0000541006057816 */ /* 0x008fc40000000005 */
[----:B------:R-:W4:Y:S01]  /*bad40*/  LDL.LU R6, [R1+0x4990] ;  /* 0x0049900001067983 */ /* 0x000f220000300800 */
[----:B--2---:R-:W-:Y:S02]  /*bad50*/  PRMT R2, R2, 0x5410, R7 ;  /* 0x0000541002027816 */ /* 0x004fe40000000007 */
[----:B------:R-:W-:Y:S01]  /*bad60*/  PRMT R8, R8, 0x5410, R12 ;  /* 0x0000541008087816 */ /* 0x000fe2000000000c */
[----:B------:R-:W-:Y:S01]  /*bad70*/  STL [R1+0x194], R5 ;  /* 0x0001940501007387 */ /* 0x000fe20000100800 */
[----:B------:R-:W-:Y:S02]  /*bad80*/  PRMT R9, R9, 0x5410, R13 ;  /* 0x0000541009097816 */ /* 0x000fe4000000000d */
[----:B------:R-:W-:Y:S02]  /*bad90*/  PRMT R10, R10, 0x5410, R14 ;  /* 0x000054100a0a7816 */ /* 0x000fe4000000000e */
[----:B------:R-:W-:Y:S02]  /*bada0*/  PRMT R11, R11, 0x5410, R15 ;  /* 0x000054100b0b7816 */ /* 0x000fe4000000000f */
[----:B----4-:R-:W-:-:S05]  /*badb0*/  PRMT R4, R4, 0x5410, R6 ;  /* 0x0000541004047816 */ /* 0x010fca0000000006 */
[----:B------:R-:W-:Y:S04]  /*badc0*/  STL [R1+0x18c], R4 ;  /* 0x00018c0401007387 */ /* 0x000fe80000100800 */
[----:B------:R-:W2:Y:S04]  /*badd0*/  LDL.LU R12, [R1+0x108] ;  /* 0x00010800010c7983 */ /* 0x000ea80000300800 */
[----:B------:R-:W-:Y:S04]  /*bade0*/  STL [R1+0x190], R2 ;  /* 0x0001900201007387 */ /* 0x000fe80000100800 */
[----:B------:R0:W-:Y:S04]  /*badf0*/  STL [R1+0x4974], R8 ;  /* 0x0049740801007387 */ /* 0x0001e80000100800 */
[----:B0-----:R-:W3:Y:S04]  /*bae00*/  LDL.LU R8, [R1+0xcc] ;  /* 0x0000cc0001087983 */ /* 0x001ee80000300800 */
[----:B------:R-:W4:Y:S04]  /*bae10*/  LDL.LU R13, [R1+0x118] ;  /* 0x00011800010d7983 */ /* 0x000f280000300800 */
[----:B------:R0:W-:Y:S04]  /*bae20*/  STL [R1+0x4978], R9 ;  /* 0x0049780901007387 */ /* 0x0001e80000100800 */
[----:B0-----:R-:W2:Y:S04]  /*bae30*/  LDL.LU R9, [R1+0xfc] ;  /* 0x0000fc0001097983 */ /* 0x001ea80000300800 */
[----:B------:R-:W4:Y:S04]  /*bae40*/  LDL.LU R14, [R1+0x114] ;  /* 0x00011400010e7983 */ /* 0x000f280000300800 */
[----:B------:R0:W-:Y:S04]  /*bae50*/  STL [R1+0x497c], R10 ;  /* 0x00497c0a01007387 */ /* 0x0001e80000100800 */
[----:B0-----:R-:W2:Y:S04]  /*bae60*/  LDL.LU R10, [R1+0xa8] ;  /* 0x0000a800010a7983 */ /* 0x001ea80000300800 */
[----:B------:R-:W4:Y:S04]  /*bae70*/  LDL.LU R15, [R1+0x124] ;  /* 0x00012400010f7983 */ /* 0x000f280000300800 */
[----:B------:R-:W2:Y:S04]  /*bae80*/  LDL.LU R7, [R1+0x80] ;  /* 0x0000800001077983 */ /* 0x000ea80000300800 */
[----:B------:R-:W2:Y:S04]  /*bae90*/  LDL.LU R6, [R1+0xe0] ;  /* 0x0000e00001067983 */ /* 0x000ea80000300800 */
[----:B------:R-:W2:Y:S04]  /*baea0*/  LDL.LU R2, [R1+0xd8] ;  /* 0x0000d80001027983 */ /* 0x000ea80000300800 */
[----:B------:R-:W2:Y:S04]  /*baeb0*/  LDL.LU R5, [R1+0x94] ;  /* 0x0000940001057983 */ /* 0x000ea80000300800 */
[----:B------:R-:W2:Y:S04]  /*baec0*/  LDL.LU R4, [R1+0xdc] ;  /* 0x0000dc0001047983 */ /* 0x000ea80000300800 */
[----:B------:R4:W-:Y:S01]  /*baed0*/  STL [R1+0x4980], R11 ;  /* 0x0049800b01007387 */ /* 0x0009e20000100800 */
[----:B------:R-:W-:-:S02]  /*baee0*/  PRMT R3, R3, 0x5410, R20 ;  /* 0x0000541003037816 */ /* 0x000fc40000000014 */
[----:B---3--:R-:W-:Y:S02]  /*baef0*/  PRMT R0, R0, 0x5410, R8 ;  /* 0x0000541000007816 */ /* 0x008fe40000000008 */
[----:B------:R-:W-:Y:S02]  /*baf00*/  PRMT R8, R26, 0x5410, R27 ;  /* 0x000054101a087816 */ /* 0x000fe4000000001b */
[----:B----4-:R-:W-:Y:S02]  /*baf10*/  PRMT R11, R15, 0x5410, R16 ;  /* 0x000054100f0b7816 */ /* 0x010fe40000000010 */
[----:B--2---:R-:W-:-:S03]  /*baf20*/  PRMT R9, R9, 0x5410, R10 ;  /* 0x0000541009097816 */ /* 0x004fc6000000000a */
[----:B------:R-:W-:Y:S04]  /*baf30*/  STL [R1+0x188], R11 ;  /* 0x0001880b01007387 */ /* 0x000fe80000100800 */
[----:B------:R0:W-:Y:S04]  /*baf40*/  STL [R1+0x4984], R3 ;  /* 0x0049840301007387 */ /* 0x0001e80000100800 */
[----:B------:R-:W-:Y:S04]  /*baf50*/  STL [R1+0x180], R9 ;  /* 0x0001800901007387 */ /* 0x000fe80000100800 */
[----:B------:R1:W-:Y:S01]  /*baf60*/  STL [R1+0x184], R0 ;  /* 0x0001840001007387 */ /* 0x0003e20000100800 */
[----:B0-----:R-:W-:-:S02]  /*baf70*/  PRMT R3, R28, 0x5410, R29 ;  /* 0x000054101c037816 */ /* 0x001fc4000000001d */
[----:B-1----:R-:W-:-:S03]  /*baf80*/  PRMT R0, R24, 0x5410, R25 ;  /* 0x0000541018007816 */ /* 0x002fc60000000019 */
[----:B------:R0:W-:Y:S04]  /*baf90*/  STL [R1+0xb4], R3 ;  /* 0x0000b40301007387 */ /* 0x0001e80000100800 */
[----:B------:R1:W-:Y:S01]  /*bafa0*/  STL [R1+0xb8], R8 ;  /* 0x0000b80801007387 */ /* 0x0003e20000100800 */
[----:B0-----:R-:W-:-:S03]  /*bafb0*/  PRMT R3, R22, 0x5410, R23 ;  /* 0x0000541016037816 */ /* 0x001fc60000000017 */
[----:B-1----:R-:W2:Y:S04]  /*bafc0*/  LDL.LU R8, [R1+0x88] ;  /* 0x0000880001087983 */ /* 0x002ea80000300800 */
[----:B------:R0:W-:Y:S04]  /*bafd0*/  STL [R1+0xbc], R0 ;  /* 0x0000bc0001007387 */ /* 0x0001e80000100800 */
[----:B0-----:R-:W2:Y:S04]  /*bafe0*/  LDL.LU R0, [R1+0xd0] ;  /* 0x0000d00001007983 */ /* 0x001ea80000300800 */
[----:B------:R0:W-:Y:S04]  /*baff0*/  STL [R1+0xb0], R3 ;  /* 0x0000b00301007387 */ /* 0x0001e80000100800 */
[----:B------:R-:W3:Y:S04]  /*bb000*/  LDL.LU R29, [R1+0x8c] ;  /* 0x00008c00011d7983 */ /* 0x000ee80000300800 */
[----:B------:R-:W3:Y:S04]  /*bb010*/  LDL.LU R24, [R1+0xd4] ;  /* 0x0000d40001187983 */ /* 0x000ee80000300800 */
[----:B------:R-:W4:Y:S04]  /*bb020*/  LDL.LU R23, [R1+0x90] ;  /* 0x0000900001177983 */ /* 0x000f280000300800 */
[----:B------:R-:W4:Y:S04]  /*bb030*/  LDL.LU R22, [R1+0xc8] ;  /* 0x0000c80001167983 */ /* 0x000f280000300800 */
[----:B0-----:R-:W2:Y:S04]  /*bb040*/  LDL.LU R3, [R1+0x68] ;  /* 0x0000680001037983 */ /* 0x001ea80000300800 */
[----:B--2---:R0:W-:Y:S04]  /*bb050*/  STL [R1+0x4988], R3 ;  /* 0x0049880301007387 */ /* 0x0041e80000100800 */
[----:B0-----:R-:W2:Y:S04]  /*bb060*/  LDL.LU R3, [R1+0xc0] ;  /* 0x0000c00001037983 */ /* 0x001ea80000300800 */
[----:B------:R-:W3:Y:S01]  /*bb070*/  LDL.LU R11, [R1+0xc4] ;  /* 0x0000c400010b7983 */ /* 0x000ee20000300800 */
[----:B------:R-:W-:-:S02]  /*bb080*/  PRMT R6, R6, 0x5410, R7 ;  /* 0x0000541006067816 */ /* 0x000fc40000000007 */
[----:B------:R-:W-:Y:S02]  /*bb090*/  PRMT R12, R12, 0x5410, R19 ;  /* 0x000054100c0c7816 */ /* 0x000fe40000000013 */
[----:B------:R-:W-:Y:S02]  /*bb0a0*/  PRMT R13, R13, 0x5410, R18 ;  /* 0x000054100d0d7816 */ /* 0x000fe40000000012 */
[----:B------:R-:W-:Y:S02]  /*bb0b0*/  PRMT R14, R14, 0x5410, R17 ;  /* 0x000054100e0e7816 */ /* 0x000fe40000000011 */
[----:B------:R-:W-:Y:S01]  /*bb0c0*/  PRMT R15, R4, 0x5410, R5 ;  /* 0x00005410040f7816 */ /* 0x000fe20000000005 */
[----:B---3--:R0:W-:Y:S04]  /*bb0d0*/  STL [R1+0x498c], R11 ;  /* 0x00498c0b01007387 */ /* 0x0081e80000100800 */
[----:B0-----:R-:W2:Y:S04]  /*bb0e0*/  LDL.LU R11, [R1+0x24] ;  /* 0x00002400010b7983 */ /* 0x001ea80000300800 */
        /* <DEDUP_REMOVED lines=15> */
[----:B------:R0:W-:Y:S01]  /*bb1e0*/  STL.64 [R1+0x4948], R14 ;  /* 0x0049480e01007387 */ /* 0x0001e20000100a00 */
[----:B----4-:R-:W-:-:S02]  /*bb1f0*/  PRMT R22, R22, 0x5410, R23 ;  /* 0x0000541016167816 */ /* 0x010fc40000000017 */
[----:B------:R-:W-:Y:S02]  /*bb200*/  PRMT R20, R0, 0x5410, R8 ;  /* 0x0000541000147816 */ /* 0x000fe40000000008 */
[----:B------:R-:W-:Y:S02]  /*bb210*/  PRMT R2, R2, 0x5410, R21 ;  /* 0x0000541002027816 */ /* 0x000fe40000000015 */
[----:B------:R-:W-:Y:S01]  /*bb220*/  PRMT R21, R24, 0x5410, R29 ;  /* 0x0000541018157816 */ /* 0x000fe2000000001d */
[----:B0-----:R-:W4:Y:S04]  /*bb230*/  LDL.LU R14, [R1+0xa0] ;  /* 0x0000a000010e7983 */ /* 0x001f280000300800 */
[----:B------:R-:W4:Y:S04]  /*bb240*/  LDL.LU R15, [R1+0x40] ;  /* 0x00004000010f7983 */ /* 0x000f280000300800 */
[----:B------:R0:W-:Y:S04]  /*bb250*/  STL.64 [R1+0x4940], R12 ;  /* 0x0049400c01007387 */ /* 0x0001e80000100a00 */
[----:B0-----:R-:W4:Y:S04]  /*bb260*/  LDL.LU R12, [R1+0x6c] ;  /* 0x00006c00010c7983 */ /* 0x001f280000300800 */
[----:B------:R-:W4:Y:S04]  /*bb270*/  LDL.LU R13, [R1+0x44] ;  /* 0x00004400010d7983 */ /* 0x000f280000300800 */
[----:B------:R-:W4:Y:S04]  /*bb280*/  LDL.LU R8, [R1+0x10] ;  /* 0x0000100001087983 */ /* 0x000f280000300800 */
[----:B------:R-:W4:Y:S04]  /*bb290*/  LDL.LU R0, [R1+0x60] ;  /* 0x0000600001007983 */ /* 0x000f280000300800 */
[----:B------:R0:W-:Y:S04]  /*bb2a0*/  STL [R1+0x80], R22 ;  /* 0x0000801601007387 */ /* 0x0001e80000100800 */
[----:B------:R-:W4:Y:S04]  /*bb2b0*/  LDL.LU R29, [R1+0x28] ;  /* 0x00002800011d7983 */ /* 0x000f280000300800 */
[----:B0-----:R-:W4:Y:S04]  /*bb2c0*/  LDL.LU R22, [R1+0x50] ;  /* 0x0000500001167983 */ /* 0x001f280000300800 */
[----:B------:R-:W4:Y:S04]  /*bb2d0*/  LDL.LU R23, [R1+0xec] ;  /* 0x0000ec0001177983 */ /* 0x000f280000300800 */
[----:B------:R-:W4:Y:S01]  /*bb2e0*/  LDL.LU R24, [R1+0x2c] ;  /* 0x00002c0001187983 */ /* 0x000f220000300800 */
[----:B--2---:R-:W-:-:S03]  /*bb2f0*/  PRMT R3, R3, 0x5410, R11 ;  /* 0x0000541003037816 */ /* 0x004fc6000000000b */
[----:B------:R-:W2:Y:S04]  /*bb300*/  LDL.LU R11, [R1+0x498c] ;  /* 0x00498c00010b7983 */ /* 0x000ea80000300800 */
[----:B------:R0:W-:Y:S04]  /*bb310*/  STL [R1], R3 ;  /* 0x0000000301007387 */ /* 0x0001e80000100800 */
[----:B0-----:R-:W2:Y:S01]  /*bb320*/  LDL.LU R3, [R1+0x4988] ;  /* 0x0049880001037983 */ /* 0x001ea20000300800 */
[----:B---3--:R-:W-:Y:S02]  /*bb330*/  PRMT R9, R9, 0x5410, R10 ;  /* 0x0000541009097816 */ /* 0x008fe4000000000a */
[----:B------:R-:W-:-:S02]  /*bb340*/  PRMT R6, R6, 0x5410, R7 ;  /* 0x0000541006067816 */ /* 0x000fc40000000007 */
[----:B----4-:R-:W-:Y:S02]  /*bb350*/  PRMT R12, R14, 0x5410, R12 ;  /* 0x000054100e0c7816 */ /* 0x010fe4000000000c */
[----:B------:R-:W-:Y:S02]  /*bb360*/  PRMT R14, R27, 0x5410, R28 ;  /* 0x000054101b0e7816 */ /* 0x000fe4000000001c */
[----:B------:R-:W-:Y:S02]  /*bb370*/  PRMT R19, R19, 0x5410, R13 ;  /* 0x0000541013137816 */ /* 0x000fe4000000000d */
[----:B------:R-:W-:Y:S02]  /*bb380*/  PRMT R18, R18, 0x5410, R15 ;  /* 0x0000541012127816 */ /* 0x000fe4000000000f */
[----:B------:R-:W-:Y:S02]  /*bb390*/  PRMT R15, R16, 0x5410, R17 ;  /* 0x00005410100f7816 */ /* 0x000fe40000000011 */
[----:B------:R-:W-:-:S02]  /*bb3a0*/  PRMT R0, R0, 0x5410, R8 ;  /* 0x0000541000007816 */ /* 0x000fc40000000008 */
[----:B------:R-:W-:Y:S02]  /*bb3b0*/  PRMT R22, R22, 0x5410, R29 ;  /* 0x0000541016167816 */ /* 0x000fe4000000001d */
[----:B--2---:R-:W-:Y:S02]  /*bb3c0*/  PRMT R11, R11, 0x5410, R3 ;  /* 0x000054100b0b7816 */ /* 0x004fe40000000003 */
[----:B------:R-:W2:Y:S04]  /*bb3d0*/  LDL.LU R3, [R1+0x4984] ;  /* 0x0049840001037983 */ /* 0x000ea80000300800 */
[----:B------:R0:W-:Y:S04]  /*bb3e0*/  STL [R1+0x4], R11 ;  /* 0x0000040b01007387 */ /* 0x0001e80000100800 */
[----:B0-----:R-:W3:Y:S04]  /*bb3f0*/  LDL.LU R11, [R1+0x4980] ;  /* 0x00498000010b7983 */ /* 0x001ee80000300800 */
[----:B------:R0:W-:Y:S04]  /*bb400*/  STL [R1+0x8], R12 ;  /* 0x0000080c01007387 */ /* 0x0001e80000100800 */
[----:B------:R-:W4:Y:S04]  /*bb410*/  LDL.LU R28, [R1+0x14c] ;  /* 0x00014c00011c7983 */ /* 0x000f280000300800 */
[----:B------:R1:W-:Y:S04]  /*bb420*/  STL [R1+0xc], R14 ;  /* 0x00000c0e01007387 */ /* 0x0003e80000100800 */
[----:B------:R-:W2:Y:S01]  /*bb430*/  LDL.LU R27, [R1+0x18] ;  /* 0x00001800011b7983 */ /* 0x000ea20000300800 */
[----:B0-----:R-:W-:-:S05]  /*bb440*/  PRMT R12, R25, 0x5410, R26 ;  /* 0x00005410190c7816 */ /* 0x001fca000000001a */
[----:B------:R0:W-:Y:S04]  /*bb450*/  STL [R1+0x54], R12 ;  /* 0x0000540c01007387 */ /* 0x0001e80000100800 */
[----:B------:R-:W2:Y:S04]  /*bb460*/  LDL.LU R25, [R1+0x20] ;  /* 0x0000200001197983 */ /* 0x000ea80000300800 */
[----:B------:R-:W3:Y:S04]  /*bb470*/  LDL.LU R26, [R1+0x174] ;  /* 0x00017400011a7983 */ /* 0x000ee80000300800 */
[----:B-1----:R-:W3:Y:S04]  /*bb480*/  LDL.LU R14, [R1+0x34] ;  /* 0x00003400010e7983 */ /* 0x002ee80000300800 */
[----:B0-----:R-:W3:Y:S04]  /*bb490*/  LDL.LU R12, [R1+0x38] ;  /* 0x00003800010c7983 */ /* 0x001ee80000300800 */
[----:B------:R-:W3:Y:S04]  /*bb4a0*/  LDL.LU R13, [R1+0x3c] ;  /* 0x00003c00010d7983 */ /* 0x000ee80000300800 */
[----:B------:R0:W-:Y:S04]  /*bb4b0*/  STL [R1+0x30], R19 ;  /* 0x0000301301007387 */ /* 0x0001e80000100800 */
[----:B0-----:R-:W3:Y:S04]  /*bb4c0*/  LDL.LU R19, [R1+0x3c8] ;  /* 0x0003c80001137983 */ /* 0x001ee80000300800 */
[----:B------:R-:W3:Y:S04]  /*bb4d0*/  LDL.LU R10, [R1+0x497c] ;  /* 0x00497c00010a7983 */ /* 0x000ee80000300800 */
[----:B------:R0:W-:Y:S04]  /*bb4e0*/  STL [R1+0x58], R9 ;  /* 0x0000580901007387 */ /* 0x0001e80000100800 */
[----:B0-----:R-:W3:Y:S04]  /*bb4f0*/  LDL.LU R9, [R1+0x4978] ;  /* 0x0049780001097983 */ /* 0x001ee80000300800 */
[----:B------:R0:W-:Y:S04]  /*bb500*/  STL [R1+0x24], R18 ;  /* 0x0000241201007387 */ /* 0x0001e80000100800 */
[----:B0-----:R-:W3:Y:S04]  /*bb510*/  LDL.LU R18, [R1+0x3c4] ;  /* 0x0003c40001127983 */ /* 0x001ee80000300800 */
[----:B------:R-:W-:Y:S04]  /*bb520*/  STL [R1+0x44], R15 ;  /* 0x0000440f01007387 */ /* 0x000fe80000100800 */
[----:B------:R-:W3:Y:S04]  /*bb530*/  LDL.LU R17, [R1+0x3b4] ;  /* 0x0003b40001117983 */ /* 0x000ee80000300800 */
[----:B------:R0:W-:Y:S04]  /*bb540*/  STL [R1+0x40], R6 ;  /* 0x0000400601007387 */ /* 0x0001e80000100800 */
[----:B------:R-:W3:Y:S01]  /*bb550*/  LDL.LU R16, [R1+0x3b0] ;  /* 0x0003b00001107983 */ /* 0x000ee20000300800 */
[----:B0-----:R-:W-:-:S03]  /*bb560*/  PRMT R6, R4, 0x5410, R5 ;  /* 0x0000541004067816 */ /* 0x001fc60000000005 */
[----:B------:R-:W3:Y:S04]  /*bb570*/  LDL.LU R4, [R1+0x3d8] ;  /* 0x0003d80001047983 */ /* 0x000ee80000300800 */
[----:B------:R-:W3:Y:S04]  /*bb580*/  LDL.LU R5, [R1+0x3e8] ;  /* 0x0003e80001057983 */ /* 0x000ee80000300800 */
[----:B------:R0:W-:Y:S04]  /*bb590*/  STL [R1+0x14], R6 ;  /* 0x0000140601007387 */ /* 0x0001e80000100800 */
[----:B0-----:R-:W3:Y:S04]  /*bb5a0*/  LDL.LU R6, [R1+0x3d4] ;  /* 0x0003d40001067983 */ /* 0x001ee80000300800 */
[----:B------:R-:W3:Y:S04]  /*bb5b0*/  LDL.LU R7, [R1+0x3dc] ;  /* 0x0003dc0001077983 */ /* 0x000ee80000300800 */
[----:B------:R-:W3:Y:S04]  /*bb5c0*/  LDL.LU R15, [R1+0x70] ;  /* 0x00007000010f7983 */ /* 0x000ee80000300800 */
[----:B------:R-:W3:Y:S04]  /*bb5d0*/  LDL.LU R8, [R1+0x4974] ;  /* 0x0049740001087983 */ /* 0x000ee80000300800 */
[----:B------:R0:W-:Y:S04]  /*bb5e0*/  STL [R1+0x10], R0 ;  /* 0x0000100001007387 */ /* 0x0001e80000100800 */
[----:B0-----:R-:W3:Y:S04]  /*bb5f0*/  LDL.LU R0, [R1+0x4970] ;  /* 0x0049700001007983 */ /* 0x001ee80000300800 */
[----:B------:R-:W3:Y:S04]  /*bb600*/  LDL.LU R29, [R1+0x496c] ;  /* 0x00496c00011d7983 */ /* 0x000ee80000300800 */
[----:B------:R0:W-:Y:S04]  /*bb610*/  STL [R1+0x28], R22 ;  /* 0x0000281601007387 */ /* 0x0001e80000100800 */
[----:B0-----:R-:W4:Y:S02]  /*bb620*/  LDL.LU R22, [R1+0x4968] ;  /* 0x0049680001167983 */ /* 0x001f240000300800 */
[----:B----4-:R-:W-:-:S02]  /*bb630*/  PRMT R22, R23, 0x5410, R22 ;  /* 0x0000541017167816 */ /* 0x010fc40000000016 */
[----:B------:R-:W4:Y:S01]  /*bb640*/  LDL.LU R23, [R1+0x4964] ;  /* 0x0049640001177983 */ /* 0x000f220000300800 */
[----:B--2---:R-:W-:Y:S02]  /*bb650*/  PRMT R25, R25, 0x5410, R27 ;  /* 0x0000541019197816 */ /* 0x004fe4000000001b */
[----:B----4-:R-:W-:Y:S02]  /*bb660*/  PRMT R23, R24, 0x5410, R23 ;  /* 0x0000541018177816 */ /* 0x010fe40000000017 */
[----:B------:R-:W2:Y:S04]  /*bb670*/  LDL.LU R24, [R1+0x4960] ;  /* 0x0049600001187983 */ /* 0x000ea80000300800 */
[----:B------:R0:W-:Y:S04]  /*bb680*/  STL.64 [R1+0x4938], R22 ;  /* 0x0049381601007387 */ /* 0x0001e80000100a00 */
[----:B0-----:R-:W4:Y:S04]  /*bb690*/  LDL.LU R22, [R1+0x1e0] ;  /* 0x0001e00001167983 */ /* 0x001f280000300800 */
[----:B------:R-:W4:Y:S04]  /*bb6a0*/  LDL.LU R23, [R1+0x1e8] ;  /* 0x0001e80001177983 */ /* 0x000f280000300800 */
[----:B------:R0:W-:Y:S04]  /*bb6b0*/  STL.64 [R1+0x4930], R20 ;  /* 0x0049301401007387 */ /* 0x0001e80000100a00 */
[----:B0-----:R-:W4:Y:S04]  /*bb6c0*/  LDL.LU R20, [R1+0x1c] ;  /* 0x00001c0001147983 */ /* 0x001f280000300800 */
[----:B------:R-:W4:Y:S01]  /*bb6d0*/  LDL.LU R21, [R1+0x1c4] ;  /* 0x0001c40001157983 */ /* 0x000f220000300800 */
[----:B--2---:R-:W-:-:S03]  /*bb6e0*/  PRMT R24, R28, 0x5410, R24 ;  /* 0x000054101c187816 */ /* 0x004fc60000000018 */
[----:B------:R-:W2:Y:S04]  /*bb6f0*/  LDL.LU R28, [R1+0x495c] ;  /* 0x00495c00011c7983 */ /* 0x000ea80000300800 */
[----:B------:R-:W4:Y:S04]  /*bb700*/  LDL.LU R27, [R1+0x4958] ;  /* 0x00495800011b7983 */ /* 0x000f280000300800 */
[----:B------:R0:W-:Y:S04]  /*bb710*/  STL [R1+0x20], R25 ;  /* 0x0000201901007387 */ /* 0x0001e80000100800 */
[----:B0-----:R-:W2:Y:S01]  /*bb720*/  LDL.LU R25, [R1+0x4954] ;  /* 0x0049540001197983 */ /* 0x001ea20000300800 */
[----:B---3--:R-:W-:-:S02]  /*bb730*/  PRMT R8, R8, 0x5210, R14 ;  /* 0x0000521008087816 */ /* 0x008fc4000000000e */
[----:B------:R-:W0:Y:S01]  /*bb740*/  S2R R14, SR_TID.X ;  /* 0x00000000000e7919 */ /* 0x000e220000002100 */
[----:B------:R-:W-:Y:S02]  /*bb750*/  PRMT R9, R9, 0x5210, R12 ;  /* 0x0000521009097816 */ /* 0x000fe4000000000c */
[----:B------:R-:W-:Y:S02]  /*bb760*/  PRMT R10, R10, 0x5210, R13 ;  /* 0x000052100a0a7816 */ /* 0x000fe4000000000d */
[----:B------:R-:W-:Y:S02]  /*bb770*/  PRMT R11, R11, 0x5210, R15 ;  /* 0x000052100b0b7816 */ /* 0x000fe4000000000f */
[----:B------:R-:W-:Y:S02]  /*bb780*/  LOP3.LUT R19, R19, 0xffff, RZ, 0xc0, !PT ;  /* 0x0000ffff13137812 */ /* 0x000fe400078ec0ff */
[----:B------:R-:W-:Y:S02]  /*bb790*/  LOP3.LUT R18, R18, 0xffff, RZ, 0xc0, !PT ;  /* 0x0000ffff12127812 */ /* 0x000fe400078ec0ff */
[----:B------:R-:W-:-:S02]  /*bb7a0*/  LOP3.LUT R17, R17, 0xffff, RZ, 0xc0, !PT ;  /* 0x0000ffff11117812 */ /* 0x000fc400078ec0ff */
[----:B------:R-:W-:Y:S02]  /*bb7b0*/  LOP3.LUT R16, R16, 0xffff, RZ, 0xc0, !PT ;  /* 0x0000ffff10107812 */ /* 0x000fe400078ec0ff */
[----:B------:R-:W-:Y:S02]  /*bb7c0*/  PRMT R4, R4, 0x4210, R19 ;  /* 0x0000421004047816 */ /* 0x000fe40000000013 */
[----:B------:R-:W-:Y:S02]  /*bb7d0*/  PRMT R5, R5, 0x4210, R18 ;  /* 0x0000421005057816 */ /* 0x000fe40000000012 */
[----:B------:R-:W-:Y:S02]  /*bb7e0*/  PRMT R6, R6, 0x4210, R17 ;  /* 0x0000421006067816 */ /* 0x000fe40000000011 */
[----:B------:R-:W-:Y:S02]  /*bb7f0*/  PRMT R7, R7, 0x4210, R16 ;  /* 0x0000421007077816 */ /* 0x000fe40000000010 */
[----:B--2---:R-:W-:-:S02]  /*bb800*/  PRMT R25, R26, 0x5410, R25 ;  /* 0x000054101a197816 */ /* 0x004fc40000000019 */
[----:B------:R-:W2:Y:S04]  /*bb810*/  LDL.LU R26, [R1+0x4950] ;  /* 0x00495000011a7983 */ /* 0x000ea80000300800 */
[----:B------:R0:W-:Y:S02]  /*bb820*/  STL [R1+0x18], R25 ;  /* 0x0000181901007387 */ /* 0x0001e40000100800 */
[----:B0-----:R-:W-:-:S04]  /*bb830*/  LOP3.LUT R25, R14, 0x3f, RZ, 0xc0, !PT ;  /* 0x0000003f0e197812 */ /* 0x001fc800078ec0ff */
[----:B------:R-:W-:Y:S02]  /*bb840*/  LEA R25, R25, UR4, 0x4 ;  /* 0x0000000419197c11 */ /* 0x000fe4000f8e20ff */
[----:B----4-:R-:W-:Y:S02]  /*bb850*/  PRMT R27, R21, 0x5410, R27 ;  /* 0x00005410151b7816 */ /* 0x010fe4000000001b */
[----:B------:R-:W-:Y:S02]  /*bb860*/  PRMT R28, R22, 0x5410, R28 ;  /* 0x00005410161c7816 */ /* 0x000fe4000000001c */
[----:B------:R-:W-:Y:S01]  /*bb870*/  PRMT R29, R23, 0x5410, R29 ;  /* 0x00005410171d7816 */ /* 0x000fe2000000001d */
[----:B------:R-:W-:Y:S01]  /*bb880*/  ULDC UR4, c[0x0][0x244] ;  /* 0x0000910000047ab9 */ /* 0x000fe20000000800 */
[----:B------:R-:W0:Y:S01]  /*bb890*/  LDS.128 R12, [R25] ;  /* 0x00000000190c7984 */ /* 0x000e220000000c00 */
[----:B------:R-:W-:Y:S06]  /*bb8a0*/  BAR.SYNC.DEFER_BLOCKING 0x0 ;  /* 0x0000000000007b1d */ /* 0x000fec0000010000 */
[----:B------:R1:W-:Y:S02]  /*bb8b0*/  STSM.16.M88.4 [R0], R4 ;  /* 0x0000000400007844 */ /* 0x0003e40000000200 */
[----:B------:R-:W-:Y:S01]  /*bb8c0*/  BAR.SYNC.DEFER_BLOCKING 0x0 ;  /* 0x0000000000007b1d */ /* 0x000fe20000010000 */
[----:B--2---:R-:W-:-:S05]  /*bb8d0*/  PRMT R26, R20, 0x5410, R26 ;  /* 0x00005410141a7816 */ /* 0x004fca000000001a */
[----:B------:R-:W2:Y:S04]  /*bb8e0*/  LDL.LU R20, [R1+0x3b8] ;  /* 0x0003b80001147983 */ /* 0x000ea80000300800 */
[----:B------:R-:W3:Y:S04]  /*bb8f0*/  LDL.LU R21, [R1+0x39c] ;  /* 0x00039c0001157983 */ /* 0x000ee80000300800 */
[----:B------:R-:W4:Y:S04]  /*bb900*/  LDL.LU R22, [R1+0x398] ;  /* 0x0003980001167983 */ /* 0x000f280000300800 */
[----:B------:R-:W4:Y:S04]  /*bb910*/  LDL.LU R23, [R1+0x394] ;  /* 0x0003940001177983 */ /* 0x000f280000300800 */
[----:B0-----:R-:W-:Y:S04]  /*bb920*/  STL.64 [R1+0x170], R12 ;  /* 0x0001700c01007387 */ /* 0x001fe80000100a00 */
[----:B------:R-:W-:Y:S04]  /*bb930*/  STL.64 [R1+0x178], R14 ;  /* 0x0001780e01007387 */ /* 0x000fe80000100a00 */
[----:B------:R-:W0:Y:S04]  /*bb940*/  LDS.128 R12, [R25] ;  /* 0x00000000190c7984 */ /* 0x000e280000000c00 */
[----:B-1----:R-:W2:Y:S04]  /*bb950*/  LDL.LU R4, [R1+0x498] ;  /* 0x0004980001047983 */ /* 0x002ea80000300800 */
[----:B------:R-:W3:Y:S04]  /*bb960*/  LDL.LU R5, [R1+0x494] ;  /* 0x0004940001057983 */ /* 0x000ee80000300800 */
[----:B------:R-:W4:Y:S04]  /*bb970*/  LDL.LU R6, [R1+0x488] ;  /* 0x0004880001067983 */ /* 0x000f280000300800 */
[----:B------:R-:W4:Y:S01]  /*bb980*/  LDL.LU R7, [R1+0x484] ;  /* 0x0004840001077983 */ /* 0x000f220000300800 */
[----:B------:R-:W-:Y:S06]  /*bb990*/  BAR.SYNC.DEFER_BLOCKING 0x0 ;  /* 0x0000000000007b1d */ /* 0x000fec0000010000 */
[----:B0-----:R-:W-:Y:S04]  /*bb9a0*/  STL.64 [R1+0x160], R12 ;  /* 0x0001600c01007387 */ /* 0x001fe80000100a00 */
[----:B------:R0:W-:Y:S04]  /*bb9b0*/  STL.64 [R1+0x168], R14 ;  /* 0x0001680e01007387 */ /* 0x0001e80000100a00 */
[----:B0-----:R-:W2:Y:S04]  /*bb9c0*/  LDL.LU.64 R14, [R1+0x4948] ;  /* 0x00494800010e7983 */ /* 0x001ea80000300a00 */
[----:B------:R-:W4:Y:S04]  /*bb9d0*/  LDL.LU.64 R12, [R1+0x4940] ;  /* 0x00494000010c7983 */ /* 0x000f280000300a00 */
[----:B------:R0:W-:Y:S01]  /*bb9e0*/  STSM.16.M88.4 [R0], R8 ;  /* 0x0000000800007844 */ /* 0x0001e20000000200 */
[----:B------:R-:W-:Y:S01]  /*bb9f0*/  BAR.SYNC.DEFER_BLOCKING 0x0 ;  /* 0x0000000000007b1d */ /* 0x000fe20000010000 */
[----:B0-----:R-:W-:-:S02]  /*bba00*/  PRMT R11, R3, 0x5210, R16 ;  /* 0x00005210030b7816 */ /* 0x001fc40000000010 */
[----:B---3--:R-:W-:-:S04]  /*bba10*/  LOP3.LUT R3, R5, 0xffff, RZ, 0xc0, !PT ;  /* 0x0000ffff05037812 */ /* 0x008fc800078ec0ff */
[----:B------:R-:W-:Y:S02]  /*bba20*/  PRMT R5, R21, 0x4210, R3 ;  /* 0x0000421015057816 */ /* 0x000fe40000000003 */
[----:B--2---:R-:W-:Y:S02]  /*bba30*/  PRMT R8, R14, 0x5210, R19 ;  /* 0x000052100e087816 */ /* 0x004fe40000000013 */
[----:B----4-:R-:W-:Y:S02]  /*bba40*/  PRMT R9, R13, 0x5210, R18 ;  /* 0x000052100d097816 */ /* 0x010fe40000000012 */
[----:B------:R-:W-:Y:S02]  /*bba50*/  PRMT R10, R12, 0x5210, R17 ;  /* 0x000052100c0a7816 */ /* 0x000fe40000000011 */
[----:B------:R-:W-:Y:S02]  /*bba60*/  LOP3.LUT R12, R4, 0xffff, RZ, 0xc0, !PT ;  /* 0x0000ffff040c7812 */ /* 0x000fe400078ec0ff */
[----:B------:R-:W-:-:S02]  /*bba70*/  LOP3.LUT R13, R6, 0xffff, RZ, 0xc0, !PT ;  /* 0x0000ffff060d7812 */ /* 0x000fc400078ec0ff */
[----:B------:R-:W-:Y:S01]  /*bba80*/  LOP3.LUT R14, R7, 0xffff, RZ, 0xc0, !PT ;  /* 0x0000ffff070e7812 */ /* 0x000fe200078ec0ff */
[----:B------:R-:W2:Y:S01]  /*bba90*/  LDL.LU R17, [R1+0x3ec] ;  /* 0x0003ec0001117983 */ /* 0x000ea20000300800 */
[----:B------:R-:W-:Y:S02]  /*bbaa0*/  PRMT R4, R20, 0x4210, R12 ;  /* 0x0000421014047816 */ /* 0x000fe4000000000c */
[----:B------:R-:W-:Y:S02]  /*bbab0*/  PRMT R6, R22, 0x4210, R13 ;  /* 0x0000421016067816 */ /* 0x000fe4000000000d */
[----:B------:R-:W-:Y:S01]  /*bbac0*/  PRMT R7, R23, 0x4210, R14 ;  /* 0x0000421017077816 */ /* 0x000fe2000000000e */
[----:B------:R-:W3:Y:S04]  /*bbad0*/  LDL.LU R18, [R1+0x37c] ;  /* 0x00037c0001127983 */ /* 0x000ee80000300800 */
[----:B------:R-:W0:Y:S01]  /*bbae0*/  LDS.128 R20, [R25] ;  /* 0x0000000019147984 */ /* 0x000e220000000c00 */
[----:B------:R-:W-:Y:S06]  /*bbaf0*/  BAR.SYNC.DEFER_BLOCKING 0x0 ;  /* 0x0000000000007b1d */ /* 0x000fec0000010000 */
[----:B------:R1:W-:Y:S02]  /*bbb00*/  STSM.16.M88.4 [R0], R8 ;  /* 0x0000000800007844 */ /* 0x0003e40000000200 */
[----:B------:R-:W-:Y:S06]  /*bbb10*/  BAR.SYNC.DEFER_BLOCKING 0x0 ;  /* 0x0000000000007b1d */ /* 0x000fec0000010000 */
[----:B0-----:R-:W-:Y:S04]  /*bbb20*/  STL.64 [R1+0x140], R20 ;  /* 0x0001401401007387 */ /* 0x001fe80000100a00 */
[----:B------:R-:W-:Y:S04]  /*bbb30*/  STL.64 [R1+0x148], R22 ;  /* 0x0001481601007387 */ /* 0x000fe80000100a00 */
[----:B-1----:R-:W4:Y:S04]  /*bbb40*/  LDL R8, [R1+0x3cc] ;  /* 0x0003cc0001087983 */ /* 0x002f280000100800 */
[----:B------:R-:W3:Y:S04]  /*bbb50*/  LDL.LU R9, [R1+0x384] ;  /* 0x0003840001097983 */ /* 0x000ee80000300800 */
[----:B------:R-:W3:Y:S04]  /*bbb60*/  LDL R10, [R1+0x3ac] ;  /* 0x0003ac00010a7983 */ /* 0x000ee80000100800 */
[----:B------:R-:W3:Y:S04]  /*bbb70*/  LDL.LU R11, [R1+0x38c] ;  /* 0x00038c00010b7983 */ /* 0x000ee80000300800 */
[----:B------:R-:W0:Y:S01]  /*bbb80*/  LDS.128 R20, [R25] ;  /* 0x0000000019147984 */ /* 0x000e220000000c00 */
[----:B------:R-:W-:Y:S06]  /*bbb90*/  BAR.SYNC.DEFER_BLOCKING 0x0 ;  /* 0x0000000000007b1d */ /* 0x000fec0000010000 */
[----:B------:R1:W-:Y:S02]  /*bbba0*/  STSM.16.M88.4 [R0], R4 ;  /* 0x0000000400007844 */ /* 0x0003e40000000200 */
[----:B------:R-:W-:Y:S06]  /*bbbb0*/  BAR.SYNC.DEFER_BLOCKING 0x0 ;  /* 0x0000000000007b1d */ /* 0x000fec0000010000 */
[----:B0-----:R-:W-:Y:S04]  /*bbbc0*/  STL.64 [R1+0xe0], R20 ;  /* 0x0000e01401007387 */ /* 0x001fe80000100a00 */
[----:B------:R0:W-:Y:S01]  /*bbbd0*/  STL.64 [R1+0xe8], R22 ;  /* 0x0000e81601007387 */ /* 0x0001e20000100a00 */
[----:B-1----:R-:W-:-:S03]  /*bbbe0*/  PRMT R4, R2, 0x5210, R12 ;  /* 0x0000521002047816 */ /* 0x002fc6000000000c */
[----:B0-----:R-:W3:Y:S04]  /*bbbf0*/  LDL.LU.64 R22, [R1+0x4938] ;  /* 0x0049380001167983 */ /* 0x001ee80000300a00 */
[----:B------:R-:W4:Y:S04]  /*bbc00*/  LDL.LU.64 R20, [R1+0x4930] ;  /* 0x0049300001147983 */ /* 0x000f280000300a00 */
[----:B------:R-:W3:Y:S04]  /*bbc10*/  LDL.LU R16, [R1] ;  /* 0x0000000001107983 */ /* 0x000ee80000300800 */
[----:B------:R-:W3:Y:S04]  /*bbc20*/  LDL R19, [R1+0x4] ;  /* 0x0000040001137983 */ /* 0x000ee80000100800 */
[----:B------:R-:W3:Y:S04]  /*bbc30*/  LDL.LU R7, [R1+0x3d0] ;  /* 0x0003d00001077983 */ /* 0x000ee80000300800 */
[----:B------:R-:W3:Y:S01]  /*bbc40*/  LDL.LU R12, [R1+0x3f0] ;  /* 0x0003f000010c7983 */ /* 0x000ee20000300800 */
[----:B------:R-:W-:-:S02]  /*bbc50*/  PRMT R5, R15, 0x5210, R3 ;  /* 0x000052100f057816 */ /* 0x000fc40000000003 */
[----:B--2---:R-:W-:Y:S02]  /*bbc60*/  LOP3.LUT R3, R17, 0xffff, RZ, 0xc0, !PT ;  /* 0x0000ffff11037812 */ /* 0x004fe400078ec0ff */
[----:B----4-:R-:W-:Y:S02]  /*bbc70*/  PRMT R6, R20, 0x5210, R13 ;  /* 0x0000521014067816 */ /* 0x010fe4000000000d */
[----:B------:R-:W-:Y:S01]  /*bbc80*/  LOP3.LUT R13, R8, 0xffff, RZ, 0xc0, !PT ;  /* 0x0000ffff080d7812 */ /* 0x000fe200078ec0ff */
[----:B------:R-:W2:Y:S04]  /*bbc90*/  LDL.LU R20, [R1+0xc] ;  /* 0x00000c0001147983 */ /* 0x000ea80000300800 */
[----:B------:R-:W4:Y:S01]  /*bbca0*/  LDL.LU R17, [R1+0x4a0] ;  /* 0x0004a00001117983 */ /* 0x000f220000300800 */
[----:B---3--:R-:W-:-:S02]  /*bbcb0*/  LOP3.LUT R2, R12, 0xffff, RZ, 0xc0, !PT ;  /* 0x0000ffff0c027812 */ /* 0x008fc400078ec0ff */
[----:B------:R-:W-:Y:S01]  /*bbcc0*/  LOP3.LUT R12, R7, 0xffff, RZ, 0xc0, !PT ;  /* 0x0000ffff070c7812 */ /* 0x000fe200078ec0ff */
[----:B------:R-:W3:Y:S01]  /*bbcd0*/  LDL R15, [R1+0x49c] ;  /* 0x00049c00010f7983 */ /* 0x000ee20000100800 */
[----:B------:R-:W-:Y:S02]  /*bbce0*/  PRMT R8, R9, 0x4210, R2 ;  /* 0x0000421009087816 */ /* 0x000fe40000000002 */
[----:B------:R-:W-:Y:S02]  /*bbcf0*/  PRMT R9, R10, 0x4210, R3 ;  /* 0x000042100a097816 */ /* 0x000fe40000000003 */
[----:B------:R-:W-:Y:S02]  /*bbd00*/  PRMT R10, R18, 0x4210, R12 ;  /* 0x00004210120a7816 */ /* 0x000fe4000000000c */
[----:B------:R-:W2:Y:S01]  /*bbd10*/  LDL.LU R18, [R1+0x350] ;  /* 0x0003500001127983 */ /* 0x000ea20000300800 */
[----:B------:R-:W-:Y:S02]  /*bbd20*/  PRMT R7, R21, 0x5210, R14 ;  /* 0x0000521015077816 */ /* 0x000fe4000000000e */
[--C-:B------:R-:W-:Y:S01]  /*bbd30*/  PRMT R11, R11, 0x4210, R13.reuse ;  /* 0x000042100b0b7816 */ /* 0x100fe2000000000d */
[----:B--2---:R-:W-:Y:S04]  /*bbd40*/  STL.64 [R1+0x4928], R18 ;  /* 0x0049281201007387 */ /* 0x004fe80000100a00 */
[----:B----4-:R-:W-:Y:S04]  /*bbd50*/  STL.64 [R1+0x4920], R16 ;  /* 0x0049201001007387 */ /* 0x010fe80000100a00 */
[----:B------:R-:W0:Y:S04]  /*bbd60*/  LDS.128 R16, [R25] ;  /* 0x0000000019107984 */ /* 0x000e280000000c00 */
[----:B------:R-:W2:Y:S04]  /*bbd70*/  LDL.LU R14, [R1+0x8] ;  /* 0x00000800010e7983 */ /* 0x000ea80000300800 */
[----:B------:R-:W4:Y:S01]  /*bbd80*/  LDL.LU R21, [R1+0x4a4] ;  /* 0x0004a40001157983 */ /* 0x000f220000300800 */
[----:B------:R-:W-:Y:S06]  /*bbd90*/  BAR.SYNC.DEFER_BLOCKING 0x0 ;  /* 0x0000000000007b1d */ /* 0x000fec0000010000 */
[----:B0-----:R-:W-:Y:S04]  /*bbda0*/  STL.64 [R1+0x150], R16 ;  /* 0x0001501001007387 */ /* 0x001fe80000100a00 */
[----:B------:R0:W-:Y:S04]  /*bbdb0*/  STL.64 [R1+0x158], R18 ;  /* 0x0001581201007387 */ /* 0x0001e80000100a00 */
[----:B0-----:R-:W3:Y:S04]  /*bbdc0*/  LDL.LU.64 R18, [R1+0x4928] ;  /* 0x0049280001127983 */ /* 0x001ee80000300a00 */
[----:B------:R-:W4:Y:S04]  /*bbdd0*/  LDL.LU.64 R16, [R1+0x4920] ;  /* 0x0049200001107983 */ /* 0x000f280000300a00 */
[----:B------:R-:W-:Y:S01]  /*bbde0*/  STSM.16.M88.4 [R0], R8 ;  /* 0x0000000800007844 */ /* 0x000fe20000000200 */
[----:B------:R-:W-:Y:S06]  /*bbdf0*/  BAR.SYNC.DEFER_BLOCKING 0x0 ;  /* 0x0000000000007b1d */ /* 0x000fec0000010000 */
[----:B------:R-:W0:Y:S02]  /*bbe00*/  LDS.128 R8, [R25] ;  /* 0x0000000019087984 */ /* 0x000e240000000c00 */
[----:B------:R-:W-:Y:S06]  /*bbe10*/  BAR.SYNC.DEFER_BLOCKING 0x0 ;  /* 0x0000000000007b1d */ /* 0x000fec0000010000 */
[----:B------:R1:W-:Y:S02]  /*bbe20*/  STSM.16.M88.4 [R0], R4 ;  /* 0x0000000400007844 */ /* 0x0003e40000000200 */
[----:B------:R-:W-:Y:S06]  /*bbe30*/  BAR.SYNC.DEFER_BLOCKING 0x0 ;  /* 0x0000000000007b1d */ /* 0x000fec0000010000 */
[----:B0-----:R-:W-:Y:S04]  /*bbe40*/  STL.64 [R1+0x130], R8 ;  /* 0x0001300801007387 */ /* 0x001fe80000100a00 */
[----:B------:R0:W-:Y:S04]  /*bbe50*/  STL.64 [R1+0x138], R10 ;  /* 0x0001380a01007387 */ /* 0x0001e80000100a00 */
[----:B-1----:R-:W4:Y:S04]  /*bbe60*/  LDL.LU R4, [R1+0x4a8] ;  /* 0x0004a80001047983 */ /* 0x002f280000300800 */
[----:B------:R-:W4:Y:S04]  /*bbe70*/  LDL.LU R5, [R1+0x364] ;  /* 0x0003640001057983 */ /* 0x000f280000300800 */
[----:B------:R-:W4:Y:S04]  /*bbe80*/  LDL.LU R6, [R1+0x368] ;  /* 0x0003680001067983 */ /* 0x000f280000300800 */
[----:B------:R-:W4:Y:S01]  /*bbe90*/  LDL.LU R7, [R1+0x31c] ;  /* 0x00031c0001077983 */ /* 0x000f220000300800 */
[----:B0-----:R-:W-:-:S02]  /*bbea0*/  PRMT R11, R20, 0x5210, R13 ;  /* 0x00005210140b7816 */ /* 0x001fc4000000000d */
[----:B--2---:R-:W-:Y:S02]  /*bbeb0*/  PRMT R10, R14, 0x5210, R12 ;  /* 0x000052100e0a7816 */ /* 0x004fe4000000000c */
[----:B---3--:R-:W-:Y:S02]  /*bbec0*/  PRMT R9, R19, 0x5210, R3 ;  /* 0x0000521013097816 */ /* 0x008fe40000000003 */
[----:B----4-:R-:W-:Y:S02]  /*bbed0*/  PRMT R8, R16, 0x5210, R2 ;  /* 0x0000521010087816 */ /* 0x010fe40000000002 */
[----:B------:R-:W2:Y:S04]  /*bbee0*/  LDL.LU R16, [R1+0x30] ;  /* 0x0000300001107983 */ /* 0x000ea80000300800 */
[----:B------:R-:W3:Y:S04]  /*bbef0*/  LDL.LU R19, [R1+0x24] ;  /* 0x0000240001137983 */ /* 0x000ee80000300800 */
[----:B------:R-:W4:Y:S04]  /*bbf00*/  LDL.LU R14, [R1+0x3f8] ;  /* 0x0003f800010e7983 */ /* 0x000f280000300800 */
[----:B------:R-:W4:Y:S01]  /*bbf10*/  LDL.LU R20, [R1+0x35c] ;  /* 0x00035c0001147983 */ /* 0x000f220000300800 */
[----:B------:R-:W-:-:S03]  /*bbf20*/  LOP3.LUT R12, R17, 0xffff, RZ, 0xc0, !PT ;  /* 0x0000ffff110c7812 */ /* 0x000fc600078ec0ff */
[----:B------:R-:W2:Y:S01]  /*bbf30*/  LDL.LU R17, [R1+0x314] ;  /* 0x0003140001117983 */ /* 0x000ea20000300800 */
[----:B------:R-:W-:Y:S02]  /*bbf40*/  LOP3.LUT R3, R21, 0xffff, RZ, 0xc0, !PT ;  /* 0x0000ffff15037812 */ /* 0x000fe400078ec0ff */
[----:B------:R-:W-:Y:S02]  /*bbf50*/  LOP3.LUT R13, R15, 0xffff, RZ, 0xc0, !PT ;  /* 0x0000ffff0f0d7812 */ /* 0x000fe400078ec0ff */
[----:B------:R-:W-:-:S04]  /*bbf60*/  LOP3.LUT R2, R4, 0xffff, RZ, 0xc0, !PT ;  /* 0x0000ffff04027812 */ /* 0x000fc800078ec0ff */
[----:B------:R-:W-:Y:S02]  /*bbf70*/  PRMT R4, R5, 0x4210, R2 ;  /* 0x0000421005047816 */ /* 0x000fe40000000002 */
[----:B------:R-:W-:Y:S02]  /*bbf80*/  PRMT R5, R6, 0x4210, R3 ;  /* 0x0000421006057816 */ /* 0x000fe40000000003 */
[----:B------:R-:W-:Y:S02]  /*bbf90*/  PRMT R6, R7, 0x4210, R12 ;  /* 0x0000421007067816 */ /* 0x000fe4000000000c */
[----:B------:R-:W-:Y:S01]  /*bbfa0*/  PRMT R7, R18, 0x4210, R13 ;  /* 0x0000421012077816 */ /* 0x000fe2000000000d */
[----:B---3--:R-:W-:Y:S04]  /*bbfb0*/  STL [R1+0x4918], R19 ;  /* 0x0049181301007387 */ /* 0x008fe80000100800 */
[----:B--2---:R-:W-:Y:S04]  /*bbfc0*/  STL.64 [R1+0x4910], R16 ;  /* 0x0049101001007387 */ /* 0x004fe80000100a00 */
[----:B------:R-:W0:Y:S01]  /*bbfd0*/  LDS.128 R16, [R25] ;  /* 0x0000000019107984 */ /* 0x000e220000000c00 */
[----:B------:R-:W-:Y:S06]  /*bbfe0*/  BAR.SYNC.DEFER_BLOCKING 0x0 ;  /* 0x0000000000007b1d */ /* 0x000fec0000010000 */
[----:B------:R-:W2:Y:S04]  /*bbff0*/  LDL.LU R21, [R1+0x310] ;  /* 0x0003100001157983 */ /* 0x000ea80000300800 */
[----:B------:R-:W3:Y:S04]  /*bc000*/  LDL.LU R15, [R1+0x14] ;  /* 0x00001400010f7983 */ /* 0x000ee80000300800 */
[----:B------:R1:W-:Y:S01]  /*bc010*/  STSM.16.M88.4 [R0], R8 ;  /* 0x0000000800007844 */ /* 0x0003e20000000200 */
[----:B------:R-:W-:Y:S06]  /*bc020*/  BAR.SYNC.DEFER_BLOCKING 0x0 ;  /* 0x0000000000007b1d */ /* 0x000fec0000010000 */
[----:B0-----:R-:W-:Y:S04]  /*bc030*/  STL.64 [R1+0xa0], R16 ;  /* 0x0000a01001007387 */ /* 0x001fe80000100a00 */
[----:B------:R-:W-:Y:S04]  /*bc040*/  STL.64 [R1+0xa8], R18 ;  /* 0x0000a81201007387 */ /* 0x000fe80000100a00 */
[----:B-1----:R-:W2:Y:S04]  /*bc050*/  LDL.LU R8, [R1+0x408] ;  /* 0x0004080001087983 */ /* 0x002ea80000300800 */
[----:B------:R-:W4:Y:S04]  /*bc060*/  LDL.LU R9, [R1+0x404] ;  /* 0x0004040001097983 */ /* 0x000f280000300800 */
[----:B------:R-:W3:Y:S04]  /*bc070*/  LDL.LU R10, [R1+0x3fc] ;  /* 0x0003fc00010a7983 */ /* 0x000ee80000300800 */
[----:B------:R-:W3:Y:S04]  /*bc080*/  LDL.LU R11, [R1+0x360] ;  /* 0x00036000010b7983 */ /* 0x000ee80000300800 */
[----:B------:R-:W0:Y:S01]  /*bc090*/  LDS.128 R16, [R25] ;  /* 0x0000000019107984 */ /* 0x000e220000000c00 */
[----:B------:R-:W-:Y:S06]  /*bc0a0*/  BAR.SYNC.DEFER_BLOCKING 0x0 ;  /* 0x0000000000007b1d */ /* 0x000fec0000010000 */
[----:B0-----:R-:W-:Y:S04]  /*bc0b0*/  STL.64 [R1+0x110], R16 ;  /* 0x0001101001007387 */ /* 0x001fe80000100a00 */
[----:B------:R0:W-:Y:S04]  /*bc0c0*/  STL.64 [R1+0x118], R18 ;  /* 0x0001181201007387 */ /* 0x0001e80000100a00 */
[----:B0-----:R-:W2:Y:S04]  /*bc0d0*/  LDL.LU R19, [R1+0x4918] ;  /* 0x0049180001137983 */ /* 0x001ea80000300800 */
[----:B------:R-:W4:Y:S04]  /*bc0e0*/  LDL.LU.64 R16, [R1+0x4910] ;  /* 0x0049100001107983 */ /* 0x000f280000300a00 */
[----:B------:R-:W3:Y:S04]  /*bc0f0*/  LDL.LU R18, [R1+0x58] ;  /* 0x0000580001127983 */ /* 0x000ee80000300800 */
[----:B------:R0:W-:Y:S01]  /*bc100*/  STSM.16.M88.4 [R0], R4 ;  /* 0x0000000400007844 */ /* 0x0001e20000000200 */
[----:B------:R-:W-:Y:S06]  /*bc110*/  BAR.SYNC.DEFER_BLOCKING 0x0 ;  /* 0x0000000000007b1d */ /* 0x000fec0000010000 */
[----:B0-----:R-:W3:Y:S01]  /*bc120*/  LDL.LU R7, [R1+0x54] ;  /* 0x0000540001077983 */ /* 0x001ee20000300800 */
[----:B----4-:R-:W-:-:S02]  /*bc130*/  PRMT R5, R16, 0x5210, R3 ;  /* 0x0000521010057816 */ /* 0x010fc40000000003 */
[----:B------:R-:W-:Y:S02]  /*bc140*/  LOP3.LUT R3, R9, 0xffff, RZ, 0xc0, !PT ;  /* 0x0000ffff09037812 */ /* 0x000fe400078ec0ff */
[----:B--2---:R-:W-:Y:S01]  /*bc150*/  PRMT R6, R19, 0x5210, R12 ;  /* 0x0000521013067816 */ /* 0x004fe2000000000c */
[----:B------:R-:W2:Y:S04]  /*bc160*/  LDL.LU R16, [R1+0x44] ;  /* 0x0000440001107983 */ /* 0x000ea80000300800 */
[----:B------:R-:W4:Y:S01]  /*bc170*/  LDL.LU R19, [R1+0x40] ;  /* 0x0000400001137983 */ /* 0x000f220000300800 */
[----:B------:R-:W-:-:S03]  /*bc180*/  PRMT R9, R20, 0x4210, R3 ;  /* 0x0000421014097816 */ /* 0x000fc60000000003 */
[----:B------:R-:W2:Y:S01]  /*bc190*/  LDL.LU R20, [R1+0x4b0] ;  /* 0x0004b00001147983 */ /* 0x000ea20000300800 */
[----:B------:R-:W-:-:S03]  /*bc1a0*/  LOP3.LUT R14, R14, 0xffff, RZ, 0xc0, !PT ;  /* 0x0000ffff0e0e7812 */ /* 0x000fc600078ec0ff */
[----:B------:R-:W-:Y:S01]  /*bc1b0*/  STL.64 [R1+0x4908], R22 ;  /* 0x0049081601007387 */ /* 0x000fe20000100a00 */
[----:B---3--:R-:W-:Y:S02]  /*bc1c0*/  PRMT R4, R7, 0x5210, R2 ;  /* 0x0000521007047816 */ /* 0x008fe40000000002 */
[----:B------:R-:W-:-:S04]  /*bc1d0*/  LOP3.LUT R2, R8, 0xffff, RZ, 0xc0, !PT ;  /* 0x0000ffff08027812 */ /* 0x000fc800078ec0ff */
[----:B------:R-:W-:Y:S02]  /*bc1e0*/  PRMT R8, R11, 0x4210, R2 ;  /* 0x000042100b087816 */ /* 0x000fe40000000002 */
[----:B------:R-:W-:Y:S02]  /*bc1f0*/  PRMT R11, R21, 0x4210, R14 ;  /* 0x00004210150b7816 */ /* 0x000fe4000000000e */
[----:B------:R-:W-:-:S04]  /*bc200*/  LOP3.LUT R12, R10, 0xffff, RZ, 0xc0, !PT ;  /* 0x0000ffff0a0c7812 */ /* 0x000fc800078ec0ff */
[----:B------:R-:W-:Y:S02]  /*bc210*/  PRMT R10, R17, 0x4210, R12 ;  /* 0x00004210110a7816 */ /* 0x000fe4000000000c */
[----:B------:R-:W-:Y:S01]  /*bc220*/  PRMT R7, R15, 0x5210, R13 ;  /* 0x000052100f077816 */ /* 0x000fe2000000000d */
[----:B--2---:R-:W-:Y:S04]  /*bc230*/  STL [R1+0x4900], R20 ;  /* 0x0049001401007387 */ /* 0x004fe80000100800 */
        /* <DEDUP_REMOVED lines=9> */
[----:B------:R-:W2:Y:S04]  /*bc2d0*/  LDL.LU R9, [R1+0x3c0] ;  /* 0x0003c00001097983 */ /* 0x000ea80000300800 */
[----:B------:R-:W2:Y:S04]  /*bc2e0*/  LDL.LU R10, [R1+0x3bc] ;  /* 0x0003bc00010a7983 */ /* 0x000ea80000300800 */
[----:B------:R-:W2:Y:S04]  /*bc2f0*/  LDL.LU R11, [R1+0x3a0] ;  /* 0x0003a000010b7983 */ /* 0x000ea80000300800 */
[----:B------:R-:W0:Y:S01]  /*bc300*/  LDS.128 R20, [R25] ;  /* 0x0000000019147984 */ /* 0x000e220000000c00 */
[----:B------:R-:W-:Y:S06]  /*bc310*/  BAR.SYNC.DEFER_BLOCKING 0x0 ;  /* 0x0000000000007b1d */ /* 0x000fec0000010000 */
[----:B------:R1:W-:Y:S02]  /*bc320*/  STSM.16.M88.4 [R0], R4 ;  /* 0x0000000400007844 */ /* 0x0003e40000000200 */
[----:B------:R-:W-:Y:S06]  /*bc330*/  BAR.SYNC.DEFER_BLOCKING 0x0 ;  /* 0x0000000000007b1d */ /* 0x000fec0000010000 */
[----:B0-----:R-:W-:Y:S04]  /*bc340*/  STL.64 [R1+0x100], R20 ;  /* 0x0001001401007387 */ /* 0x001fe80000100a00 */
[----:B------:R0:W-:Y:S01]  /*bc350*/  STL.64 [R1+0x108], R22 ;  /* 0x0001081601007387 */ /* 0x0001e20000100a00 */
[----:B-1----:R-:W-:-:S02]  /*bc360*/  PRMT R4, R18, 0x5210, R2 ;  /* 0x0000521012047816 */ /* 0x002fc40000000002 */
[----:B------:R-:W-:Y:S02]  /*bc370*/  PRMT R5, R16, 0x5210, R3 ;  /* 0x0000521010057816 */ /* 0x000fe40000000003 */
[----:B----4-:R-:W-:Y:S01]  /*bc380*/  PRMT R6, R19, 0x5210, R12 ;  /* 0x0000521013067816 */ /* 0x010fe2000000000c */
[----:B0-----:R-:W4:Y:S04]  /*bc390*/  LDL.LU.64 R22, [R1+0x4908] ;  /* 0x0049080001167983 */ /* 0x001f280000300a00 */
        /* <DEDUP_REMOVED lines=8> */
[----:B---3--:R-:W-:-:S02]  /*bc420*/  LOP3.LUT R13, R13, 0xffff, RZ, 0xc0, !PT ;  /* 0x0000ffff0d0d7812 */ /* 0x008fc400078ec0ff */
[----:B--2---:R-:W-:Y:S02]  /*bc430*/  LOP3.LUT R3, R8, 0xffff, RZ, 0xc0, !PT ;  /* 0x0000ffff08037812 */ /* 0x004fe400078ec0ff */
[----:B----4-:R-:W-:Y:S02]  /*bc440*/  LOP3.LUT R12, R20, 0xffff, RZ, 0xc0, !PT ;  /* 0x0000ffff140c7812 */ /* 0x010fe400078ec0ff */
[----:B------:R-:W-:-:S04]  /*bc450*/  LOP3.LUT R2, R2, 0xffff, RZ, 0xc0, !PT ;  /* 0x0000ffff02027812 */ /* 0x000fc800078ec0ff */
[----:B------:R-:W-:Y:S02]  /*bc460*/  PRMT R8, R9, 0x4210, R2 ;  /* 0x0000421009087816 */ /* 0x000fe40000000002 */
[----:B------:R-:W-:Y:S01]  /*bc470*/  PRMT R9, R10, 0x4210, R3 ;  /* 0x000042100a097816 */ /* 0x000fe20000000003 */
[----:B------:R-:W-:Y:S01]  /*bc480*/  STL.64 [R1+0x48f8], R18 ;  /* 0x0048f81201007387 */ /* 0x000fe20000100a00 */
[----:B------:R-:W-:-:S03]  /*bc490*/  PRMT R10, R11, 0x4210, R12 ;  /* 0x000042100b0a7816 */ /* 0x000fc6000000000c */
[----:B------:R-:W-:Y:S01]  /*bc4a0*/  STL [R1+0x48f0], R16 ;  /* 0x0048f01001007387 */ /* 0x000fe20000100800 */
[----:B------:R-:W-:-:S03]  /*bc4b0*/  PRMT R11, R17, 0x4210, R13 ;  /* 0x00004210110b7816 */ /* 0x000fc6000000000d */
[----:B------:R-:W0:Y:S01]  /*bc4c0*/  LDS.128 R16, [R25] ;  /* 0x0000000019107984 */ /* 0x000e220000000c00 */
[----:B------:R-:W-:Y:S01]  /*bc4d0*/  BAR.SYNC.DEFER_BLOCKING 0x0 ;  /* 0x0000000000007b1d */ /* 0x000fe20000010000 */
[----:B------:R-:W-:-:S05]  /*bc4e0*/  PRMT R7, R7, 0x5210, R14 ;  /* 0x0000521007077816 */ /* 0x000fca000000000e */
[----:B------:R-:W2:Y:S04]  /*bc4f0*/  LDL.LU R14, [R1+0x40c] ;  /* 0x00040c00010e7983 */ /* 0x000ea80000300800 */
[----:B------:R-:W3:Y:S04]  /*bc500*/  LDL.LU R20, [R1+0x370] ;  /* 0x0003700001147983 */ /* 0x000ee80000300800 */
[----:B------:R1:W-:Y:S01]  /*bc510*/  STSM.16.M88.4 [R0], R4 ;  /* 0x0000000400007844 */ /* 0x0003e20000000200 */
[----:B------:R-:W-:Y:S06]  /*bc520*/  BAR.SYNC.DEFER_BLOCKING 0x0 ;  /* 0x0000000000007b1d */ /* 0x000fec0000010000 */
[----:B0-----:R-:W-:Y:S04]  /*bc530*/  STL.64 [R1+0x90], R16 ;  /* 0x0000901001007387 */ /* 0x001fe80000100a00 */
[----:B------:R-:W-:Y:S04]  /*bc540*/  STL.64 [R1+0x98], R18 ;  /* 0x0000981201007387 */ /* 0x000fe80000100a00 */
[----:B-1----:R-:W4:Y:S04]  /*bc550*/  LDL.LU R6, [R1+0x80] ;  /* 0x0000800001067983 */ /* 0x002f280000300800 */
[----:B------:R-:W2:Y:S04]  /*bc560*/  LDL.LU R7, [R1+0x410] ;  /* 0x0004100001077983 */ /* 0x000ea80000300800 */
[----:B------:R-:W0:Y:S01]  /*bc570*/  LDS.128 R16, [R25] ;  /* 0x0000000019107984 */ /* 0x000e220000000c00 */
[----:B------:R-:W-:Y:S06]  /*bc580*/  BAR.SYNC.DEFER_BLOCKING 0x0 ;  /* 0x0000000000007b1d */ /* 0x000fec0000010000 */
[----:B------:R-:W-:Y:S01]  /*bc590*/  STSM.16.M88.4 [R0], R8 ;  /* 0x0000000800007844 */ /* 0x000fe20000000200 */
[----:B------:R-:W-:Y:S01]  /*bc5a0*/  PRMT R4, R15, 0x5210, R2 ;  /* 0x000052100f047816 */ /* 0x000fe20000000002 */
[----:B------:R-:W-:Y:S06]  /*bc5b0*/  BAR.SYNC.DEFER_BLOCKING 0x0 ;  /* 0x0000000000007b1d */ /* 0x000fec0000010000 */
[----:B0-----:R-:W-:Y:S04]  /*bc5c0*/  STL.64 [R1+0xf0], R16 ;  /* 0x0000f01001007387 */ /* 0x001fe80000100a00 */
[----:B------:R0:W-:Y:S04]  /*bc5d0*/  STL.64 [R1+0xf8], R18 ;  /* 0x0000f81201007387 */ /* 0x0001e80000100a00 */
[----:B0-----:R-:W3:Y:S04]  /*bc5e0*/  LDL.LU.64 R18, [R1+0x48f8] ;  /* 0x0048f80001127983 */ /* 0x001ee80000300a00 */
[----:B------:R-:W2:Y:S04]  /*bc5f0*/  LDL.LU R16, [R1+0x48f0] ;  /* 0x0048f00001107983 */ /* 0x000ea80000300800 */
[----:B------:R-:W2:Y:S04]  /*bc600*/  LDL.LU R17, [R1+0xb4] ;  /* 0x0000b40001117983 */ /* 0x000ea80000300800 */
[----:B------:R-:W2:Y:S04]  /*bc610*/  LDL.LU R10, [R1+0x418] ;  /* 0x00041800010a7983 */ /* 0x000ea80000300800 */
[----:B------:R-:W2:Y:S04]  /*bc620*/  LDL R11, [R1+0x414] ;  /* 0x00041400010b7983 */ /* 0x000ea80000100800 */
[----:B------:R-:W2:Y:S01]  /*bc630*/  LDL.LU R15, [R1+0xb8] ;  /* 0x0000b800010f7983 */ /* 0x000ea20000300800 */
[----:B----4-:R-:W-:-:S02]  /*bc640*/  PRMT R6, R6, 0x5210, R12 ;  /* 0x0000521006067816 */ /* 0x010fc4000000000c */
[----:B---3--:R-:W-:Y:S02]  /*bc650*/  PRMT R5, R18, 0x5210, R3 ;  /* 0x0000521012057816 */ /* 0x008fe40000000003 */
[----:B--2---:R-:W-:Y:S01]  /*bc660*/  LOP3.LUT R3, R7, 0xffff, RZ, 0xc0, !PT ;  /* 0x0000ffff07037812 */ /* 0x004fe200078ec0ff */
[----:B------:R-:W2:Y:S01]  /*bc670*/  LDL.LU R18, [R1+0xbc] ;  /* 0x0000bc0001127983 */ /* 0x000ea20000300800 */
[----:B------:R-:W-:Y:S02]  /*bc680*/  LOP3.LUT R12, R11, 0xffff, RZ, 0xc0, !PT ;  /* 0x0000ffff0b0c7812 */ /* 0x000fe400078ec0ff */
[----:B------:R-:W-:Y:S02]  /*bc690*/  LOP3.LUT R2, R10, 0xffff, RZ, 0xc0, !PT ;  /* 0x0000ffff0a027812 */ /* 0x000fe400078ec0ff */
[----:B------:R-:W-:Y:S02]  /*bc6a0*/  PRMT R10, R19, 0x4210, R3 ;  /* 0x00004210130a7816 */ /* 0x000fe40000000003 */
[----:B------:R-:W-:-:S02]  /*bc6b0*/  PRMT R9, R16, 0x4210, R12 ;  /* 0x0000421010097816 */ /* 0x000fc4000000000c */
[----:B------:R-:W3:Y:S04]  /*bc6c0*/  LDL.LU R16, [R1+0x43c] ;  /* 0x00043c0001107983 */ /* 0x000ee80000300800 */
[----:B------:R-:W2:Y:S01]  /*bc6d0*/  LDL.LU R19, [R1+0x390] ;  /* 0x0003900001137983 */ /* 0x000ea20000300800 */
[----:B------:R-:W-:Y:S02]  /*bc6e0*/  LOP3.LUT R14, R14, 0xffff, RZ, 0xc0, !PT ;  /* 0x0000ffff0e0e7812 */ /* 0x000fe400078ec0ff */
[----:B------:R-:W-:Y:S02]  /*bc6f0*/  PRMT R8, R21, 0x4210, R2 ;  /* 0x0000421015087816 */ /* 0x000fe40000000002 */
[----:B------:R-:W-:Y:S02]  /*bc700*/  PRMT R11, R20, 0x4210, R14 ;  /* 0x00004210140b7816 */ /* 0x000fe4000000000e */
[----:B------:R-:W-:Y:S01]  /*bc710*/  PRMT R7, R22, 0x5210, R13 ;  /* 0x0000521016077816 */ /* 0x000fe2000000000d */
[----:B--2---:R-:W-:Y:S04]  /*bc720*/  STL.64 [R1+0x48e8], R18 ;  /* 0x0048e81201007387 */ /* 0x004fe80000100a00 */
[----:B---3--:R-:W-:Y:S04]  /*bc730*/  STL.64 [R1+0x48e0], R16 ;  /* 0x0048e01001007387 */ /* 0x008fe80000100a00 */
[----:B------:R-:W0:Y:S01]  /*bc740*/  LDS.128 R16, [R25] ;  /* 0x0000000019107984 */ /* 0x000e220000000c00 */
[----:B------:R-:W-:Y:S06]  /*bc750*/  BAR.SYNC.DEFER_BLOCKING 0x0 ;  /* 0x0000000000007b1d */ /* 0x000fec0000010000 */
[----:B------:R-:W2:Y:S04]  /*bc760*/  LDL.LU R13, [R1+0x4d0] ;  /* 0x0004d000010d7983 */ /* 0x000ea80000300800 */
[----:B------:R1:W-:Y:S01]  /*bc770*/  STSM.16.M88.4 [R0], R8 ;  /* 0x0000000800007844 */ /* 0x0003e20000000200 */
[----:B------:R-:W-:Y:S06]  /*bc780*/  BAR.SYNC.DEFER_BLOCKING 0x0 ;  /* 0x0000000000007b1d */ /* 0x000fec0000010000 */
[----:B0-----:R-:W-:Y:S04]  /*bc790*/  STL.64 [R1+0xd0], R16 ;  /* 0x0000d01001007387 */ /* 0x001fe80000100a00 */
[----:B------:R-:W-:Y:S04]  /*bc7a0*/  STL.64 [R1+0xd8], R18 ;  /* 0x0000d81201007387 */ /* 0x000fe80000100a00 */
[----:B-1----:R-:W3:Y:S04]  /*bc7b0*/  LDL R8, [R1+0x4dc] ;  /* 0x0004dc0001087983 */ /* 0x002ee80000100800 */
[----:B------:R-:W4:Y:S04]  /*bc7c0*/  LDL.LU R9, [R1+0x4d4] ;  /* 0x0004d40001097983 */ /* 0x000f280000300800 */
[----:B------:R-:W2:Y:S04]  /*bc7d0*/  LDL.LU R10, [R1+0x444] ;  /* 0x00044400010a7983 */ /* 0x000ea80000300800 */
[----:B------:R-:W2:Y:S04]  /*bc7e0*/  LDL.LU R11, [R1+0x440] ;  /* 0x00044000010b7983 */ /* 0x000ea80000300800 */
[----:B------:R-:W0:Y:S01]  /*bc7f0*/  LDS.128 R16, [R25] ;  /* 0x0000000019107984 */ /* 0x000e220000000c00 */
[----:B------:R-:W-:Y:S06]  /*bc800*/  BAR.SYNC.DEFER_BLOCKING 0x0 ;  /* 0x0000000000007b1d */ /* 0x000fec0000010000 */
[----:B0-----:R-:W-:Y:S04]  /*bc810*/  STL.64 [R1+0xc0], R16 ;  /* 0x0000c01001007387 */ /* 0x001fe80000100a00 */
[----:B------:R0:W-:Y:S04]  /*bc820*/  STL.64 [R1+0xc8], R18 ;  /* 0x0000c81201007387 */ /* 0x0001e80000100a00 */
[----:B0-----:R-:W3:Y:S04]  /*bc830*/  LDL.LU.64 R18, [R1+0x48e8] ;  /* 0x0048e80001127983 */ /* 0x001ee80000300a00 */
[----:B------:R-:W4:Y:S04]  /*bc840*/  LDL.LU.64 R16, [R1+0x48e0] ;  /* 0x0048e00001107983 */ /* 0x000f280000300a00 */
[----:B------:R0:W-:Y:S01]  /*bc850*/  STSM.16.M88.4 [R0], R4 ;  /* 0x0000000400007844 */ /* 0x0001e20000000200 */
[----:B------:R-:W-:Y:S06]  /*bc860*/  BAR.SYNC.DEFER_BLOCKING 0x0 ;  /* 0x0000000000007b1d */ /* 0x000fec0000010000 */
[----:B0-----:R-:W2:Y:S01]  /*bc870*/  LDL.LU R7, [R1+0x28] ;  /* 0x0000280001077983 */ /* 0x001ea20000300800 */
[----:B----4-:R-:W-:-:S03]  /*bc880*/  PRMT R4, R17, 0x5210, R2 ;  /* 0x0000521011047816 */ /* 0x010fc60000000002 */
[----:B------:R-:W4:Y:S04]  /*bc890*/  LDL.LU R2, [R1+0x4e4] ;  /* 0x0004e40001027983 */ /* 0x000f280000300800 */
[----:B------:R-:W4:Y:S04]  /*bc8a0*/  LDL.LU R17, [R1+0x188] ;  /* 0x0001880001117983 */ /* 0x000f280000300800 */
[----:B------:R-:W4:Y:S04]  /*bc8b0*/  LDL.LU R22, [R1+0x41c] ;  /* 0x00041c0001167983 */ /* 0x000f280000300800 */
[----:B------:R-:W4:Y:S04]  /*bc8c0*/  LDL.LU R21, [R1+0x470] ;  /* 0x0004700001157983 */ /* 0x000f280000300800 */
[----:B------:R-:W4:Y:S01]  /*bc8d0*/  LDL.LU R20, [R1+0x46c] ;  /* 0x00046c0001147983 */ /* 0x000f220000300800 */
[----:B------:R-:W-:-:S02]  /*bc8e0*/  PRMT R6, R15, 0x5210, R3 ;  /* 0x000052100f067816 */ /* 0x000fc40000000003 */
[----:B---3--:R-:W-:Y:S02]  /*bc8f0*/  PRMT R5, R18, 0x5210, R12 ;  /* 0x0000521012057816 */ /* 0x008fe4000000000c */
[----:B--2---:R-:W-:Y:S02]  /*bc900*/  PRMT R7, R7, 0x5210, R14 ;  /* 0x0000521007077816 */ /* 0x004fe4000000000e */
[----:B------:R-:W-:Y:S02]  /*bc910*/  LOP3.LUT R3, R8, 0xffff, RZ, 0xc0, !PT ;  /* 0x0000ffff08037812 */ /* 0x000fe400078ec0ff */
[----:B------:R-:W-:Y:S02]  /*bc920*/  LOP3.LUT R12, R9, 0xffff, RZ, 0xc0, !PT ;  /* 0x0000ffff090c7812 */ /* 0x000fe400078ec0ff */
[----:B------:R-:W-:Y:S02]  /*bc930*/  LOP3.LUT R13, R13, 0xffff, RZ, 0xc0, !PT ;  /* 0x0000ffff0d0d7812 */ /* 0x000fe400078ec0ff */
[----:B------:R-:W-:-:S02]  /*bc940*/  PRMT R9, R11, 0x4210, R3 ;  /* 0x000042100b097816 */ /* 0x000fc40000000003 */
[----:B------:R-:W-:Y:S01]  /*bc950*/  PRMT R11, R19, 0x4210, R13 ;  /* 0x00004210130b7816 */ /* 0x000fe2000000000d */
[----:B----4-:R-:W-:Y:S04]  /*bc960*/  STL.64 [R1+0x48d8], R22 ;  /* 0x0048d81601007387 */ /* 0x010fe80000100a00 */
[----:B------:R-:W-:Y:S04]  /*bc970*/  STL.64 [R1+0x48d0], R20 ;  /* 0x0048d01401007387 */ /* 0x000fe80000100a00 */
[----:B------:R-:W0:Y:S01]  /*bc980*/  LDS.128 R20, [R25] ;  /* 0x0000000019147984 */ /* 0x000e220000000c00 */
[----:B------:R-:W-:Y:S06]  /*bc990*/  BAR.SYNC.DEFER_BLOCKING 0x0 ;  /* 0x0000000000007b1d */ /* 0x000fec0000010000 */
[----:B------:R-:W2:Y:S04]  /*bc9a0*/  LDL.LU R15, [R1+0x468] ;  /* 0x00046800010f7983 */ /* 0x000ea80000300800 */
[----:B------:R-:W3:Y:S04]  /*bc9b0*/  LDL.LU R18, [R1+0x464] ;  /* 0x0004640001127983 */ /* 0x000ee80000300800 */
[----:B------:R-:W4:Y:S04]  /*bc9c0*/  LDL.LU R14, [R1+0x420] ;  /* 0x00042000010e7983 */ /* 0x000f280000300800 */
[----:B------:R1:W-:Y:S01]  /*bc9d0*/  STSM.16.M88.4 [R0], R4 ;  /* 0x0000000400007844 */ /* 0x0003e20000000200 */
[----:B------:R-:W-:Y:S06]  /*bc9e0*/  BAR.SYNC.DEFER_BLOCKING 0x0 ;  /* 0x0000000000007b1d */ /* 0x000fec0000010000 */
[----:B0-----:R-:W-:Y:S04]  /*bc9f0*/  STL.64 [R1+0x80], R20 ;  /* 0x0000801401007387 */ /* 0x001fe80000100a00 */
[----:B------:R-:W-:Y:S01]  /*bca00*/  STL.64 [R1+0x88], R22 ;  /* 0x0000881601007387 */ /* 0x000fe20000100a00 */
[----:B------:R-:W-:-:S03]  /*bca10*/  LOP3.LUT R2, R2, 0xffff, RZ, 0xc0, !PT ;  /* 0x0000ffff02027812 */ /* 0x000fc600078ec0ff */
[----:B-1----:R-:W2:Y:S04]  /*bca20*/  LDL.LU R5, [R1+0x180] ;  /* 0x0001800001057983 */ /* 0x002ea80000300800 */
[----:B------:R-:W3:Y:S04]  /*bca30*/  LDL.LU R6, [R1+0x184] ;  /* 0x0001840001067983 */ /* 0x000ee80000300800 */
[----:B------:R-:W3:Y:S04]  /*bca40*/  LDL.LU R7, [R1+0x428] ;  /* 0x0004280001077983 */ /* 0x000ee80000300800 */
[----:B------:R-:W0:Y:S01]  /*bca50*/  LDS.128 R20, [R25] ;  /* 0x0000000019147984 */ /* 0x000e220000000c00 */
[----:B------:R-:W-:Y:S01]  /*bca60*/  BAR.SYNC.DEFER_BLOCKING 0x0 ;  /* 0x0000000000007b1d */ /* 0x000fe20000010000 */
[----:B------:R-:W-:-:S02]  /*bca70*/  PRMT R8, R10, 0x4210, R2 ;  /* 0x000042100a087816 */ /* 0x000fc40000000002 */
[----:B------:R-:W-:-:S05]  /*bca80*/  PRMT R10, R16, 0x4210, R12 ;  /* 0x00004210100a7816 */ /* 0x000fca000000000c */
[----:B------:R-:W-:Y:S01]  /*bca90*/  STSM.16.M88.4 [R0], R8 ;  /* 0x0000000800007844 */ /* 0x000fe20000000200 */
[----:B------:R-:W-:Y:S01]  /*bcaa0*/  PRMT R4, R17, 0x5210, R2 ;  /* 0x0000521011047816 */ /* 0x000fe20000000002 */
[----:B------:R-:W-:Y:S06]  /*bcab0*/  BAR.SYNC.DEFER_BLOCKING 0x0 ;  /* 0x0000000000007b1d */ /* 0x000fec0000010000 */
[----:B0-----:R-:W-:Y:S04]  /*bcac0*/  STL.64 [R1+0xb0], R20 ;  /* 0x0000b01401007387 */ /* 0x001fe80000100a00 */
[----:B------:R0:W-:Y:S04]  /*bcad0*/  STL.64 [R1+0xb8], R22 ;  /* 0x0000b81601007387 */ /* 0x0001e80000100a00 */
[----:B0-----:R-:W3:Y:S04]  /*bcae0*/  LDL.LU.64 R22, [R1+0x48d8] ;  /* 0x0048d80001167983 */ /* 0x001ee80000300a00 */
[----:B------:R-:W3:Y:S04]  /*bcaf0*/  LDL.LU.64 R20, [R1+0x48d0] ;  /* 0x0048d00001147983 */ /* 0x000ee80000300a00 */
[----:B------:R-:W3:Y:S04]  /*bcb00*/  LDL.LU R19, [R1+0x194] ;  /* 0x0001940001137983 */ /* 0x000ee80000300800 */
[----:B------:R-:W3:Y:S04]  /*bcb10*/  LDL.LU R11, [R1+0x430] ;  /* 0x00043000010b7983 */ /* 0x000ee80000300800 */
[----:B------:R-:W3:Y:S04]  /*bcb20*/  LDL.LU R16, [R1+0x18c] ;  /* 0x00018c0001107983 */ /* 0x000ee80000300800 */
[----:B------:R-:W3:Y:S01]  /*bcb30*/  LDL.LU R17, [R1+0x190] ;  /* 0x0001900001117983 */ /* 0x000ee20000300800 */
[----:B--2---:R-:W-:-:S02]  /*bcb40*/  PRMT R5, R5, 0x5210, R3 ;  /* 0x0000521005057816 */ /* 0x004fc40000000003 */
[----:B----4-:R-:W-:Y:S02]  /*bcb50*/  LOP3.LUT R3, R14, 0xffff, RZ, 0xc0, !PT ;  /* 0x0000ffff0e037812 */ /* 0x010fe400078ec0ff */
[----:B---3--:R-:W-:Y:S02]  /*bcb60*/  LOP3.LUT R14, R22, 0xffff, RZ, 0xc0, !PT ;  /* 0x0000ffff160e7812 */ /* 0x008fe400078ec0ff */
[----:B------:R-:W2:Y:S01]  /*bcb70*/  LDL.LU R22, [R1+0x4cc] ;  /* 0x0004cc0001167983 */ /* 0x000ea20000300800 */
[----:B------:R-:W-:Y:S02]  /*bcb80*/  LOP3.LUT R2, R11, 0xffff, RZ, 0xc0, !PT ;  /* 0x0000ffff0b027812 */ /* 0x000fe400078ec0ff */
[----:B------:R-:W-:Y:S02]  /*bcb90*/  PRMT R11, R18, 0x4210, R14 ;  /* 0x00004210120b7816 */ /* 0x000fe4000000000e */
[----:B------:R-:W-:Y:S02]  /*bcba0*/  PRMT R8, R21, 0x4210, R2 ;  /* 0x0000421015087816 */ /* 0x000fe40000000002 */
[----:B------:R-:W3:Y:S04]  /*bcbb0*/  LDL.LU R21, [R1+0x4b8] ;  /* 0x0004b80001157983 */ /* 0x000ee80000300800 */
[----:B------:R-:W4:Y:S01]  /*bcbc0*/  LDL.LU R18, [R1+0x4b4] ;  /* 0x0004b40001127983 */ /* 0x000f220000300800 */
[----:B------:R-:W-:-:S02]  /*bcbd0*/  PRMT R6, R6, 0x5210, R12 ;  /* 0x0000521006067816 */ /* 0x000fc4000000000c */
[----:B------:R-:W-:Y:S02]  /*bcbe0*/  LOP3.LUT R12, R7, 0xffff, RZ, 0xc0, !PT ;  /* 0x0000ffff070c7812 */ /* 0x000fe400078ec0ff */
[----:B------:R-:W-:Y:S02]  /*bcbf0*/  PRMT R10, R15, 0x4210, R3 ;  /* 0x000042100f0a7816 */ /* 0x000fe40000000003 */
[----:B------:R-:W-:Y:S02]  /*bcc00*/  PRMT R9, R20, 0x4210, R12 ;  /* 0x0000421014097816 */ /* 0x000fe4000000000c */
[----:B------:R-:W-:Y:S01]  /*bcc10*/  PRMT R7, R23, 0x5210, R13 ;  /* 0x0000521017077816 */ /* 0x000fe2000000000d */
[----:B----4-:R-:W-:Y:S04]  /*bcc20*/  STL.64 [R1+0x48c8], R18 ;  /* 0x0048c81201007387 */ /* 0x010fe80000100a00 */
[----:B------:R-:W-:Y:S04]  /*bcc30*/  STL.64 [R1+0x48c0], R16 ;  /* 0x0048c01001007387 */ /* 0x000fe80000100a00 */
[----:B------:R-:W0:Y:S01]  /*bcc40*/  LDS.128 R16, [R25] ;  /* 0x0000000019107984 */ /* 0x000e220000000c00 */
[----:B------:R-:W-:Y:S06]  /*bcc50*/  BAR.SYNC.DEFER_BLOCKING 0x0 ;  /* 0x0000000000007b1d */ /* 0x000fec0000010000 */
[----:B------:R-:W4:Y:S04]  /*bcc60*/  LDL.LU R13, [R1+0x4ec] ;  /* 0x0004ec00010d7983 */ /* 0x000f280000300800 */
[----:B------:R1:W-:Y:S01]  /*bcc70*/  STSM.16.M88.4 [R0], R8 ;  /* 0x0000000800007844 */ /* 0x0003e20000000200 */
[----:B------:R-:W-:Y:S06]  /*bcc80*/  BAR.SYNC.DEFER_BLOCKING 0x0 ;  /* 0x0000000000007b1d */ /* 0x000fec0000010000 */
[----:B0-----:R-:W-:Y:S04]  /*bcc90*/  STL.64 [R1+0x50], R16 ;  /* 0x0000501001007387 */ /* 0x001fe80000100a00 */
[----:B------:R-:W-:Y:S04]  /*bcca0*/  STL.64 [R1+0x58], R18 ;  /* 0x0000581201007387 */ /* 0x000fe80000100a00 */
[----:B-1----:R-:W2:Y:S04]  /*bccb0*/  LDL.LU R8, [R1+0x4f8] ;  /* 0x0004f80001087983 */ /* 0x002ea80000300800 */
[----:B------:R-:W3:Y:S04]  /*bccc0*/  LDL.LU R9, [R1+0x4f4] ;  /* 0x0004f40001097983 */ /* 0x000ee80000300800 */
[----:B------:R-:W2:Y:S04]  /*bccd0*/  LDL.LU R10, [R1+0x4f0] ;  /* 0x0004f000010a7983 */ /* 0x000ea80000300800 */
[----:B------:R-:W2:Y:S04]  /*bcce0*/  LDL.LU R11, [R1+0x4c0] ;  /* 0x0004c000010b7983 */ /* 0x000ea80000300800 */
[----:B------:R-:W0:Y:S01]  /*bccf0*/  LDS.128 R16, [R25] ;  /* 0x0000000019107984 */ /* 0x000e220000000c00 */
[----:B------:R-:W-:Y:S06]  /*bcd00*/  BAR.SYNC.DEFER_BLOCKING 0x0 ;  /* 0x0000000000007b1d */ /* 0x000fec0000010000 */
[----:B0-----:R-:W-:Y:S04]  /*bcd10*/  STL.64 [R1+0x70], R16 ;  /* 0x0000701001007387 */ /* 0x001fe80000100a00 */
[----:B------:R0:W-:Y:S04]  /*bcd20*/  STL.64 [R1+0x78], R18 ;  /* 0x0000781201007387 */ /* 0x0001e80000100a00 */
[----:B0-----:R-:W4:Y:S04]  /*bcd30*/  LDL.LU.64 R18, [R1+0x48c8] ;  /* 0x0048c80001127983 */ /* 0x001f280000300a00 */
[----:B------:R-:W3:Y:S04]  /*bcd40*/  LDL.LU.64 R16, [R1+0x48c0] ;  /* 0x0048c00001107983 */ /* 0x000ee80000300a00 */
[----:B------:R4:W-:Y:S01]  /*bcd50*/  STSM.16.M88.4 [R0], R4 ;  /* 0x0000000400007844 */ /* 0x0009e20000000200 */
[----:B------:R-:W-:Y:S01]  /*bcd60*/  BAR.SYNC.DEFER_BLOCKING 0x0 ;  /* 0x0000000000007b1d */ /* 0x000fe20000010000 */
[----:B----4-:R-:W-:-:S05]  /*bcd70*/  PRMT R4, R19, 0x5210, R2 ;  /* 0x0000521013047816 */ /* 0x010fca0000000002 */
[----:B------:R-:W4:Y:S04]  /*bcd80*/  LDL.LU R19, [R1+0x1b4] ;  /* 0x0001b40001137983 */ /* 0x000f280000300800 */
[----:B------:R-:W4:Y:S04]  /*bcd90*/  LDL.LU R23, [R1+0x434] ;  /* 0x0004340001177983 */ /* 0x000f280000300800 */
[----:B------:R-:W4:Y:S01]  /*bcda0*/  LDL.LU R20, [R1+0x4e8] ;  /* 0x0004e80001147983 */ /* 0x000f220000300800 */
[----:B---3--:R-:W-:-:S03]  /*bcdb0*/  PRMT R6, R16, 0x5210, R3 ;  /* 0x0000521010067816 */ /* 0x008fc60000000003 */
[----:B------:R-:W3:Y:S01]  /*bcdc0*/  LDL.LU R15, [R1+0x4e0] ;  /* 0x0004e000010f7983 */ /* 0x000ee20000300800 */
[----:B------:R-:W-:-:S03]  /*bcdd0*/  PRMT R5, R17, 0x5210, R12 ;  /* 0x0000521011057816 */ /* 0x000fc6000000000c */
[----:B------:R-:W3:Y:S04]  /*bcde0*/  LDL.LU R16, [R1+0x4d8] ;  /* 0x0004d80001107983 */ /* 0x000ee80000300800 */
[----:B------:R-:W3:Y:S01]  /*bcdf0*/  LDL.LU R17, [R1+0x318] ;  /* 0x0003180001117983 */ /* 0x000ee20000300800 */
[----:B------:R-:W-:Y:S02]  /*bce00*/  LOP3.LUT R3, R9, 0xffff, RZ, 0xc0, !PT ;  /* 0x0000ffff09037812 */ /* 0x000fe400078ec0ff */
[----:B------:R-:W-:Y:S02]  /*bce10*/  LOP3.LUT R13, R13, 0xffff, RZ, 0xc0, !PT ;  /* 0x0000ffff0d0d7812 */ /* 0x000fe400078ec0ff */
[----:B--2---:R-:W-:Y:S02]  /*bce20*/  PRMT R9, R11, 0x4210, R3 ;  /* 0x000042100b097816 */ /* 0x004fe40000000003 */
[----:B------:R-:W-:-:S02]  /*bce30*/  PRMT R11, R18, 0x4210, R13 ;  /* 0x00004210120b7816 */ /* 0x000fc4000000000d */
[----:B------:R-:W-:Y:S02]  /*bce40*/  PRMT R7, R24, 0x5210, R14 ;  /* 0x0000521018077816 */ /* 0x000fe4000000000e */
[----:B------:R-:W-:-:S04]  /*bce50*/  LOP3.LUT R2, R8, 0xffff, RZ, 0xc0, !PT ;  /* 0x0000ffff08027812 */ /* 0x000fc800078ec0ff */
[----:B------:R-:W-:Y:S01]  /*bce60*/  PRMT R8, R22, 0x4210, R2 ;  /* 0x0000421016087816 */ /* 0x000fe20000000002 */
[----:B----4-:R-:W-:Y:S04]  /*bce70*/  STL [R1+0x48b8], R19 ;  /* 0x0048b81301007387 */ /* 0x010fe80000100800 */
[----:B---3--:R-:W-:Y:S04]  /*bce80*/  STL.64 [R1+0x48b0], R16 ;  /* 0x0048b01001007387 */ /* 0x008fe80000100a00 */
        /* <DEDUP_REMOVED lines=8> */
[----:B------:R-:W-:Y:S04]  /*bcf10*/  STL.64 [R1+0x198], R18 ;  /* 0x0001981201007387 */ /* 0x000fe80000100a00 */
[----:B-1----:R-:W2:Y:S04]  /*bcf20*/  LDL.LU R5, [R1+0x1b0] ;  /* 0x0001b00001057983 */ /* 0x002ea80000300800 */
[----:B------:R-:W3:Y:S04]  /*bcf30*/  LDL.LU R6, [R1+0x1b8] ;  /* 0x0001b80001067983 */ /* 0x000ee80000300800 */
[----:B------:R-:W4:Y:S04]  /*bcf40*/  LDL.LU R7, [R1+0x458] ;  /* 0x0004580001077983 */ /* 0x000f280000300800 */
[----:B------:R-:W0:Y:S01]  /*bcf50*/  LDS.128 R16, [R25] ;  /* 0x0000000019107984 */ /* 0x000e220000000c00 */
[----:B------:R-:W-:Y:S06]  /*bcf60*/  BAR.SYNC.DEFER_BLOCKING 0x0 ;  /* 0x0000000000007b1d */ /* 0x000fec0000010000 */
[----:B0-----:R-:W-:Y:S04]  /*bcf70*/  STL.64 [R1+0x1a0], R16 ;  /* 0x0001a01001007387 */ /* 0x001fe80000100a00 */
[----:B------:R0:W-:Y:S04]  /*bcf80*/  STL.64 [R1+0x1a8], R18 ;  /* 0x0001a81201007387 */ /* 0x0001e80000100a00 */
[----:B0-----:R-:W3:Y:S01]  /*bcf90*/  LDL.LU R19, [R1+0x48b8] ;  /* 0x0048b80001137983 */ /* 0x001ee20000300800 */
[----:B------:R-:W-:-:S03]  /*bcfa0*/  LOP3.LUT R12, R10, 0xffff, RZ, 0xc0, !PT ;  /* 0x0000ffff0a0c7812 */ /* 0x000fc600078ec0ff */
[----:B------:R-:W3:Y:S01]  /*bcfb0*/  LDL.LU.64 R16, [R1+0x48b0] ;  /* 0x0048b00001107983 */ /* 0x000ee20000300a00 */
[----:B------:R-:W-:-:S03]  /*bcfc0*/  PRMT R10, R21, 0x4210, R12 ;  /* 0x00004210150a7816 */ /* 0x000fc6000000000c */
[----:B------:R-:W3:Y:S04]  /*bcfd0*/  LDL.LU R21, [R1+0x1d0] ;  /* 0x0001d00001157983 */ /* 0x000ee80000300800 */
[----:B------:R0:W-:Y:S04]  /*bcfe0*/  STSM.16.M88.4 [R0], R8 ;  /* 0x0000000800007844 */ /* 0x0001e80000000200 */
[----:B------:R-:W3:Y:S01]  /*bcff0*/  LDL.LU R18, [R1+0x1d8] ;  /* 0x0001d80001127983 */ /* 0x000ee20000300800 */
[----:B------:R-:W-:Y:S01]  /*bd000*/  BAR.SYNC.DEFER_BLOCKING 0x0 ;  /* 0x0000000000007b1d */ /* 0x000fe20000010000 */
[----:B--2---:R-:W-:-:S02]  /*bd010*/  PRMT R5, R5, 0x5210, R3 ;  /* 0x0000521005057816 */ /* 0x004fc40000000003 */
[----:B----4-:R-:W-:-:S04]  /*bd020*/  LOP3.LUT R3, R7, 0xffff, RZ, 0xc0, !PT ;  /* 0x0000ffff07037812 */ /* 0x010fc800078ec0ff */
[----:B0-----:R-:W-:Y:S02]  /*bd030*/  PRMT R8, R20, 0x4210, R3 ;  /* 0x0000421014087816 */ /* 0x001fe40000000003 */
[----:B---3--:R-:W-:Y:S02]  /*bd040*/  PRMT R4, R19, 0x5210, R2 ;  /* 0x0000521013047816 */ /* 0x008fe40000000002 */
[----:B------:R-:W-:Y:S01]  /*bd050*/  LOP3.LUT R2, R24, 0xffff, RZ, 0xc0, !PT ;  /* 0x0000ffff18027812 */ /* 0x000fe200078ec0ff */
[----:B------:R-:W2:Y:S03]  /*bd060*/  LDL.LU R19, [R1+0x1d4] ;  /* 0x0001d40001137983 */ /* 0x000ea60000300800 */
[----:B------:R-:W-:Y:S02]  /*bd070*/  PRMT R9, R15, 0x4210, R2 ;  /* 0x000042100f097816 */ /* 0x000fe40000000002 */
[----:B------:R-:W3:Y:S04]  /*bd080*/  LDL R15, [R1+0x4fc] ;  /* 0x0004fc00010f7983 */ /* 0x000ee80000100800 */
[----:B------:R-:W4:Y:S01]  /*bd090*/  LDL.LU R20, [R1+0x508] ;  /* 0x0005080001147983 */ /* 0x000f220000300800 */
[----:B------:R-:W-:-:S02]  /*bd0a0*/  PRMT R6, R6, 0x5210, R12 ;  /* 0x0000521006067816 */ /* 0x000fc4000000000c */
[----:B------:R-:W-:Y:S02]  /*bd0b0*/  LOP3.LUT R12, R14, 0xffff, RZ, 0xc0, !PT ;  /* 0x0000ffff0e0c7812 */ /* 0x000fe400078ec0ff */
[----:B------:R-:W-:Y:S02]  /*bd0c0*/  LOP3.LUT R14, R23, 0xffff, RZ, 0xc0, !PT ;  /* 0x0000ffff170e7812 */ /* 0x000fe400078ec0ff */
[----:B------:R-:W-:Y:S02]  /*bd0d0*/  PRMT R7, R22, 0x5210, R13 ;  /* 0x0000521016077816 */ /* 0x000fe4000000000d */
[----:B------:R-:W-:Y:S02]  /*bd0e0*/  PRMT R10, R16, 0x4210, R12 ;  /* 0x00004210100a7816 */ /* 0x000fe4000000000c */
[----:B------:R-:W-:Y:S01]  /*bd0f0*/  PRMT R11, R17, 0x4210, R14 ;  /* 0x00004210110b7816 */ /* 0x000fe2000000000e */
[----:B----4-:R-:W-:Y:S04]  /*bd100*/  STL.64 [R1+0x48a8], R20 ;  /* 0x0048a81401007387 */ /* 0x010fe80000100a00 */
[----:B------:R-:W0:Y:S01]  /*bd110*/  LDS.128 R20, [R25] ;  /* 0x0000000019147984 */ /* 0x000e220000000c00 */
[----:B------:R-:W-:Y:S06]  /*bd120*/  BAR.SYNC.DEFER_BLOCKING 0x0 ;  /* 0x0000000000007b1d */ /* 0x000fec0000010000 */
[----:B------:R-:W4:Y:S04]  /*bd130*/  LDL.LU R16, [R1+0x504] ;  /* 0x0005040001107983 */ /* 0x000f280000300800 */
[----:B------:R-:W4:Y:S04]  /*bd140*/  LDL R17, [R1+0x3f4] ;  /* 0x0003f40001117983 */ /* 0x000f280000100800 */
[----:B------:R-:W2:Y:S04]  /*bd150*/  LDL.LU R13, [R1+0x510] ;  /* 0x00051000010d7983 */ /* 0x000ea80000300800 */
[----:B------:R1:W-:Y:S01]  /*bd160*/  STSM.16.M88.4 [R0], R8 ;  /* 0x0000000800007844 */ /* 0x0003e20000000200 */
[----:B------:R-:W-:Y:S06]  /*bd170*/  BAR.SYNC.DEFER_BLOCKING 0x0 ;  /* 0x0000000000007b1d */ /* 0x000fec0000010000 */
[----:B0-----:R-:W-:Y:S04]  /*bd180*/  STL.64 [R1+0x1b0], R20 ;  /* 0x0001b01401007387 */ /* 0x001fe80000100a00 */
[----:B------:R-:W-:Y:S04]  /*bd190*/  STL.64 [R1+0x1b8], R22 ;  /* 0x0001b81601007387 */ /* 0x000fe80000100a00 */
[----:B-1----:R-:W3:Y:S04]  /*bd1a0*/  LDL.LU R8, [R1+0x20] ;  /* 0x0000200001087983 */ /* 0x002ee80000300800 */
[----:B------:R-:W4:Y:S04]  /*bd1b0*/  LDL R9, [R1+0x514] ;  /* 0x0005140001097983 */ /* 0x000f280000100800 */
[----:B------:R-:W3:Y:S04]  /*bd1c0*/  LDL.LU R10, [R1+0x500] ;  /* 0x00050000010a7983 */ /* 0x000ee80000300800 */
[----:B------:R-:W3:Y:S04]  /*bd1d0*/  LDL.LU R11, [R1+0x50c] ;  /* 0x00050c00010b7983 */ /* 0x000ee80000300800 */
[----:B------:R-:W0:Y:S01]  /*bd1e0*/  LDS.128 R20, [R25] ;  /* 0x0000000019147984 */ /* 0x000e220000000c00 */
[----:B------:R-:W-:Y:S06]  /*bd1f0*/  BAR.SYNC.DEFER_BLOCKING 0x0 ;  /* 0x0000000000007b1d */ /* 0x000fec0000010000 */
[----:B0-----:R0:W-:Y:S04]  /*bd200*/  STL.64 [R1+0x1c0], R20 ;  /* 0x0001c01401007387 */ /* 0x0011e80000100a00 */
[----:B------:R-:W-:Y:S04]  /*bd210*/  STL.64 [R1+0x1c8], R22 ;  /* 0x0001c81601007387 */ /* 0x000fe80000100a00 */
[----:B0-----:R-:W2:Y:S04]  /*bd220*/  LDL.LU.64 R20, [R1+0x48a8] ;  /* 0x0048a80001147983 */ /* 0x001ea80000300a00 */
[----:B------:R0:W-:Y:S01]  /*bd230*/  STSM.16.M88.4 [R0], R4 ;  /* 0x0000000400007844 */ /* 0x0001e20000000200 */
[----:B------:R-:W-:Y:S01]  /*bd240*/  BAR.SYNC.DEFER_BLOCKING 0x0 ;  /* 0x0000000000007b1d */ /* 0x000fe20000010000 */
[----:B0-----:R-:W-:-:S05]  /*bd250*/  PRMT R4, R18, 0x5210, R3 ;  /* 0x0000521012047816 */ /* 0x001fca0000000003 */
[----:B------:R-:W3:Y:S01]  /*bd260*/  LDL.LU R3, [R1+0x478] ;  /* 0x0004780001037983 */ /* 0x000ee20000300800 */
[----:B--2---:R-:W-:-:S03]  /*bd270*/  PRMT R5, R21, 0x5210, R2 ;  /* 0x0000521015057816 */ /* 0x004fc60000000002 */
[----:B------:R-:W2:Y:S04]  /*bd280*/  LDL R2, [R1+0x474] ;  /* 0x0004740001027983 */ /* 0x000ea80000100800 */
[----:B------:R-:W2:Y:S04]  /*bd290*/  LDL.LU R24, [R1+0x460] ;  /* 0x0004600001187983 */ /* 0x000ea80000300800 */
[----:B------:R-:W2:Y:S04]  /*bd2a0*/  LDL.LU R23, [R1+0x45c] ;  /* 0x00045c0001177983 */ /* 0x000ea80000300800 */
[----:B------:R-:W2:Y:S04]  /*bd2b0*/  LDL.LU R22, [R1+0x530] ;  /* 0x0005300001167983 */ /* 0x000ea80000300800 */
[----:B------:R-:W2:Y:S01]  /*bd2c0*/  LDL.LU R21, [R1+0x52c] ;  /* 0x00052c0001157983 */ /* 0x000ea20000300800 */
[----:B------:R-:W-:-:S02]  /*bd2d0*/  LOP3.LUT R13, R13, 0xffff, RZ, 0xc0, !PT ;  /* 0x0000ffff0d0d7812 */ /* 0x000fc400078ec0ff */
[----:B------:R-:W-:Y:S02]  /*bd2e0*/  PRMT R6, R19, 0x5210, R12 ;  /* 0x0000521013067816 */ /* 0x000fe4000000000c */
[----:B----4-:R-:W-:Y:S02]  /*bd2f0*/  LOP3.LUT R12, R9, 0xffff, RZ, 0xc0, !PT ;  /* 0x0000ffff090c7812 */ /* 0x010fe400078ec0ff */
[----:B------:R-:W-:Y:S02]  /*bd300*/  PRMT R9, R20, 0x4210, R13 ;  /* 0x0000421014097816 */ /* 0x000fe4000000000d */
[----:B---3--:R-:W-:Y:S01]  /*bd310*/  PRMT R7, R8, 0x5210, R14 ;  /* 0x0000521008077816 */ /* 0x008fe2000000000e */
[----:B--2---:R-:W-:Y:S04]  /*bd320*/  STL.64 [R1+0x48a0], R22 ;  /* 0x0048a01601007387 */ /* 0x004fe80000100a00 */
[----:B------:R-:W-:Y:S04]  /*bd330*/  STL [R1+0x4898], R21 ;  /* 0x0048981501007387 */ /* 0x000fe80000100800 */
        /* <DEDUP_REMOVED lines=10> */
[----:B------:R-:W3:Y:S04]  /*bd3e0*/  LDL.LU R7, [R1+0x1f4] ;  /* 0x0001f40001077983 */ /* 0x000ee80000300800 */
[----:B------:R-:W0:Y:S01]  /*bd3f0*/  LDS.128 R20, [R25] ;  /* 0x0000000019147984 */ /* 0x000e220000000c00 */
[----:B------:R-:W-:Y:S06]  /*bd400*/  BAR.SYNC.DEFER_BLOCKING 0x0 ;  /* 0x0000000000007b1d */ /* 0x000fec0000010000 */
[----:B0-----:R-:W-:Y:S04]  /*bd410*/  STL.64 [R1+0x1d0], R20 ;  /* 0x0001d01401007387 */ /* 0x001fe80000100a00 */
[----:B------:R0:W-:Y:S04]  /*bd420*/  STL.64 [R1+0x1d8], R22 ;  /* 0x0001d81601007387 */ /* 0x0001e80000100a00 */
[----:B0-----:R-:W3:Y:S04]  /*bd430*/  LDL.LU.64 R22, [R1+0x48a0] ;  /* 0x0048a00001167983 */ /* 0x001ee80000300a00 */
[----:B------:R-:W3:Y:S01]  /*bd440*/  LDL.LU R21, [R1+0x4898] ;  /* 0x0048980001157983 */ /* 0x000ee20000300800 */
[----:B------:R-:W-:-:S02]  /*bd450*/  LOP3.LUT R14, R10, 0xffff, RZ, 0xc0, !PT ;  /* 0x0000ffff0a0e7812 */ /* 0x000fc400078ec0ff */
[----:B------:R-:W-:Y:S02]  /*bd460*/  LOP3.LUT R15, R15, 0xffff, RZ, 0xc0, !PT ;  /* 0x0000ffff0f0f7812 */ /* 0x000fe400078ec0ff */
[----:B------:R-:W-:Y:S01]  /*bd470*/  PRMT R8, R11, 0x4210, R12 ;  /* 0x000042100b087816 */ /* 0x000fe2000000000c */
[----:B------:R-:W3:Y:S01]  /*bd480*/  LDL.LU R20, [R1+0x200] ;  /* 0x0002000001147983 */ /* 0x000ee20000300800 */
[----:B------:R-:W-:Y:S02]  /*bd490*/  PRMT R10, R16, 0x4210, R14 ;  /* 0x00004210100a7816 */ /* 0x000fe4000000000e */
[----:B------:R-:W-:Y:S01]  /*bd4a0*/  PRMT R11, R17, 0x4210, R15 ;  /* 0x00004210110b7816 */ /* 0x000fe2000000000f */
[----:B------:R-:W3:Y:S04]  /*bd4b0*/  LDL.LU R16, [R1+0x208] ;  /* 0x0002080001107983 */ /* 0x000ee80000300800 */
[----:B------:R-:W3:Y:S04]  /*bd4c0*/  LDL.LU R17, [R1+0x204] ;  /* 0x0002040001117983 */ /* 0x000ee80000300800 */
[----:B------:R0:W-:Y:S01]  /*bd4d0*/  STSM.16.M88.4 [R0], R8 ;  /* 0x0000000800007844 */ /* 0x0001e20000000200 */
[----:B------:R-:W-:Y:S01]  /*bd4e0*/  BAR.SYNC.DEFER_BLOCKING 0x0 ;  /* 0x0000000000007b1d */ /* 0x000fe20000010000 */
[----:B0-----:R-:W-:-:S02]  /*bd4f0*/  LOP3.LUT R10, R24, 0xffff, RZ, 0xc0, !PT ;  /* 0x0000ffff180a7812 */ /* 0x001fc400078ec0ff */
[----:B------:R-:W-:Y:S02]  /*bd500*/  LOP3.LUT R8, R3, 0xffff, RZ, 0xc0, !PT ;  /* 0x0000ffff03087812 */ /* 0x000fe400078ec0ff */
[----:B------:R-:W-:Y:S02]  /*bd510*/  LOP3.LUT R9, R2, 0xffff, RZ, 0xc0, !PT ;  /* 0x0000ffff02097812 */ /* 0x000fe400078ec0ff */
[----:B----4-:R-:W-:Y:S02]  /*bd520*/  PRMT R13, R5, 0x5210, R13 ;  /* 0x00005210050d7816 */ /* 0x010fe4000000000d */
[----:B--2---:R-:W-:Y:S02]  /*bd530*/  PRMT R12, R6, 0x5210, R12 ;  /* 0x00005210060c7816 */ /* 0x004fe4000000000c */
[----:B---3--:R-:W-:Y:S02]  /*bd540*/  PRMT R14, R7, 0x5210, R14 ;  /* 0x00005210070e7816 */ /* 0x008fe4000000000e */
[----:B------:R-:W-:-:S02]  /*bd550*/  PRMT R6, R18, 0x4210, R10 ;  /* 0x0000421012067816 */ /* 0x000fc4000000000a */
[----:B------:R-:W-:Y:S02]  /*bd560*/  LOP3.LUT R11, R23, 0xffff, RZ, 0xc0, !PT ;  /* 0x0000ffff170b7812 */ /* 0x000fe400078ec0ff */
[----:B------:R-:W-:Y:S02]  /*bd570*/  PRMT R4, R22, 0x4210, R8 ;  /* 0x0000421016047816 */ /* 0x000fe40000000008 */
[----:B------:R-:W-:Y:S02]  /*bd580*/  PRMT R5, R21, 0x4210, R9 ;  /* 0x0000421015057816 */ /* 0x000fe40000000009 */
[----:B------:R-:W-:Y:S01]  /*bd590*/  PRMT R7, R19, 0x4210, R11 ;  /* 0x0000421013077816 */ /* 0x000fe2000000000b */
[----:B------:R-:W-:Y:S04]  /*bd5a0*/  STL.64 [R1+0x4890], R10 ;  /* 0x0048900a01007387 */ /* 0x000fe80000100a00 */
[----:B------:R-:W-:Y:S04]  /*bd5b0*/  STL.64 [R1+0x4888], R8 ;  /* 0x0048880801007387 */ /* 0x000fe80000100a00 */
[----:B------:R-:W0:Y:S01]  /*bd5c0*/  LDS.128 R8, [R25] ;  /* 0x0000000019087984 */ /* 0x000e220000000c00 */
[----:B------:R-:W-:Y:S06]  /*bd5d0*/  BAR.SYNC.DEFER_BLOCKING 0x0 ;  /* 0x0000000000007b1d */ /* 0x000fec0000010000 */
[----:B------:R-:W2:Y:S04]  /*bd5e0*/  LDL R2, [R1+0x584] ;  /* 0x0005840001027983 */ /* 0x000ea80000100800 */
[----:B------:R-:W3:Y:S04]  /*bd5f0*/  LDL.LU R3, [R1+0x51c] ;  /* 0x00051c0001037983 */ /* 0x000ee80000300800 */
[----:B------:R-:W4:Y:S04]  /*bd600*/  LDL.LU R21, [R1+0x540] ;  /* 0x0005400001157983 */ /* 0x000f280000300800 */
[----:B------:R-:W4:Y:S04]  /*bd610*/  LDL.LU R18, [R1+0x53c] ;  /* 0x00053c0001127983 */ /* 0x000f280000300800 */
[----:B------:R-:W4:Y:S04]  /*bd620*/  LDL.LU R19, [R1+0x538] ;  /* 0x0005380001137983 */ /* 0x000f280000300800 */
[----:B------:R1:W-:Y:S01]  /*bd630*/  STSM.16.M88.4 [R0], R4 ;  /* 0x0000000400007844 */ /* 0x0003e20000000200 */
[----:B------:R-:W-:Y:S06]  /*bd640*/  BAR.SYNC.DEFER_BLOCKING 0x0 ;  /* 0x0000000000007b1d */ /* 0x000fec0000010000 */
[----:B0-----:R-:W-:Y:S04]  /*bd650*/  STL.64 [R1+0x1f0], R8 ;  /* 0x0001f00801007387 */ /* 0x001fe80000100a00 */
[----:B------:R-:W-:Y:S04]  /*bd660*/  STL.64 [R1+0x1f8], R10 ;  /* 0x0001f80a01007387 */ /* 0x000fe80000100a00 */
[----:B-1----:R-:W4:Y:S04]  /*bd670*/  LDL.LU R5, [R1+0x580] ;  /* 0x0005800001057983 */ /* 0x002f280000300800 */
[----:B------:R-:W4:Y:S04]  /*bd680*/  LDL.LU R6, [R1+0x518] ;  /* 0x0005180001067983 */ /* 0x000f280000300800 */
[----:B------:R-:W4:Y:S04]  /*bd690*/  LDL.LU R7, [R1+0x544] ;  /* 0x0005440001077983 */ /* 0x000f280000300800 */
[----:B------:R-:W0:Y:S01]  /*bd6a0*/  LDS.128 R8, [R25] ;  /* 0x0000000019087984 */ /* 0x000e220000000c00 */
[----:B------:R-:W-:Y:S06]  /*bd6b0*/  BAR.SYNC.DEFER_BLOCKING 0x0 ;  /* 0x0000000000007b1d */ /* 0x000fec0000010000 */
[----:B0-----:R-:W-:Y:S04]  /*bd6c0*/  STL.64 [R1+0x180], R8 ;  /* 0x0001800801007387 */ /* 0x001fe80000100a00 */
[----:B------:R0:W-:Y:S04]  /*bd6d0*/  STL.64 [R1+0x188], R10 ;  /* 0x0001880a01007387 */ /* 0x0001e80000100a00 */
[----:B0-----:R-:W2:Y:S04]  /*bd6e0*/  LDL.LU.64 R10, [R1+0x4890] ;  /* 0x00489000010a7983 */ /* 0x001ea80000300a00 */
[----:B------:R-:W3:Y:S01]  /*bd6f0*/  LDL.LU.64 R8, [R1+0x4888] ;  /* 0x0048880001087983 */ /* 0x000ee20000300a00 */
[----:B------:R-:W-:-:S05]  /*bd700*/  PRMT R15, R26, 0x5210, R15 ;  /* 0x000052101a0f7816 */ /* 0x000fca000000000f */
[----:B------:R0:W-:Y:S01]  /*bd710*/  STSM.16.M88.4 [R0], R12 ;  /* 0x0000000c00007844 */ /* 0x0001e20000000200 */
[----:B------:R-:W-:Y:S06]  /*bd720*/  BAR.SYNC.DEFER_BLOCKING 0x0 ;  /* 0x0000000000007b1d */ /* 0x000fec0000010000 */
[----:B0-----:R-:W4:Y:S04]  /*bd730*/  LDL.LU R14, [R1+0x20c] ;  /* 0x00020c00010e7983 */ /* 0x001f280000300800 */
[----:B------:R-:W4:Y:S04]  /*bd740*/  LDL.LU R15, [R1+0x490] ;  /* 0x00049000010f7983 */ /* 0x000f280000300800 */
[----:B------:R-:W4:Y:S01]  /*bd750*/  LDL.LU R26, [R1+0x48c] ;  /* 0x00048c00011a7983 */ /* 0x000f220000300800 */
[----:B--2---:R-:W-:-:S02]  /*bd760*/  PRMT R10, R17, 0x5210, R10 ;  /* 0x00005210110a7816 */ /* 0x004fc4000000000a */
[----:B---3--:R-:W-:Y:S02]  /*bd770*/  PRMT R8, R16, 0x5210, R8 ;  /* 0x0000521010087816 */ /* 0x008fe40000000008 */
[----:B------:R-:W2:Y:S04]  /*bd780*/  LDL.LU R16, [R1+0x480] ;  /* 0x0004800001107983 */ /* 0x000ea80000300800 */
[----:B------:R-:W2:Y:S01]  /*bd790*/  LDL.LU R17, [R1+0x47c] ;  /* 0x00047c0001117983 */ /* 0x000ea20000300800 */
[----:B------:R-:W-:Y:S02]  /*bd7a0*/  LOP3.LUT R2, R2, 0xffff, RZ, 0xc0, !PT ;  /* 0x0000ffff02027812 */ /* 0x000fe400078ec0ff */
[----:B------:R-:W-:Y:S02]  /*bd7b0*/  LOP3.LUT R3, R3, 0xffff, RZ, 0xc0, !PT ;  /* 0x0000ffff03037812 */ /* 0x000fe400078ec0ff */
[----:B----4-:R-:W-:-:S02]  /*bd7c0*/  LOP3.LUT R13, R6, 0xffff, RZ, 0xc0, !PT ;  /* 0x0000ffff060d7812 */ /* 0x010fc400078ec0ff */
[----:B------:R-:W-:Y:S02]  /*bd7d0*/  PRMT R4, R7, 0x4210, R2 ;  /* 0x0000421007047816 */ /* 0x000fe40000000002 */
[----:B------:R-:W-:Y:S02]  /*bd7e0*/  PRMT R6, R18, 0x4210, R3 ;  /* 0x0000421012067816 */ /* 0x000fe40000000003 */
[----:B------:R-:W-:Y:S02]  /*bd7f0*/  PRMT R7, R19, 0x4210, R13 ;  /* 0x0000421013077816 */ /* 0x000fe4000000000d */
[----:B------:R-:W-:Y:S02]  /*bd800*/  PRMT R9, R20, 0x5210, R9 ;  /* 0x0000521014097816 */ /* 0x000fe40000000009 */
[----:B------:R-:W-:Y:S01]  /*bd810*/  PRMT R11, R27, 0x5210, R11 ;  /* 0x000052101b0b7816 */ /* 0x000fe2000000000b */
[----:B--2---:R-:W-:Y:S04]  /*bd820*/  STL.64 [R1+0x4880], R16 ;  /* 0x0048801001007387 */ /* 0x004fe80000100a00 */
[----:B------:R-:W0:Y:S01]  /*bd830*/  LDS.128 R16, [R25] ;  /* 0x0000000019107984 */ /* 0x000e220000000c00 */
[----:B------:R-:W-:Y:S06]  /*bd840*/  BAR.SYNC.DEFER_BLOCKING 0x0 ;  /* 0x0000000000007b1d */ /* 0x000fec0000010000 */
[----:B------:R-:W2:Y:S04]  /*bd850*/  LDL.LU R24, [R1+0x558] ;  /* 0x0005580001187983 */ /* 0x000ea80000300800 */
[----:B------:R-:W3:Y:S04]  /*bd860*/  LDL.LU R23, [R1+0x554] ;  /* 0x0005540001177983 */ /* 0x000ee80000300800 */
[----:B------:R-:W4:Y:S04]  /*bd870*/  LDL.LU R20, [R1+0x54c] ;  /* 0x00054c0001147983 */ /* 0x000f280000300800 */
[----:B------:R-:W4:Y:S04]  /*bd880*/  LDL.LU R22, [R1+0x550] ;  /* 0x0005500001167983 */ /* 0x000f280000300800 */
[----:B------:R-:W2:Y:S04]  /*bd890*/  LDL.LU R27, [R1+0x210] ;  /* 0x00021000011b7983 */ /* 0x000ea80000300800 */
[----:B------:R1:W-:Y:S01]  /*bd8a0*/  STSM.16.M88.4 [R0], R8 ;  /* 0x0000000800007844 */ /* 0x0003e20000000200 */
[----:B------:R-:W-:Y:S06]  /*bd8b0*/  BAR.SYNC.DEFER_BLOCKING 0x0 ;  /* 0x0000000000007b1d */ /* 0x000fec0000010000 */
[----:B0-----:R-:W-:Y:S04]  /*bd8c0*/  STL.64 [R1+0x40], R16 ;  /* 0x0000401001007387 */ /* 0x001fe80000100a00 */
[----:B------:R-:W-:Y:S04]  /*bd8d0*/  STL.64 [R1+0x48], R18 ;  /* 0x0000481201007387 */ /* 0x000fe80000100a00 */
[----:B-1----:R-:W4:Y:S04]  /*bd8e0*/  LDL.LU R11, [R1+0x214] ;  /* 0x00021400010b7983 */ /* 0x002f280000300800 */
[----:B------:R-:W0:Y:S01]  /*bd8f0*/  LDS.128 R16, [R25] ;  /* 0x0000000019107984 */ /* 0x000e220000000c00 */
[----:B------:R-:W-:Y:S06]  /*bd900*/  BAR.SYNC.DEFER_BLOCKING 0x0 ;  /* 0x0000000000007b1d */ /* 0x000fec0000010000 */
[----:B0-----:R0:W-:Y:S04]  /*bd910*/  STL.64 [R1+0x60], R16 ;  /* 0x0000601001007387 */ /* 0x0011e80000100a00 */
[----:B------:R1:W-:Y:S04]  /*bd920*/  STL.64 [R1+0x68], R18 ;  /* 0x0000681201007387 */ /* 0x0003e80000100a00 */
[----:B0-----:R-:W4:Y:S01]  /*bd930*/  LDL.LU.64 R16, [R1+0x4880] ;  /* 0x0048800001107983 */ /* 0x001f220000300a00 */
[----:B------:R-:W-:-:S04]  /*bd940*/  LOP3.LUT R12, R5, 0xffff, RZ, 0xc0, !PT ;  /* 0x0000ffff050c7812 */ /* 0x000fc800078ec0ff */
[--C-:B------:R-:W-:Y:S02]  /*bd950*/  PRMT R5, R21, 0x4210, R12.reuse ;  /* 0x0000421015057816 */ /* 0x100fe4000000000c */
[----:B------:R-:W4:Y:S04]  /*bd960*/  LDL.LU R21, [R1+0x218] ;  /* 0x0002180001157983 */ /* 0x000f280000300800 */
[----:B------:R0:W-:Y:S01]  /*bd970*/  STSM.16.M88.4 [R0], R4 ;  /* 0x0000000400007844 */ /* 0x0001e20000000200 */
[----:B------:R-:W-:Y:S06]  /*bd980*/  BAR.SYNC.DEFER_BLOCKING 0x0 ;  /* 0x0000000000007b1d */ /* 0x000fec0000010000 */
[----:B-1----:R-:W4:Y:S04]  /*bd990*/  LDL.LU R18, [R1+0x220] ;  /* 0x0002200001127983 */ /* 0x002f280000300800 */
[----:B------:R-:W4:Y:S01]  /*bd9a0*/  LDL.LU R19, [R1+0x21c] ;  /* 0x00021c0001137983 */ /* 0x000f220000300800 */
[----:B0-----:R-:W-:-:S02]  /*bd9b0*/  PRMT R5, R14, 0x5210, R12 ;  /* 0x000052100e057816 */ /* 0x001fc4000000000c */
[----:B------:R-:W-:Y:S02]  /*bd9c0*/  PRMT R7, R28, 0x5210, R13 ;  /* 0x000052101c077816 */ /* 0x000fe4000000000d */
[----:B------:R-:W0:Y:S01]  /*bd9d0*/  LDC R28, c[0x0][0x244] ;  /* 0x00009100ff1c7b82 */ /* 0x000e220000000800 */
[----:B--2---:R-:W-:Y:S02]  /*bd9e0*/  PRMT R6, R27, 0x5210, R3 ;  /* 0x000052101b067816 */ /* 0x004fe40000000003 */
[----:B------:R-:W-:-:S04]  /*bd9f0*/  LOP3.LUT R3, R26, 0xffff, RZ, 0xc0, !PT ;  /* 0x0000ffff1a037812 */ /* 0x000fc800078ec0ff */
[----:B---3--:R-:W-:Y:S02]  /*bda00*/  PRMT R9, R23, 0x4210, R3 ;  /* 0x0000421017097816 */ /* 0x008fe40000000003 */
[----:B----4-:R-:W-:Y:S02]  /*bda10*/  PRMT R4, R11, 0x5210, R2 ;  /* 0x000052100b047816 */ /* 0x010fe40000000002 */
[----:B------:R-:W-:Y:S02]  /*bda20*/  LOP3.LUT R2, R15, 0xffff, RZ, 0xc0, !PT ;  /* 0x0000ffff0f027812 */ /* 0x000fe400078ec0ff */
[----:B------:R-:W1:Y:S01]  /*bda30*/  LDS.128 R12, [R25] ;  /* 0x00000000190c7984 */ /* 0x000e620000000c00 */
[----:B------:R-:W-:Y:S01]  /*bda40*/  BAR.SYNC.DEFER_BLOCKING 0x0 ;  /* 0x0000000000007b1d */ /* 0x000fe20000010000 */
[----:B------:R-:W-:Y:S02]  /*bda50*/  PRMT R8, R24, 0x4210, R2 ;  /* 0x0000421018087816 */ /* 0x000fe40000000002 */
[----:B------:R-:W-:-:S02]  /*bda60*/  LOP3.LUT R16, R16, 0xffff, RZ, 0xc0, !PT ;  /* 0x0000ffff10107812 */ /* 0x000fc400078ec0ff */
[----:B------:R-:W-:Y:S02]  /*bda70*/  LOP3.LUT R17, R17, 0xffff, RZ, 0xc0, !PT ;  /* 0x0000ffff11117812 */ /* 0x000fe400078ec0ff */
[----:B------:R-:W-:Y:S02]  /*bda80*/  PRMT R10, R20, 0x4210, R16 ;  /* 0x00004210140a7816 */ /* 0x000fe40000000010 */
[----:B------:R-:W-:Y:S01]  /*bda90*/  PRMT R11, R22, 0x4210, R17 ;  /* 0x00004210160b7816 */ /* 0x000fe20000000011 */
[----:B------:R-:W2:Y:S04]  /*bdaa0*/  LDL R20, [R1+0x182c] ;  /* 0x00182c0001147983 */ /* 0x000ea80000100800 */
[----:B------:R-:W-:Y:S01]  /*bdab0*/  STSM.16.M88.4 [R0], R8 ;  /* 0x0000000800007844 */ /* 0x000fe20000000200 */
[----:B------:R-:W-:Y:S06]  /*bdac0*/  BAR.SYNC.DEFER_BLOCKING 0x0 ;  /* 0x0000000000007b1d */ /* 0x000fec0000010000 */
[----:B-1----:R-:W-:Y:S04]  /*bdad0*/  STL.64 [R1+0x30], R12 ;  /* 0x0000300c01007387 */ /* 0x002fe80000100a00 */
[----:B------:R-:W-:Y:S04]  /*bdae0*/  STL.64 [R1+0x38], R14 ;  /* 0x0000380e01007387 */ /* 0x000fe80000100a00 */
[----:B------:R-:W1:Y:S01]  /*bdaf0*/  LDS.128 R12, [R25] ;  /* 0x00000000190c7984 */ /* 0x000e620000000c00 */
[----:B------:R-:W-:Y:S06]  /*bdb00*/  BAR.SYNC.DEFER_BLOCKING 0x0 ;  /* 0x0000000000007b1d */ /* 0x000fec0000010000 */
[----:B-1----:R-:W-:Y:S04]  /*bdb10*/  STL.64 [R1+0x40b0], R12 ;  /* 0x0040b00c01007387 */ /* 0x002fe80000100a00 */
[----:B------:R-:W-:Y:S04]  /*bdb20*/  STL [R1+0x47cc], R13 ;  /* 0x0047cc0d01007387 */ /* 0x000fe80000100800 */
[----:B------:R1:W-:Y:S04]  /*bdb30*/  STL.64 [R1+0x4090], R14 ;  /* 0x0040900e01007387 */ /* 0x0003e80000100a00 */
[----:B------:R3:W-:Y:S04]  /*bdb40*/  STL [R1+0x4350], R15 ;  /* 0x0043500f01007387 */ /* 0x0007e80000100800 */
[----:B-1----:R-:W4:Y:S04]  /*bdb50*/  LDL R14, [R1+0x1870] ;  /* 0x00187000010e7983 */ /* 0x002f280000100800 */
[----:B------:R-:W-:Y:S01]  /*bdb60*/  STSM.16.M88.4 [R0], R4 ;  /* 0x0000000400007844 */ /* 0x000fe20000000200 */
[----:B------:R-:W-:Y:S06]  /*bdb70*/  BAR.SYNC.DEFER_BLOCKING 0x0 ;  /* 0x0000000000007b1d */ /* 0x000fec0000010000 */
[----:B---3--:R-:W3:Y:S04]  /*bdb80*/  LDL R15, [R1+0x1874] ;  /* 0x00187400010f7983 */ /* 0x008ee80000100800 */
[----:B------:R-:W1:Y:S01]  /*bdb90*/  LDS.128 R8, [R25] ;  /* 0x0000000019087984 */ /* 0x000e620000000c00 */
[----:B------:R-:W-:Y:S06]  /*bdba0*/  BAR.SYNC.DEFER_BLOCKING 0x0 ;  /* 0x0000000000007b1d */ /* 0x000fec0000010000 */
[----:B----4-:R4:W-:Y:S04]  /*bdbb0*/  STL [R1+0x4878], R14 ;  /* 0x0048780e01007387 */ /* 0x0109e80000100800 */
[----:B----4-:R-:W4:Y:S04]  /*bdbc0*/  LDL.LU R14, [R1+0x170] ;  /* 0x00017000010e7983 */ /* 0x010f280000300800 */
[----:B------:R-:W3:Y:S04]  /*bdbd0*/  LDL R13, [R1+0x1868] ;  /* 0x00186800010d7983 */ /* 0x000ee80000100800 */
[----:B-1----:R1:W-:Y:S04]  /*bdbe0*/  STL [R1+0x40c0], R8 ;  /* 0x0040c00801007387 */ /* 0x0023e80000100800 */
[----:B-1----:R-:W3:Y:S04]  /*bdbf0*/  LDL R8, [R1+0x186c] ;  /* 0x00186c0001087983 */ /* 0x002ee80000100800 */
[----:B------:R1:W-:Y:S04]  /*bdc00*/  STL [R1+0x40a8], R25 ;  /* 0x0040a81901007387 */ /* 0x0003e80000100800 */
[----:B-1----:R-:W3:Y:S04]  /*bdc10*/  LDL R25, [R1+0x1864] ;  /* 0x0018640001197983 */ /* 0x002ee80000100800 */
[----:B------:R1:W-:Y:S04]  /*bdc20*/  STL [R1+0x40a4], R9 ;  /* 0x0040a40901007387 */ /* 0x0003e80000100800 */
[----:B-1----:R-:W3:Y:S04]  /*bdc30*/  LDL.LU R9, [R1+0x178c] ;  /* 0x00178c0001097983 */ /* 0x002ee80000300800 */
[----:B------:R1:W-:Y:S04]  /*bdc40*/  STL [R1+0x408c], R10 ;  /* 0x00408c0a01007387 */ /* 0x0003e80000100800 */
[----:B-1----:R-:W3:Y:S01]  /*bdc50*/  LDL.LU R10, [R1+0x182c] ;  /* 0x00182c00010a7983 */ /* 0x002ee20000300800 */
[----:B------:R-:W-:-:S02]  /*bdc60*/  PRMT R4, R21, 0x5210, R2 ;  /* 0x0000521015047816 */ /* 0x000fc40000000002 */
[----:B------:R-:W-:Y:S02]  /*bdc70*/  PRMT R5, R18, 0x5210, R3 ;  /* 0x0000521012057816 */ /* 0x000fe40000000003 */
[----:B------:R-:W-:Y:S02]  /*bdc80*/  PRMT R6, R19, 0x5210, R16 ;  /* 0x0000521013067816 */ /* 0x000fe40000000010 */
[----:B------:R-:W-:Y:S01]  /*bdc90*/  PRMT R7, R29, 0x5210, R17 ;  /* 0x000052101d077816 */ /* 0x000fe20000000011 */
[----:B--2---:R-:W-:Y:S01]  /*bdca0*/  IMAD R2, R20, UR4, RZ ;  /* 0x0000000414027c24 */ /* 0x004fe2000f8e02ff */
[----:B------:R-:W-:Y:S01]  /*bdcb0*/  ULDC.64 UR4, c[0x0][0x220] ;  /* 0x0000880000047ab9 */ /* 0x000fe20000000a00 */
[----:B------:R-:W1:Y:S01]  /*bdcc0*/  LDC R21, c[0x0][0x244] ;  /* 0x00009100ff157b82 */ /* 0x000e620000000800 */
[----:B------:R2:W-:Y:S04]  /*bdcd0*/  STL [R1+0x4080], R11 ;  /* 0x0040800b01007387 */ /* 0x0005e80000100800 */
[----:B------:R0:W-:Y:S03]  /*bdce0*/  STSM.16.M88.4 [R0], R4 ;  /* 0x0000000400007844 */ /* 0x0001e60000000200 */
[----:B------:R-:W-:Y:S01]  /*bdcf0*/  BAR.SYNC.DEFER_BLOCKING 0x0 ;  /* 0x0000000000007b1d */ /* 0x000fe20000010000 */
[----:B------:R-:W-:-:S07]  /*bdd00*/  IADD3 R16, P1, R2, UR4, RZ ;  /* 0x0000000402107c10 */ /* 0x000fce000ff3e0ff */
[----:B------:R-:W1:Y:S01]  /*bdd10*/  LDC R20, c[0x0][0x244] ;  /* 0x00009100ff147b82 */ /* 0x000e620000000800 */
[----:B------:R-:W-:-:S07]  /*bdd20*/  ULDC UR4, c[0x0][0x248] ;  /* 0x0000920000047ab9 */ /* 0x000fce0000000800 */
[----:B------:R-:W1:Y:S01]  /*bdd30*/  LDC R29, c[0x0][0x244] ;  /* 0x00009100ff1d7b82 */ /* 0x000e620000000800 */
[----:B--2---:R-:W2:Y:S07]  /*bdd40*/  LDL.LU R11, [R1+0x187c] ;  /* 0x00187c00010b7983 */ /* 0x004eae0000300800 */
[----:B0-----:R-:W0:Y:S01]  /*bdd50*/  LDC R4, c[0x0][0x244] ;  /* 0x00009100ff047b82 */ /* 0x001e220000000800 */
[----:B------:R-:W-:Y:S01]  /*bdd60*/  LEA.HI.X.SX32 R5, R2, UR5, 0x1, P1 ;  /* 0x0000000502057c11 */ /* 0x000fe200088f0eff */
[----:B------:R-:W-:Y:S01]  /*bdd70*/  ULDC UR5, c[0x0][0x244] ;  /* 0x0000910000057ab9 */ /* 0x000fe20000000800 */
[----:B----4-:R-:W-:-:S02]  /*bdd80*/  PRMT R0, R14, 0x7770, RZ ;  /* 0x000077700e007816 */ /* 0x010fc400000000ff */
[C---:B---3--:R-:W-:Y:S01]  /*bdd90*/  ISETP.GE.AND P2, PT, R25.reuse, UR6, PT ;  /* 0x0000000619007c0c */ /* 0x048fe2000bf46270 */
[----:B------:R-:W-:Y:S01]  /*bdda0*/  ULDC.64 UR6, c[0x0][0x228] ;  /* 0x00008a0000067ab9 */ /* 0x000fe20000000a00 */
[----:B------:R-:W-:Y:S02]  /*bddb0*/  IMAD R3, R25, UR5, RZ ;  /* 0x0000000519037c24 */ /* 0x000fe4000f8e02ff */
[----:B------:R-:W-:Y:S01]  /*bddc0*/  IMAD R12, R9, UR4, RZ ;  /* 0x00000004090c7c24 */ /* 0x000fe2000f8e02ff */
[----:B------:R-:W-:Y:S01]  /*bddd0*/  ULDC.64 UR4, c[0x0][0x220] ;  /* 0x0000880000047ab9 */ /* 0x000fe20000000a00 */
[----:B------:R-:W-:-:S03]  /*bdde0*/  ISETP.GE.AND P1, PT, R10, UR6, PT ;  /* 0x000000060a007c0c */ /* 0x000fc6000bf26270 */
[----:B------:R-:W-:Y:S02]  /*bddf0*/  SHF.R.S32.HI R22, RZ, 0x1f, R12 ;  /* 0x0000001fff167819 */ /* 0x000fe4000001140c */
[----:B------:R-:W-:Y:S02]  /*bde00*/  ISETP.LT.AND P1, PT, R9, UR25, !P1 ;  /* 0x0000001909007c0c */ /* 0x000fe4000cf21270 */
[----:B------:R-:W-:Y:S02]  /*bde10*/  IADD3 R18, P3, R12, R16, RZ ;  /* 0x000000100c127210 */ /* 0x000fe40007f7e0ff */
[C---:B------:R-:W-:Y:S01]  /*bde20*/  IADD3 R17, P4, R3.reuse, UR4, RZ ;  /* 0x0000000403117c10 */ /* 0x040fe2000ff9e0ff */
[----:B------:R-:W-:Y:S02]  /*bde30*/  ULDC UR25, c[0x0][0x248] ;  /* 0x0000920000197ab9 */ /* 0x000fe40000000800 */
[----:B------:R-:W-:Y:S01]  /*bde40*/  IMAD.X R19, R22, 0x1, R5, P3 ;  /* 0x0000000116137824 */ /* 0x000fe200018e0605 */
[----:B------:R-:W-:Y:S01]  /*bde50*/  LEA.HI.X.SX32 R3, R3, UR5, 0x1, P4 ;  /* 0x0000000503037c11 */ /* 0x000fe2000a0f0eff */
[----:B------:R-:W-:Y:S01]  /*bde60*/  ULDC.64 UR4, c[0x0][0x220] ;  /* 0x0000880000047ab9 */ /* 0x000fe20000000a00 */
[----:B------:R-:W3:Y:S04]  /*bde70*/  LDL R22, [R1+0x1878] ;  /* 0x0018780001167983 */ /* 0x000ee80000100800 */
[----:B------:R0:W-:Y:S04]  /*bde80*/  @P1 STG.E.U8 desc[UR32][R18.64], R0 ;  /* 0x0000000012001986 */ /* 0x0001e8000c101120 */
[----:B------:R4:W-:Y:S01]  /*bde90*/  STL [R1+0x4874], R5 ;  /* 0x0048740501007387 */ /* 0x0009e20000100800 */
[----:B0-----:R-:W-:-:S05]  /*bdea0*/  IMAD R0, R4, 0x80, R2 ;  /* 0x0000008004007824 */ /* 0x001fca00078e0202 */
[C---:B------:R-:W-:Y:S01]  /*bdeb0*/  IADD3 R24, P1, R0.reuse, UR4, RZ ;  /* 0x0000000400187c10 */ /* 0x040fe2000ff3e0ff */
[----:B-1----:R-:W-:Y:S01]  /*bdec0*/  IMAD R21, R21, 0x40, R0 ;  /* 0x0000004015157824 */ /* 0x002fe200078e0200 */
[----:B----4-:R-:W-:Y:S02]  /*bded0*/  SHF.R.S32.HI R5, RZ, 0x1f, R12 ;  /* 0x0000001fff057819 */ /* 0x010fe4000001140c */
[----:B------:R-:W-:Y:S02]  /*bdee0*/  LEA.HI.X.SX32 R0, R0, UR5, 0x1, P1 ;  /* 0x0000000500007c11 */ /* 0x000fe400088f0eff */
[C---:B------:R-:W-:Y:S02]  /*bdef0*/  IADD3 R18, P1, R12.reuse, R24, RZ ;  /* 0x000000180c127210 */ /* 0x040fe40007f3e0ff */
[----:B------:R-:W-:Y:S02]  /*bdf00*/  ISETP.LT.AND P3, PT, R9, UR27, !P2 ;  /* 0x0000001b09007c0c */ /* 0x000fe4000d761270 */
[----:B------:R-:W-:-:S02]  /*bdf10*/  IADD3 R6, P4, R12, R17, RZ ;  /* 0x000000110c067210 */ /* 0x000fc40007f9e0ff */
[----:B------:R-:W-:Y:S01]  /*bdf20*/  PRMT R2, R14, 0x7771, RZ ;  /* 0x000077710e027816 */ /* 0x000fe200000000ff */
[----:B------:R0:W-:Y:S01]  /*bdf30*/  STL [R1+0x4870], R0 ;  /* 0x0048700001007387 */ /* 0x0001e20000100800 */
[C---:B------:R-:W-:Y:S01]  /*bdf40*/  IMAD.X R19, R5.reuse, 0x1, R0, P1 ;  /* 0x0000000105137824 */ /* 0x040fe200008e0600 */
[----:B------:R-:W-:Y:S01]  /*bdf50*/  ULDC.64 UR4, c[0x0][0x220] ;  /* 0x0000880000047ab9 */ /* 0x000fe20000000a00 */
[----:B------:R-:W-:Y:S01]  /*bdf60*/  IMAD.X R7, R5, 0x1, R3, P4 ;  /* 0x0000000105077824 */ /* 0x000fe200020e0603 */
[----:B------:R-:W-:Y:S01]  /*bdf70*/  ULDC UR27, c[0x0][0x248] ;  /* 0x00009200001b7ab9 */ /* 0x000fe20000000800 */
[----:B0-----:R-:W4:Y:S04]  /*bdf80*/  LDL.LU R0, [R1+0x160] ;  /* 0x0001600001007983 */ /* 0x001f280000300800 */
[----:B------:R0:W-:Y:S02]  /*bdf90*/  @P3 STG.E.U8 desc[UR32][R6.64], R2 ;  /* 0x0000000206003986 */ /* 0x0001e4000c101120 */
[----:B0-----:R-:W-:Y:S01]  /*bdfa0*/  IMAD R7, R20, 0x40, R21 ;  /* 0x0000004014077824 */ /* 0x001fe200078e0215 */
[----:B------:R-:W-:-:S02]  /*bdfb0*/  PRMT R2, R14, 0x7772, RZ ;  /* 0x000077720e027816 */ /* 0x000fc400000000ff */
[----:B------:R-:W-:Y:S02]  /*bdfc0*/  PRMT R20, R14, 0x7773, RZ ;  /* 0x000077730e147816 */ /* 0x000fe400000000ff */
[----:B------:R-:W4:Y:S01]  /*bdfd0*/  LDL.LU R14, [R1+0x4878] ;  /* 0x00487800010e7983 */ /* 0x000f220000300800 */
[----:B------:R-:W-:Y:S01]  /*bdfe0*/  ISETP.GE.AND P2, PT, R9, UR7, PT ;  /* 0x0000000709007c0c */ /* 0x000fe2000bf46270 */
[----:B------:R-:W-:-:S03]  /*bdff0*/  ULDC.64 UR6, c[0x0][0x220] ;  /* 0x0000880000067ab9 */ /* 0x000fc60000000a00 */
[----:B--2---:R-:W-:Y:S02]  /*be000*/  ISETP.LT.AND P4, PT, R11, UR20, !P2 ;  /* 0x000000140b007c0c */ /* 0x004fe4000d781270 */
[----:B------:R-:W-:Y:S02]  /*be010*/  IADD3 R6, P1, R21, UR4, RZ ;  /* 0x0000000415067c10 */ /* 0x000fe4000ff3e0ff */
[----:B------:R-:W-:Y:S02]  /*be020*/  IADD3 R4, P3, R7, UR6, RZ ;  /* 0x0000000607047c10 */ /* 0x000fe4000ff7e0ff */
[----:B------:R-:W-:Y:S01]  /*be030*/  ISETP.LT.AND P5, PT, R15, UR16, !P2 ;  /* 0x000000100f007c0c */ /* 0x000fe2000d7a1270 */
[----:B------:R-:W-:Y:S01]  /*be040*/  ULDC UR4, c[0x0][0x22c] ;  /* 0x00008b0000047ab9 */ /* 0x000fe20000000800 */
[----:B------:R-:W-:Y:S02]  /*be050*/  LEA.HI.X.SX32 R21, R21, UR5, 0x1, P1 ;  /* 0x0000000515157c11 */ /* 0x000fe400088f0eff */
[----:B------:R-:W-:-:S02]  /*be060*/  IADD3 R26, P1, R12, R6, RZ ;  /* 0x000000060c1a7210 */ /* 0x000fc40007f3e0ff */
[----:B------:R-:W-:Y:S01]  /*be070*/  LEA.HI.X.SX32 R23, R7, UR7, 0x1, P3 ;  /* 0x0000000707177c11 */ /* 0x000fe200098f0eff */
[----:B------:R-:W-:Y:S01]  /*be080*/  ULDC UR20, c[0x0][0x248] ;  /* 0x0000920000147ab9 */ /* 0x000fe20000000800 */
[----:B------:R-:W-:Y:S01]  /*be090*/  ULDC UR16, c[0x0][0x248] ;  /* 0x0000920000107ab9 */ /* 0x000fe20000000800 */
[----:B------:R0:W-:Y:S01]  /*be0a0*/  @P4 STG.E.U8 desc[UR32][R18.64], R2 ;  /* 0x0000000212004986 */ /* 0x0001e2000c101120 */
[----:B------:R-:W-:Y:S02]  /*be0b0*/  IMAD.X R27, R5, 0x1, R21, P1 ;  /* 0x00000001051b7824 */ /* 0x000fe400008e0615 */
[----:B------:R-:W-:Y:S01]  /*be0c0*/  IMAD R7, R28, 0x40, R7 ;  /* 0x000000401c077824 */ /* 0x000fe200078e0207 */
[----:B------:R-:W-:Y:S01]  /*be0d0*/  ULDC.64 UR6, c[0x0][0x220] ;  /* 0x0000880000067ab9 */ /* 0x000fe20000000a00 */
[----:B0-----:R-:W-:Y:S01]  /*be0e0*/  VIADD R2, R9, 0x2 ;  /* 0x0000000209027836 */ /* 0x001fe20000000000 */
[----:B------:R-:W-:-:S04]  /*be0f0*/  IADD3 R18, P3, R12, R4, RZ ;  /* 0x000000040c127210 */ /* 0x000fc80007f7e0ff */
[----:B------:R-:W-:Y:S01]  /*be100*/  ISETP.GE.AND P1, PT, R2, UR4, PT ;  /* 0x0000000402007c0c */ /* 0x000fe2000bf26270 */
[----:B------:R-:W-:Y:S01]  /*be110*/  IMAD.X R19, R5, 0x1, R23, P3 ;  /* 0x0000000105137824 */ /* 0x000fe200018e0617 */
[----:B------:R-:W-:Y:S01]  /*be120*/  ULDC.64 UR4, c[0x0][0x220] ;  /* 0x0000880000047ab9 */ /* 0x000fe20000000a00 */
[----:B---3--:R-:W-:Y:S01]  /*be130*/  ISETP.LT.AND P4, PT, R22, UR18, !P2 ;  /* 0x0000001216007c0c */ /* 0x008fe2000d781270 */
[----:B------:R-:W-:Y:S01]  /*be140*/  ULDC UR18, c[0x0][0x248] ;  /* 0x0000920000127ab9 */ /* 0x000fe20000000800 */
[----:B------:R-:W0:Y:S11]  /*be150*/  LDC R22, c[0x0][0x244] ;  /* 0x00009100ff167b82 */ /* 0x000e360000000800 */
[----:B------:R1:W-:Y:S02]  /*be160*/  @P4 STG.E.U8 desc[UR32][R26.64], R20 ;  /* 0x000000141a004986 */ /* 0x0003e4000c101120 */
[----:B-1----:R-:W-:Y:S01]  /*be170*/  IMAD R20, R29, 0x40, R7 ;  /* 0x000000401d147824 */ /* 0x002fe200078e0207 */
[----:B----4-:R-:W-:-:S05]  /*be180*/  PRMT R2, R0, 0x7770, RZ ;  /* 0x0000777000027816 */ /* 0x010fca00000000ff */
[----:B------:R1:W-:Y:S01]  /*be190*/  @P5 STG.E.U8 desc[UR32][R18.64], R2 ;  /* 0x0000000212005986 */ /* 0x0003e2000c101120 */
[----:B0-----:R-:W-:Y:S01]  /*be1a0*/  IMAD R22, R22, 0x40, R20 ;  /* 0x0000004016167824 */ /* 0x001fe200078e0214 */
[C---:B-1----:R-:W-:Y:S02]  /*be1b0*/  IADD3 R2, P3, R7.reuse, UR4, RZ ;  /* 0x0000000407027c10 */ /* 0x042fe4000ff7e0ff */
[----:B------:R-:W-:Y:S02]  /*be1c0*/  IADD3 R18, P4, R20, UR6, RZ ;  /* 0x0000000614127c10 */ /* 0x000fe4000ff9e0ff */
[----:B------:R-:W-:Y:S02]  /*be1d0*/  LEA.HI.X.SX32 R7, R7, UR5, 0x1, P3 ;  /* 0x0000000507077c11 */ /* 0x000fe400098f0eff */
[----:B------:R-:W-:Y:S02]  /*be1e0*/  ISETP.LT.AND P3, PT, R14, UR14, !P2 ;  /* 0x0000000e0e007c0c */ /* 0x000fe4000d761270 */
[----:B------:R-:W-:-:S02]  /*be1f0*/  IADD3 R26, P5, R12, R2, RZ ;  /* 0x000000020c1a7210 */ /* 0x000fc40007fbe0ff */
[----:B------:R-:W-:Y:S02]  /*be200*/  LEA.HI.X.SX32 R20, R20, UR7, 0x1, P4 ;  /* 0x0000000714147c11 */ /* 0x000fe4000a0f0eff */
[----:B------:R-:W-:Y:S01]  /*be210*/  ISETP.LT.AND P4, PT, R8, UR12, !P2 ;  /* 0x0000000c08007c0c */ /* 0x000fe2000d781270 */
[----:B------:R0:W-:Y:S01]  /*be220*/  STL.64 [R1+0x4868], R14 ;  /* 0x0048680e01007387 */ /* 0x0001e20000100a00 */
[----:B------:R-:W-:Y:S01]  /*be230*/  ULDC.64 UR4, c[0x0][0x220] ;  /* 0x0000880000047ab9 */ /* 0x000fe20000000a00 */
[----:B------:R-:W-:Y:S01]  /*be240*/  IMAD.X R27, R5, 0x1, R7, P5 ;  /* 0x00000001051b7824 */ /* 0x000fe200028e0607 */
[----:B------:R-:W-:Y:S02]  /*be250*/  IADD3 R28, P6, R12, R18, RZ ;  /* 0x000000120c1c7210 */ /* 0x000fe40007fde0ff */
[----:B------:R-:W-:Y:S02]  /*be260*/  IADD3 R19, P5, R22, UR4, RZ ;  /* 0x0000000416137c10 */ /* 0x000fe4000ffbe0ff */
[----:B------:R-:W-:Y:S01]  /*be270*/  ISETP.LT.AND P2, PT, R13, UR10, !P2 ;  /* 0x0000000a0d007c0c */ /* 0x000fe2000d741270 */
[----:B------:R-:W-:Y:S01]  /*be280*/  ULDC UR4, c[0x0][0x248] ;  /* 0x0000920000047ab9 */ /* 0x000fe20000000800 */
[----:B------:R-:W-:Y:S01]  /*be290*/  ULDC.64 UR6, c[0x0][0x228] ;  /* 0x00008a0000067ab9 */ /* 0x000fe20000000a00 */
[----:B------:R-:W-:Y:S01]  /*be2a0*/  ULDC UR12, c[0x0][0x248] ;  /* 0x00009200000c7ab9 */ /* 0x000fe20000000800 */
[----:B------:R-:W-:Y:S01]  /*be2b0*/  ULDC UR14, c[0x0][0x228] ;  /* 0x00008a00000e7ab9 */ /* 0x000fe20000000800 */
[C---:B0-----:R-:W-:Y:S01]  /*be2c0*/  PRMT R14, R0.reuse, 0x7771, RZ ;  /* 0x00007771000e7816 */ /* 0x041fe200000000ff */
[----:B------:R-:W-:Y:S01]  /*be2d0*/  IMAD.X R29, R5, 0x1, R20, P6 ;  /* 0x00000001051d7824 */ /* 0x000fe200030e0614 */
[----:B------:R-:W-:-:S02]  /*be2e0*/  PRMT R15, R0, 0x7772, RZ ;  /* 0x00007772000f7816 */ /* 0x000fc400000000ff */
[----:B------:R-:W-:Y:S01]  /*be2f0*/  LEA.HI.X.SX32 R22, R22, UR5, 0x1, P5 ;  /* 0x0000000516167c11 */ /* 0x000fe2000a8f0eff */
[----:B------:R-:W-:Y:S01]  /*be300*/  ULDC UR10, c[0x0][0x248] ;  /* 0x00009200000a7ab9 */ /* 0x000fe20000000800 */
[----:B------:R0:W-:Y:S04]  /*be310*/  @P3 STG.E.U8 desc[UR32][R26.64], R14 ;  /* 0x0000000e1a003986 */ /* 0x0001e8000c101120 */
[----:B------:R1:W-:Y:S01]  /*be320*/  @P4 STG.E.U8 desc[UR32][R28.64], R15 ;  /* 0x0000000f1c004986 */ /* 0x0003e2000c101120 */
[----:B0-----:R-:W-:Y:S02]  /*be330*/  IADD3 R26, P3, R12, R19, RZ ;  /* 0x000000130c1a7210 */ /* 0x001fe40007f7e0ff */
[----:B-1----:R-:W-:Y:S01]  /*be340*/  PRMT R28, R0, 0x7773, RZ ;  /* 0x00007773001c7816 */ /* 0x002fe200000000ff */
[----:B------:R-:W-:Y:S01]  /*be350*/  VIADD R12, R12, UR4 ;  /* 0x000000040c0c7c36 */ /* 0x000fe20008000000 */
[----:B------:R-:W2:Y:S01]  /*be360*/  LDL R29, [R1+0x1878] ;  /* 0x00187800011d7983 */ /* 0x000ea20000100800 */
[----:B------:R-:W-:Y:S01]  /*be370*/  ULDC.64 UR4, c[0x0][0x228] ;  /* 0x00008a0000047ab9 */ /* 0x000fe20000000a00 */
[----:B------:R-:W-:-:S02]  /*be380*/  IMAD.X R27, R5, 0x1, R22, P3 ;  /* 0x00000001051b7824 */ /* 0x000fc400018e0616 */
[----:B------:R-:W3:Y:S04]  /*be390*/  LDL.LU R5, [R1+0x4874] ;  /* 0x0048740001057983 */ /* 0x000ee80000300800 */
[----:B------:R0:W-:Y:S04]  /*be3a0*/  @P2 STG.E.U8 desc[UR32][R26.64], R28 ;  /* 0x0000001c1a002986 */ /* 0x0001e8000c101120 */
[----:B------:R1:W-:Y:S01]  /*be3b0*/  STL.64 [R1+0x4860], R16 ;  /* 0x0048601001007387 */ /* 0x0003e20000100a00 */
[----:B0-----:R-:W-:-:S03]  /*be3c0*/  IADD3 R26, P4, R12, R16, RZ ;  /* 0x000000100c1a7210 */ /* 0x001fc60007f9e0ff */
[----:B-1----:R-:W4:Y:S01]  /*be3d0*/  LDL.LU R16, [R1+0x140] ;  /* 0x0001400001107983 */ /* 0x002f220000300800 */
[----:B------:R-:W-:Y:S02]  /*be3e0*/  ISETP.LT.AND P3, PT, R10, UR8, !P0 ;  /* 0x000000080a007c0c */ /* 0x000fe4000c761270 */
[----:B------:R-:W-:Y:S02]  /*be3f0*/  SHF.R.S32.HI R0, RZ, 0x1f, R12 ;  /* 0x0000001fff007819 */ /* 0x000fe4000001140c */
[----:B------:R-:W-:Y:S02]  /*be400*/  ISETP.LT.AND P2, PT, R25, UR6, !P0 ;  /* 0x0000000619007c0c */ /* 0x000fe4000c741270 */
[----:B------:R-:W-:Y:S01]  /*be410*/  IADD3 R14, P5, R12, R17, RZ ;  /* 0x000000110c0e7210 */ /* 0x000fe20007fbe0ff */
[----:B------:R0:W-:Y:S01]  /*be420*/  STL [R1+0x4858], R11 ;  /* 0x0048580b01007387 */ /* 0x0001e20000100800 */
[----:B------:R-:W-:Y:S01]  /*be430*/  ULDC UR6, c[0x0][0x228] ;  /* 0x00008a0000067ab9 */ /* 0x000fe20000000800 */
[----:B------:R-:W-:-:S02]  /*be440*/  ULDC UR8, c[0x0][0x228] ;  /* 0x00008a0000087ab9 */ /* 0x000fc40000000800 */
[C---:B------:R-:W-:Y:S02]  /*be450*/  IMAD.X R15, R0.reuse, 0x1, R3, P5 ;  /* 0x00000001000f7824 */ /* 0x040fe400028e0603 */
[----:B---3--:R-:W-:Y:S01]  /*be460*/  IMAD.X R27, R0, 0x1, R5, P4 ;  /* 0x00000001001b7824 */ /* 0x008fe200020e0605 */
[----:B------:R-:W-:Y:S02]  /*be470*/  ISETP.LT.AND P4, PT, R11, UR4, !P0 ;  /* 0x000000040b007c0c */ /* 0x000fe4000c781270 */
[----:B----4-:R-:W-:Y:S01]  /*be480*/  PRMT R28, R16, 0x7770, RZ ;  /* 0x00007770101c7816 */ /* 0x010fe200000000ff */
[----:B0-----:R-:W3:Y:S04]  /*be490*/  LDL.LU R11, [R1+0xe0] ;  /* 0x0000e000010b7983 */ /* 0x001ee80000300800 */
[----:B------:R-:W4:Y:S01]  /*be4a0*/  LDL.LU R0, [R1+0x4870] ;  /* 0x0048700001007983 */ /* 0x000f220000300800 */
[----:B--2---:R-:W-:-:S02]  /*be4b0*/  ISETP.LT.AND P5, PT, R29, UR22, !P0 ;  /* 0x000000161d007c0c */ /* 0x004fc4000c7a1270 */
[C---:B------:R-:W-:Y:S01]  /*be4c0*/  PRMT R17, R16.reuse, 0x7772, RZ ;  /* 0x0000777210117816 */ /* 0x040fe200000000ff */
[----:B------:R0:W-:Y:S04]  /*be4d0*/  @P3 STG.E.U8 desc[UR32][R26.64], R28 ;  /* 0x0000001c1a003986 */ /* 0x0001e8000c101120 */
[----:B------:R-:W-:Y:S01]  /*be4e0*/  STL [R1+0x485c], R24 ;  /* 0x00485c1801007387 */ /* 0x000fe20000100800 */
[----:B------:R-:W-:Y:S01]  /*be4f0*/  ULDC UR4, c[0x0][0x22c] ;  /* 0x00008b0000047ab9 */ /* 0x000fe20000000800 */
[----:B------:R-:W-:Y:S01]  /*be500*/  ULDC UR22, c[0x0][0x248] ;  /* 0x0000920000167ab9 */ /* 0x000fe20000000800 */
[----:B0-----:R-:W-:-:S05]  /*be510*/  PRMT R27, R16, 0x7771, RZ ;  /* 0x00007771101b7816 */ /* 0x001fca00000000ff */
[----:B------:R0:W-:Y:S04]  /*be520*/  @P2 STG.E.U8 desc[UR32][R14.64], R27 ;  /* 0x0000001b0e002986 */ /* 0x0001e8000c101120 */
[----:B0-----:R-:W2:Y:S01]  /*be530*/  LDL.LU.64 R14, [R1+0x4868] ;  /* 0x00486800010e7983 */ /* 0x001ea20000300a00 */
[C---:B------:R-:W-:Y:S01]  /*be540*/  IADD3 R28, P3, R12.reuse, R24, RZ ;  /* 0x000000180c1c7210 */ /* 0x040fe20007f7e0ff */
[----:B------:R-:W-:Y:S01]  /*be550*/  IMAD R24, R9, UR12, RZ ;  /* 0x0000000c09187c24 */ /* 0x000fe2000f8e02ff */
[----:B------:R-:W-:Y:S02]  /*be560*/  IADD3 R26, P6, R12, R6, RZ ;  /* 0x000000060c1a7210 */ /* 0x000fe40007fde0ff */
[----:B------:R-:W-:Y:S01]  /*be570*/  PRMT R16, R16, 0x7773, RZ ;  /* 0x0000777310107816 */ /* 0x000fe200000000ff */
[----:B------:R-:W-:Y:S01]  /*be580*/  ULDC UR12, c[0x0][0x228] ;  /* 0x00008a00000c7ab9 */ /* 0x000fe20000000800 */
[----:B------:R-:W-:Y:S01]  /*be590*/  VIADD R24, R24, UR10 ;  /* 0x0000000a18187c36 */ /* 0x000fe20008000000 */
[----:B------:R-:W-:-:S04]  /*be5a0*/  ULDC UR10, c[0x0][0x228] ;  /* 0x00008a00000a7ab9 */ /* 0x000fc80000000800 */
[----:B------:R-:W-:-:S05]  /*be5b0*/  SHF.R.S32.HI R24, RZ, 0x1f, R24 ;  /* 0x0000001fff187819 */ /* 0x000fca0000011418 */
[C---:B------:R-:W-:Y:S02]  /*be5c0*/  IMAD.X R27, R24.reuse, 0x1, R21, P6 ;  /* 0x00000001181b7824 */ /* 0x040fe400030e0615 */
[----:B----4-:R-:W-:-:S05]  /*be5d0*/  IMAD.X R29, R24, 0x1, R0, P3 ;  /* 0x00000001181d7824 */ /* 0x010fca00018e0600 */
[----:B------:R-:W-:Y:S04]  /*be5e0*/  @P4 STG.E.U8 desc[UR32][R28.64], R17 ;  /* 0x000000111c004986 */ /* 0x000fe8000c101120 */
[----:B------:R0:W-:Y:S02]  /*be5f0*/  @P5 STG.E.U8 desc[UR32][R26.64], R16 ;  /* 0x000000101a005986 */ /* 0x0001e4000c101120 */
[C---:B0-----:R-:W-:Y:S02]  /*be600*/  IADD3 R16, P2, R12.reuse, R4, RZ ;  /* 0x000000040c107210 */ /* 0x041fe40007f5e0ff */
[----:B------:R-:W-:-:S03]  /*be610*/  IADD3 R28, P5, R12, R2, RZ ;  /* 0x000000020c1c7210 */ /* 0x000fc60007fbe0ff */
[----:B------:R-:W-:Y:S01]  /*be620*/  IMAD.X R17, R24, 0x1, R23, P2 ;  /* 0x0000000118117824 */ /* 0x000fe200010e0617 */
[----:B--2---:R-:W-:Y:S01]  /*be630*/  ISETP.LT.AND P3, PT, R15, UR24, !P0 ;  /* 0x000000180f007c0c */ /* 0x004fe2000c761270 */
[----:B------:R-:W-:Y:S04]  /*be640*/  STL.64 [R1+0x4848], R14 ;  /* 0x0048480e01007387 */ /* 0x000fe80000100a00 */
[----:B------:R3:W-:Y:S01]  /*be650*/  STL.64 [R1+0x4850], R2 ;  /* 0x0048500201007387 */ /* 0x0007e20000100a00 */
[----:B------:R-:W-:Y:S01]  /*be660*/  VIADD R26, R9, 0x3 ;  /* 0x00000003091a7836 */ /* 0x000fe20000000000 */
[----:B------:R-:W-:Y:S02]  /*be670*/  ISETP.LT.AND P4, PT, R14, UR26, !P0 ;  /* 0x0000001a0e007c0c */ /* 0x000fe4000c781270 */
[----:B------:R-:W-:Y:S01]  /*be680*/  ISETP.LT.AND P6, PT, R8, UR6, !P0 ;  /* 0x0000000608007c0c */ /* 0x000fe2000c7c1270 */
[----:B------:R-:W-:Y:S01]  /*be690*/  IMAD.X R29, R24, 0x1, R7, P5 ;  /* 0x00000001181d7824 */ /* 0x000fe200028e0607 */
[----:B------:R-:W-:Y:S01]  /*be6a0*/  ULDC UR6, c[0x0][0x228] ;  /* 0x00008a0000067ab9 */ /* 0x000fe20000000800 */
[----:B------:R-:W-:Y:S01]  /*be6b0*/  ULDC UR24, c[0x0][0x248] ;  /* 0x0000920000187ab9 */ /* 0x000fe20000000800 */
[----:B---3--:R-:W-:-:S02]  /*be6c0*/  PRMT R2, R11, 0x7770, RZ ;  /* 0x000077700b027816 */ /* 0x008fc400000000ff */
[----:B------:R-:W-:Y:S02]  /*be6d0*/  ISETP.GE.AND P2, PT, R26, UR4, PT ;  /* 0x000000041a007c0c */ /* 0x000fe4000bf46270 */
[C---:B------:R-:W-:Y:S02]  /*be6e0*/  PRMT R14, R11.reuse, 0x7771, RZ ;  /* 0x000077710b0e7816 */ /* 0x040fe400000000ff */
[----:B------:R-:W-:Y:S01]  /*be6f0*/  PRMT R15, R11, 0x7772, RZ ;  /* 0x000077720b0f7816 */ /* 0x000fe200000000ff */
[----:B------:R-:W-:Y:S01]  /*be700*/  ULDC UR26, c[0x0][0x248] ;  /* 0x00009200001a7ab9 */ /* 0x000fe20000000800 */
[----:B------:R0:W-:Y:S01]  /*be710*/  @P3 STG.E.U8 desc[UR32][R16.64], R2 ;  /* 0x0000000210003986 */ /* 0x0001e2000c101120 */
[----:B------:R-:W-:Y:S02]  /*be720*/  IADD3 R26, P5, R12, R18, RZ ;  /* 0x000000120c1a7210 */ /* 0x000fe40007fbe0ff */
[----:B------:R-:W-:Y:S01]  /*be730*/  ISETP.LT.AND P0, PT, R13, UR6, !P0 ;  /* 0x000000060d007c0c */ /* 0x000fe2000c701270 */
[----:B------:R-:W-:Y:S01]  /*be740*/  ULDC UR4, c[0x0][0x248] ;  /* 0x0000920000047ab9 */ /* 0x000fe20000000800 */
[----:B0-----:R-:W2:Y:S01]  /*be750*/  LDL.LU.64 R16, [R1+0x4860] ;  /* 0x0048600001107983 */ /* 0x001ea20000300a00 */
[----:B------:R-:W-:-:S03]  /*be760*/  IMAD.X R27, R24, 0x1, R20, P5 ;  /* 0x00000001181b7824 */ /* 0x000fc600028e0614 */
[----:B------:R-:W-:Y:S04]  /*be770*/  @P4 STG.E.U8 desc[UR32][R28.64], R14 ;  /* 0x0000000e1c004986 */ /* 0x000fe8000c101120 */
[----:B------:R0:W-:Y:S01]  /*be780*/  STL [R1+0x4830], R13 ;  /* 0x0048300d01007387 */ /* 0x0001e20000100800 */
[----:B------:R-:W-:-:S03]  /*be790*/  ULDC UR6, c[0x0][0x228] ;  /* 0x00008a0000067ab9 */ /* 0x000fc60000000800 */
[----:B------:R1:W-:Y:S01]  /*be7a0*/  @P6 STG.E.U8 desc[UR32][R26.64], R15 ;  /* 0x0000000f1a006986 */ /* 0x0003e2000c101120 */
[----:B------:R-:W-:-:S03]  /*be7b0*/  IADD3 R2, P6, R12, R19, RZ ;  /* 0x000000130c027210 */ /* 0x000fc60007fde0ff */
[----:B0-----:R-:W3:Y:S04]  /*be7c0*/  LDL R13, [R1+0x1878] ;  /* 0x00187800010d7983 */ /* 0x001ee80000100800 */
[----:B------:R0:W-:Y:S01]  /*be7d0*/  STL [R1+0x4840], R19 ;  /* 0x0048401301007387 */ /* 0x0001e20000100800 */
[----:B------:R-:W-:Y:S01]  /*be7e0*/  IMAD.X R3, R24, 0x1, R22, P6 ;  /* 0x0000000118037824 */ /* 0x000fe200030e0616 */
[----:B-1----:R-:W-:Y:S02]  /*be7f0*/  PRMT R27, R11, 0x7773, RZ ;  /* 0x000077730b1b7816 */ /* 0x002fe400000000ff */
[----:B0-----:R-:W4:Y:S04]  /*be800*/  LDL.LU R19, [R1+0x174] ;  /* 0x0001740001137983 */ /* 0x001f280000300800 */
[----:B------:R-:W3:Y:S04]  /*be810*/  LDL.LU R24, [R1+0x485c] ;  /* 0x00485c0001187983 */ /* 0x000ee80000300800 */
[----:B------:R-:W3:Y:S04]  /*be820*/  LDL.LU R11, [R1+0x4858] ;  /* 0x00485800010b7983 */ /* 0x000ee80000300800 */
[----:B------:R0:W-:Y:S04]  /*be830*/  @P0 STG.E.U8 desc[UR32][R2.64], R27 ;  /* 0x0000001b02000986 */ /* 0x0001e8000c101120 */
[----:B--2---:R4:W-:Y:S04]  /*be840*/  STL.64 [R1+0x4818], R16 ;  /* 0x0048181001007387 */ /* 0x0049e80000100a00 */
[----:B0-----:R-:W2:Y:S01]  /*be850*/  LDL.LU.64 R2, [R1+0x4850] ;  /* 0x0048500001027983 */ /* 0x001ea20000300a00 */
[----:B------:R-:W-:Y:S01]  /*be860*/  VIADD R28, R12, UR4 ;  /* 0x000000040c1c7c36 */ /* 0x000fe20008000000 */
[----:B------:R-:W-:-:S02]  /*be870*/  ISETP.LT.AND P4, PT, R10, UR8, !P1 ;  /* 0x000000080a007c0c */ /* 0x000fc4000cf81270 */
[----:B------:R-:W-:Y:S01]  /*be880*/  ISETP.LT.AND P3, PT, R25, UR6, !P1 ;  /* 0x0000000619007c0c */ /* 0x000fe2000cf61270 */
[----:B------:R-:W-:Y:S01]  /*be890*/  ULDC UR6, c[0x0][0x228] ;  /* 0x00008a0000067ab9 */ /* 0x000fe20000000800 */
[----:B------:R-:W-:Y:S01]  /*be8a0*/  ULDC UR8, c[0x0][0x228] ;  /* 0x00008a0000087ab9 */ /* 0x000fe20000000800 */
[----:B------:R-:W-:Y:S02]  /*be8b0*/  SHF.R.S32.HI R12, RZ, 0x1f, R28 ;  /* 0x0000001fff0c7819 */ /* 0x000fe4000001141c */
[C---:B------:R-:W-:Y:S02]  /*be8c0*/  IADD3 R14, P5, R28.reuse, R16, RZ ;  /* 0x000000101c0e7210 */ /* 0x040fe40007fbe0ff */
[----:B------:R-:W-:Y:S01]  /*be8d0*/  IADD3 R26, P6, R28, R17, RZ ;  /* 0x000000111c1a7210 */ /* 0x000fe20007fde0ff */
[----:B------:R-:W-:Y:S02]  /*be8e0*/  ULDC UR4, c[0x0][0x22c] ;  /* 0x00008b0000047ab9 */ /* 0x000fe40000000800 */
[----:B------:R-:W-:Y:S01]  /*be8f0*/  IMAD.X R15, R12, 0x1, R5, P5 ;  /* 0x000000010c0f7824 */ /* 0x000fe200028e0605 */
[----:B----4-:R-:W-:-:S05]  /*be900*/  PRMT R16, R19, 0x7770, RZ ;  /* 0x0000777013107816 */ /* 0x010fca00000000ff */
[----:B------:R3:W-:Y:S02]  /*be910*/  @P4 STG.E.U8 desc[UR32][R14.64], R16 ;  /* 0x000000100e004986 */ /* 0x0007e4000c101120 */
[----:B---3--:R-:W-:-:S05]  /*be920*/  IADD3 R16, P4, R28, R24, RZ ;  /* 0x000000181c107210 */ /* 0x008fca0007f9e0ff */
[C---:B------:R-:W-:Y:S02]  /*be930*/  IMAD.X R17, R12.reuse, 0x1, R0, P4 ;  /* 0x000000010c117824 */ /* 0x040fe400020e0600 */
[----:B--2---:R-:W-:Y:S01]  /*be940*/  IMAD.X R27, R12, 0x1, R3, P6 ;  /* 0x000000010c1b7824 */ /* 0x004fe200030e0603 */
[----:B------:R0:W-:Y:S04]  /*be950*/  STL [R1+0x4810], R3 ;  /* 0x0048100301007387 */ /* 0x0001e80000100800 */
[----:B0-----:R-:W2:Y:S04]  /*be960*/  LDL R3, [R1+0x164] ;  /* 0x0001640001037983 */ /* 0x001ea80000100800 */
[----:B------:R-:W3:Y:S04]  /*be970*/  LDL.LU.64 R14, [R1+0x4848] ;  /* 0x00484800010e7983 */ /* 0x000ee80000300a00 */
[----:B------:R0:W-:Y:S04]  /*be980*/  STL.64 [R1+0x4820], R24 ;  /* 0x0048201801007387 */ /* 0x0001e80000100a00 */
[----:B------:R-:W-:Y:S04]  /*be990*/  STL.64 [R1+0x4828], R10 ;  /* 0x0048280a01007387 */ /* 0x000fe80000100a00 */
[----:B------:R1:W-:Y:S04]  /*be9a0*/  STL.64 [R1+0x4838], R4 ;  /* 0x0048380401007387 */ /* 0x0003e80000100a00 */
[----:B------:R4:W-:Y:S01]  /*be9b0*/  STL.64 [R1+0x18], R16 ;  /* 0x0000181001007387 */ /* 0x0009e20000100a00 */
[----:B0-----:R-:W-:-:S03]  /*be9c0*/  IADD3 R24, P6, R28, R4, RZ ;  /* 0x000000041c187210 */ /* 0x001fc60007fde0ff */
[----:B-1----:R-:W2:Y:S01]  /*be9d0*/  LDL.LU.64 R4, [R1+0x18] ;  /* 0x0000180001047983 */ /* 0x002ea20000300a00 */
[----:B------:R-:W-:Y:S02]  /*be9e0*/  PRMT R29, R19, 0x7771, RZ ;  /* 0x00007771131d7816 */ /* 0x000fe400000000ff */
[----:B------:R-:W-:Y:S02]  /*be9f0*/  IADD3 R10, P5, R28, R6, RZ ;  /* 0x000000061c0a7210 */ /* 0x000fe40007fbe0ff */
[----:B------:R-:W-:Y:S01]  /*bea00*/  ISETP.LT.AND P0, PT, R11, UR6, !P1 ;  /* 0x000000060b007c0c */ /* 0x000fe2000cf01270 */
[C---:B------:R-:W-:Y:S01]  /*bea10*/  IMAD.X R25, R12.reuse, 0x1, R23, P6 ;  /* 0x000000010c197824 */ /* 0x040fe200030e0617 */
[----:B------:R-:W-:Y:S01]  /*bea20*/  ULDC UR6, c[0x0][0x228] ;  /* 0x00008a0000067ab9 */ /* 0x000fe20000000800 */
[----:B------:R0:W-:Y:S01]  /*bea30*/  @P3 STG.E.U8 desc[UR32][R26.64], R29 ;  /* 0x0000001d1a003986 */ /* 0x0001e2000c101120 */
[----:B------:R-:W-:Y:S01]  /*bea40*/  IMAD.X R11, R12, 0x1, R21, P5 ;  /* 0x000000010c0b7824 */ /* 0x000fe200028e0615 */
[----:B------:R-:W-:-:S02]  /*bea50*/  ISETP.LT.AND P3, PT, R13, UR8, !P1 ;  /* 0x000000080d007c0c */ /* 0x000fc4000cf61270 */
[----:B----4-:R-:W-:Y:S02]  /*bea60*/  IADD3 R16, P5, R28, R2, RZ ;  /* 0x000000021c107210 */ /* 0x010fe40007fbe0ff */
[----:B------:R-:W-:Y:S01]  /*bea70*/  PRMT R13, R19, 0x7772, RZ ;  /* 0x00007772130d7816 */ /* 0x000fe200000000ff */
[----:B------:R-:W-:Y:S02]  /*bea80*/  ULDC UR8, c[0x0][0x248] ;  /* 0x0000920000087ab9 */ /* 0x000fe40000000800 */
[----:B------:R-:W-:Y:S01]  /*bea90*/  IMAD.X R17, R12, 0x1, R7, P5 ;  /* 0x000000010c117824 */ /* 0x000fe200028e0607 */
[----:B0-----:R-:W-:-:S05]  /*beaa0*/  IADD3 R26, P6, R28, R18, RZ ;  /* 0x000000121c1a7210 */ /* 0x001fca0007fde0ff */
[----:B------:R-:W-:Y:S01]  /*beab0*/  IMAD.X R27, R12, 0x1, R20, P6 ;  /* 0x000000010c1b7824 */ /* 0x000fe200030e0614 */
[----:B---3--:R-:W-:Y:S02]  /*beac0*/  ISETP.LT.AND P4, PT, R15, UR10, !P1 ;  /* 0x0000000a0f007c0c */ /* 0x008fe4000cf81270 */
[----:B------:R-:W-:Y:S01]  /*bead0*/  ISETP.LT.AND P5, PT, R14, UR12, !P1 ;  /* 0x0000000c0e007c0c */ /* 0x000fe2000cfa1270 */
[----:B------:R-:W3:Y:S04]  /*beae0*/  LDL.LU R15, [R1+0x144] ;  /* 0x00014400010f7983 */ /* 0x000ee80000300800 */
[----:B------:R0:W-:Y:S04]  /*beaf0*/  STL.64 [R1+0x4808], R20 ;  /* 0x0048081401007387 */ /* 0x0001e80000100a00 */
[----:B--2---:R1:W-:Y:S01]  /*beb00*/  @P0 STG.E.U8 desc[UR32][R4.64], R13 ;  /* 0x0000000d04000986 */ /* 0x0043e2000c101120 */
[----:B0-----:R-:W-:-:S03]  /*beb10*/  PRMT R20, R19, 0x7773, RZ ;  /* 0x0000777313147816 */ /* 0x001fc600000000ff */
[----:B------:R-:W2:Y:S01]  /*beb20*/  LDL.LU R19, [R1+0x4840] ;  /* 0x0048400001137983 */ /* 0x000ea20000300800 */
[----:B------:R-:W-:Y:S02]  /*beb30*/  PRMT R21, R3, 0x7770, RZ ;  /* 0x0000777003157816 */ /* 0x000fe400000000ff */
[----:B------:R-:W-:Y:S01]  /*beb40*/  ISETP.LT.AND P6, PT, R8, UR14, !P1 ;  /* 0x0000000e08007c0c */ /* 0x000fe2000cfc1270 */
[----:B------:R-:W-:Y:S01]  /*beb50*/  VIADD R29, R9, 0x4 ;  /* 0x00000004091d7836 */ /* 0x000fe20000000000 */
[----:B------:R0:W-:Y:S04]  /*beb60*/  @P3 STG.E.U8 desc[UR32][R10.64], R20 ;  /* 0x000000140a003986 */ /* 0x0001e8000c101120 */
[----:B------:R4:W-:Y:S01]  /*beb70*/  @P4 STG.E.U8 desc[UR32][R24.64], R21 ;  /* 0x0000001518004986 */ /* 0x0009e2000c101120 */
[----:B------:R-:W-:Y:S01]  /*beb80*/  ULDC UR10, c[0x0][0x248] ;  /* 0x00009200000a7ab9 */ /* 0x000fe20000000800 */
[----:B------:R-:W-:Y:S01]  /*beb90*/  ULDC UR12, c[0x0][0x248] ;  /* 0x00009200000c7ab9 */ /* 0x000fe20000000800 */
[----:B------:R-:W-:Y:S01]  /*beba0*/  ULDC UR14, c[0x0][0x248] ;  /* 0x00009200000e7ab9 */ /* 0x000fe20000000800 */
[----:B-1----:R-:W3:Y:S04]  /*bebb0*/  LDL.LU.64 R4, [R1+0x4838] ;  /* 0x0048380001047983 */ /* 0x002ee80000300a00 */
[----:B------:R-:W3:Y:S01]  /*bebc0*/  LDL.LU R13, [R1+0x4830] ;  /* 0x00483000010d7983 */ /* 0x000ee20000300800 */
[----:B0-----:R-:W-:-:S03]  /*bebd0*/  PRMT R20, R3, 0x7771, RZ ;  /* 0x0000777103147816 */ /* 0x001fc600000000ff */
[----:B------:R-:W3:Y:S04]  /*bebe0*/  LDL.LU.64 R10, [R1+0x4828] ;  /* 0x00482800010a7983 */ /* 0x000ee80000300a00 */
[----:B----4-:R-:W4:Y:S04]  /*bebf0*/  LDL.LU.64 R24, [R1+0x4820] ;  /* 0x0048200001187983 */ /* 0x010f280000300a00 */
[----:B------:R0:W-:Y:S04]  /*bec00*/  @P5 STG.E.U8 desc[UR32][R16.64], R20 ;  /* 0x0000001410005986 */ /* 0x0001e8000c101120 */
[----:B0-----:R-:W4:Y:S01]  /*bec10*/  LDL.LU.64 R16, [R1+0x4818] ;  /* 0x0048180001107983 */ /* 0x001f220000300a00 */
[----:B------:R-:W-:-:S02]  /*bec20*/  ISETP.GE.AND P0, PT, R29, UR4, PT ;  /* 0x000000041d007c0c */ /* 0x000fc4000bf06270 */
[----:B------:R-:W-:Y:S01]  /*bec30*/  PRMT R29, R3, 0x7772, RZ ;  /* 0x00007772031d7816 */ /* 0x000fe200000000ff */
[----:B------:R-:W-:-:S04]  /*bec40*/  ULDC UR4, c[0x0][0x248] ;  /* 0x0000920000047ab9 */ /* 0x000fc80000000800 */
[----:B------:R0:W-:Y:S02]  /*bec50*/  @P6 STG.E.U8 desc[UR32][R26.64], R29 ;  /* 0x0000001d1a006986 */ /* 0x0001e4000c101120 */
[C---:B0-----:R-:W-:Y:S01]  /*bec60*/  VIADD R29, R28.reuse, UR4 ;  /* 0x000000041c1d7c36 */ /* 0x041fe20008000000 */
[----:B------:R-:W-:Y:S01]  /*bec70*/  ULDC UR4, c[0x0][0x228] ;  /* 0x00008a0000047ab9 */ /* 0x000fe20000000800 */
[----:B--2---:R-:W-:Y:S01]  /*bec80*/  IADD3 R26, P4, R28, R19, RZ ;  /* 0x000000131c1a7210 */ /* 0x004fe20007f9e0ff */
[----:B------:R0:W-:Y:S04]  /*bec90*/  STL.64 [R1+0x4800], R18 ;  /* 0x0048001201007387 */ /* 0x0001e80000100a00 */
[----:B------:R-:W-:Y:S02]  /*beca0*/  IMAD.X R27, R12, 0x1, R22, P4 ;  /* 0x000000010c1b7824 */ /* 0x000fe400020e0616 */
[----:B------:R-:W2:Y:S04]  /*becb0*/  LDL.LU R12, [R1+0xe4] ;  /* 0x0000e400010c7983 */ /* 0x000ea80000300800 */
[----:B------:R1:W-:Y:S01]  /*becc0*/  STL [R1+0x47d8], R9 ;  /* 0x0047d80901007387 */ /* 0x0003e20000100800 */
[----:B---3--:R-:W-:Y:S01]  /*becd0*/  ISETP.LT.AND P1, PT, R13, UR6, !P1 ;  /* 0x000000060d007c0c */ /* 0x008fe2000cf21270 */
[----:B------:R-:W-:Y:S01]  /*bece0*/  ULDC UR6, c[0x0][0x228] ;  /* 0x00008a0000067ab9 */ /* 0x000fe20000000800 */
[----:B0-----:R-:W-:-:S02]  /*becf0*/  PRMT R19, R3, 0x7773, RZ ;  /* 0x0000777303137816 */ /* 0x001fc400000000ff */
[----:B------:R-:W-:Y:S02]  /*bed00*/  SHF.R.S32.HI R28, RZ, 0x1f, R29 ;  /* 0x0000001fff1c7819 */ /* 0x000fe4000001141d */
[----:B------:R-:W-:Y:S01]  /*bed10*/  ISETP.LT.AND P3, PT, R10, UR6, !P2 ;  /* 0x000000060a007c0c */ /* 0x000fe2000d761270 */
[----:B-1----:R-:W3:Y:S04]  /*bed20*/  LDL R9, [R1+0x1874] ;  /* 0x0018740001097983 */ /* 0x002ee80000100800 */
[----:B------:R-:W2:Y:S01]  /*bed30*/  LDL.LU R3, [R1+0x4810] ;  /* 0x0048100001037983 */ /* 0x000ea20000300800 */
[----:B----4-:R-:W-:-:S03]  /*bed40*/  ISETP.LT.AND P4, PT, R25, UR4, !P2 ;  /* 0x0000000419007c0c */ /* 0x010fc6000d781270 */
[----:B------:R0:W-:Y:S01]  /*bed50*/  STL [R1+0x47f8], R25 ;  /* 0x0047f81901007387 */ /* 0x0001e20000100800 */
[----:B------:R-:W-:Y:S01]  /*bed60*/  PRMT R18, R15, 0x7770, RZ ;  /* 0x000077700f127816 */ /* 0x000fe200000000ff */
[----:B------:R-:W-:Y:S02]  /*bed70*/  ULDC UR6, c[0x0][0x228] ;  /* 0x00008a0000067ab9 */ /* 0x000fe40000000800 */
[----:B------:R-:W-:Y:S01]  /*bed80*/  @P1 STG.E.U8 desc[UR32][R26.64], R19 ;  /* 0x000000131a001986 */ /* 0x000fe2000c101120 */
[----:B------:R-:W-:-:S03]  /*bed90*/  ULDC UR4, c[0x0][0x228] ;  /* 0x00008a0000047ab9 */ /* 0x000fc60000000800 */
[----:B0-----:R-:W4:Y:S01]  /*beda0*/  LDL R25, [R1+0x1878] ;  /* 0x0018780001197983 */ /* 0x001f220000100800 */
[----:B------:R-:W-:-:S05]  /*bedb0*/  IADD3 R20, P5, R29, R16, RZ ;  /* 0x000000101d147210 */ /* 0x000fca0007fbe0ff */
[----:B------:R-:W-:Y:S01]  /*bedc0*/  IMAD.X R21, R28, 0x1, R5, P5 ;  /* 0x000000011c157824 */ /* 0x000fe200028e0605 */
[----:B------:R-:W-:Y:S04]  /*bedd0*/  STL.64 [R1+0x47f0], R16 ;  /* 0x0047f01001007387 */ /* 0x000fe80000100a00 */
[----:B------:R0:W-:Y:S04]  /*bede0*/  @P3 STG.E.U8 desc[UR32][R20.64], R18 ;  /* 0x0000001214003986 */ /* 0x0001e8000c101120 */
[----:B0-----:R-:W3:Y:S01]  /*bedf0*/  LDL.LU.64 R20, [R1+0x4808] ;  /* 0x0048080001147983 */ /* 0x001ee20000300a00 */
[----:B------:R-:W-:-:S02]  /*bee00*/  ISETP.LT.AND P1, PT, R11, UR6, !P2 ;  /* 0x000000060b007c0c */ /* 0x000fc4000d721270 */
[C---:B------:R-:W-:Y:S02]  /*bee10*/  IADD3 R26, P5, R29.reuse, R17, RZ ;  /* 0x000000111d1a7210 */ /* 0x040fe40007fbe0ff */
[----:B------:R-:W-:Y:S02]  /*bee20*/  IADD3 R18, P6, R29, R24, RZ ;  /* 0x000000181d127210 */ /* 0x000fe40007fde0ff */
[C---:B------:R-:W-:Y:S02]  /*bee30*/  PRMT R17, R15.reuse, 0x7771, RZ ;  /* 0x000077710f117816 */ /* 0x040fe400000000ff */
[C---:B------:R-:W-:Y:S01]  /*bee40*/  PRMT R16, R15.reuse, 0x7772, RZ ;  /* 0x000077720f107816 */ /* 0x040fe200000000ff */
[----:B------:R-:W-:Y:S01]  /*bee50*/  ULDC UR6, c[0x0][0x228] ;  /* 0x00008a0000067ab9 */ /* 0x000fe20000000800 */
[C---:B------:R-:W-:Y:S01]  /*bee60*/  IMAD.X R19, R28.reuse, 0x1, R0, P6 ;  /* 0x000000011c137824 */ /* 0x040fe200030e0600 */
[----:B------:R-:W-:Y:S01]  /*bee70*/  PRMT R15, R15, 0x7773, RZ ;  /* 0x000077730f0f7816 */ /* 0x000fe200000000ff */
[----:B--2---:R-:W-:-:S05]  /*bee80*/  IMAD.X R27, R28, 0x1, R3, P5 ;  /* 0x000000011c1b7824 */ /* 0x004fca00028e0603 */
[----:B------:R0:W-:Y:S04]  /*bee90*/  @P4 STG.E.U8 desc[UR32][R26.64], R17 ;  /* 0x000000111a004986 */ /* 0x0001e8000c101120 */
[----:B------:R1:W-:Y:S01]  /*beea0*/  @P1 STG.E.U8 desc[UR32][R18.64], R16 ;  /* 0x0000001012001986 */ /* 0x0003e2000c101120 */
[----:B----4-:R-:W-:Y:S01]  /*beeb0*/  ISETP.LT.AND P3, PT, R25, UR4, !P2 ;  /* 0x0000000419007c0c */ /* 0x010fe2000d761270 */
[----:B------:R-:W-:Y:S02]  /*beec0*/  ULDC UR4, c[0x0][0x228] ;  /* 0x00008a0000047ab9 */ /* 0x000fe40000000800 */
[----:B---3--:R-:W-:Y:S01]  /*beed0*/  ISETP.LT.AND P1, PT, R9, UR4, !P2 ;  /* 0x0000000409007c0c */ /* 0x008fe2000d721270 */
[----:B------:R-:W-:Y:S01]  /*beee0*/  ULDC UR4, c[0x0][0x228] ;  /* 0x00008a0000047ab9 */ /* 0x000fe20000000800 */
[----:B0-----:R-:W-:-:S02]  /*beef0*/  IADD3 R26, P4, R29, R6, RZ ;  /* 0x000000061d1a7210 */ /* 0x001fc40007f9e0ff */
[----:B-1----:R-:W-:Y:S02]  /*bef00*/  IADD3 R18, P5, R29, R4, RZ ;  /* 0x000000041d127210 */ /* 0x002fe40007fbe0ff */
[----:B------:R-:W-:-:S03]  /*bef10*/  PRMT R16, R12, 0x7770, RZ ;  /* 0x000077700c107816 */ /* 0x000fc600000000ff */
[C---:B------:R-:W-:Y:S02]  /*bef20*/  IMAD.X R19, R28.reuse, 0x1, R23, P5 ;  /* 0x000000011c137824 */ /* 0x040fe400028e0617 */
[----:B------:R-:W-:-:S05]  /*bef30*/  IMAD.X R27, R28, 0x1, R21, P4 ;  /* 0x000000011c1b7824 */ /* 0x000fca00020e0615 */
[----:B------:R0:W-:Y:S04]  /*bef40*/  @P3 STG.E.U8 desc[UR32][R26.64], R15 ;  /* 0x0000000f1a003986 */ /* 0x0001e8000c101120 */
[----:B------:R1:W-:Y:S04]  /*bef50*/  @P1 STG.E.U8 desc[UR32][R18.64], R16 ;  /* 0x0000001012001986 */ /* 0x0003e8000c101120 */
[----:B0-----:R-:W2:Y:S04]  /*bef60*/  LDL.LU R15, [R1+0x178] ;  /* 0x00017800010f7983 */ /* 0x001ea80000300800 */
[----:B-1----:R-:W3:Y:S01]  /*bef70*/  LDL.LU.64 R18, [R1+0x4800] ;  /* 0x0048000001127983 */ /* 0x002ee20000300a00 */
[----:B------:R-:W-:-:S02]  /*bef80*/  ISETP.LT.AND P4, PT, R14, UR4, !P2 ;  /* 0x000000040e007c0c */ /* 0x000fc4000d781270 */
[----:B------:R-:W-:Y:S02]  /*bef90*/  ISETP.LT.AND P3, PT, R8, UR6, !P2 ;  /* 0x0000000608007c0c */ /* 0x000fe4000d761270 */
[----:B------:R-:W-:Y:S02]  /*befa0*/  IADD3 R26, P5, R29, R2, RZ ;  /* 0x000000021d1a7210 */ /* 0x000fe40007fbe0ff */
[----:B------:R-:W-:Y:S01]  /*befb0*/  PRMT R25, R12, 0x7771, RZ ;  /* 0x000077710c197816 */ /* 0x000fe200000000ff */
[----:B------:R0:W-:Y:S01]  /*befc0*/  STL.64 [R1+0x47e8], R20 ;  /* 0x0047e81401007387 */ /* 0x0001e20000100a00 */
[----:B------:R-:W-:Y:S01]  /*befd0*/  ULDC UR4, c[0x0][0x228] ;  /* 0x00008a0000047ab9 */ /* 0x000fe20000000800 */
[----:B------:R-:W-:Y:S01]  /*befe0*/  ULDC UR6, c[0x0][0x228] ;  /* 0x00008a0000067ab9 */ /* 0x000fe20000000800 */
[----:B------:R-:W-:-:S05]  /*beff0*/  IMAD.X R27, R28, 0x1, R7, P5 ;  /* 0x000000011c1b7824 */ /* 0x000fca00028e0607 */
[----:B------:R1:W-:Y:S01]  /*bf000*/  @P4 STG.E.U8 desc[UR32][R26.64], R25 ;  /* 0x000000191a004986 */ /* 0x0003e2000c101120 */
[----:B0-----:R-:W-:-:S03]  /*bf010*/  PRMT R21, R12, 0x7772, RZ ;  /* 0x000077720c157816 */ /* 0x001fc600000000ff */
[----:B-1----:R-:W4:Y:S01]  /*bf020*/  LDL.LU R25, [R1+0x47f8] ;  /* 0x0047f80001197983 */ /* 0x002f220000300800 */
[----:B---3--:R-:W-:-:S05]  /*bf030*/  IADD3 R16, P1, R29, R18, RZ ;  /* 0x000000121d107210 */ /* 0x008fca0007f3e0ff */
[----:B------:R-:W-:Y:S01]  /*bf040*/  IMAD.X R17, R28, 0x1, R20, P1 ;  /* 0x000000011c117824 */ /* 0x000fe200008e0614 */
[----:B------:R-:W-:Y:S04]  /*bf050*/  STL.64 [R1+0x47e0], R18 ;  /* 0x0047e01201007387 */ /* 0x000fe80000100a00 */
[----:B------:R0:W-:Y:S04]  /*bf060*/  @P3 STG.E.U8 desc[UR32][R16.64], R21 ;  /* 0x0000001510003986 */ /* 0x0001e8000c101120 */
[----:B0-----:R-:W3:Y:S01]  /*bf070*/  LDL.LU.64 R16, [R1+0x47f0] ;  /* 0x0047f00001107983 */ /* 0x001ee20000300a00 */
[----:B------:R-:W-:-:S02]  /*bf080*/  ISETP.LT.AND P2, PT, R13, UR4, !P2 ;  /* 0x000000040d007c0c */ /* 0x000fc4000d741270 */
[----:B------:R-:W-:Y:S01]  /*bf090*/  IADD3 R26, P1, R29, R19, RZ ;  /* 0x000000131d1a7210 */ /* 0x000fe20007f3e0ff */
[----:B------:R-:W-:Y:S01]  /*bf0a0*/  ULDC UR4, c[0x0][0x248] ;  /* 0x0000920000047ab9 */ /* 0x000fe20000000800 */
[----:B------:R-:W-:-:S03]  /*bf0b0*/  PRMT R12, R12, 0x7773, RZ ;  /* 0x000077730c0c7816 */ /* 0x000fc600000000ff */
[----:B------:R-:W-:Y:S02]  /*bf0c0*/  IMAD.X R27, R28, 0x1, R22, P1 ;  /* 0x000000011c1b7824 */ /* 0x000fe400008e0616 */
[----:B------:R-:W-:Y:S01]  /*bf0d0*/  VIADD R28, R29, UR4 ;  /* 0x000000041d1c7c36 */ /* 0x000fe20008000000 */
[----:B------:R-:W-:Y:S01]  /*bf0e0*/  ISETP.LT.AND P4, PT, R10, UR6, !P0 ;  /* 0x000000060a007c0c */ /* 0x000fe2000c781270 */
[----:B------:R-:W-:Y:S02]  /*bf0f0*/  ULDC UR4, c[0x0][0x228] ;  /* 0x00008a0000047ab9 */ /* 0x000fe40000000800 */
[----:B------:R0:W-:Y:S01]  /*bf100*/  @P2 STG.E.U8 desc[UR32][R26.64], R12 ;  /* 0x0000000c1a002986 */ /* 0x0001e2000c101120 */
[----:B----4-:R-:W-:Y:S02]  /*bf110*/  ISETP.LT.AND P2, PT, R25, UR4, !P0 ;  /* 0x0000000419007c0c */ /* 0x010fe4000c741270 */
[C---:B--2---:R-:W-:Y:S01]  /*bf120*/  PRMT R29, R15.reuse, 0x7771, RZ ;  /* 0x000077710f1d7816 */ /* 0x044fe200000000ff */
[----:B------:R-:W-:Y:S01]  /*bf130*/  ULDC UR4, c[0x0][0x228] ;  /* 0x00008a0000047ab9 */ /* 0x000fe20000000800 */
[----:B------:R-:W-:Y:S01]  /*bf140*/  ULDC UR6, c[0x0][0x228] ;  /* 0x00008a0000067ab9 */ /* 0x000fe20000000800 */
[----:B0-----:R-:W-:Y:S01]  /*bf150*/  SHF.R.S32.HI R27, RZ, 0x1f, R28 ;  /* 0x0000001fff1b7819 */ /* 0x001fe2000001141c */
[----:B------:R-:W2:Y:S04]  /*bf160*/  LDL.LU R12, [R1+0x168] ;  /* 0x00016800010c7983 */ /* 0x000ea80000300800 */
[----:B------:R0:W-:Y:S01]  /*bf170*/  STL [R1+0x4760], R25 ;  /* 0x0047601901007387 */ /* 0x0001e20000100800 */
[----:B------:R-:W-:-:S03]  /*bf180*/  PRMT R26, R15, 0x7770, RZ ;  /* 0x000077700f1a7816 */ /* 0x000fc600000000ff */
[----:B0-----:R-:W4:Y:S01]  /*bf190*/  LDL R25, [R1+0x1878] ;  /* 0x0018780001197983 */ /* 0x001f220000100800 */
[----:B---3--:R-:W-:-:S03]  /*bf1a0*/  IADD3 R20, P1, R28, R16, RZ ;  /* 0x000000101c147210 */ /* 0x008fc60007f3e0ff */
[----:B------:R-:W-:Y:S04]  /*bf1b0*/  STL.64 [R1+0x47d0], R16 ;  /* 0x0047d01001007387 */ /* 0x000fe80000100a00 */
[----:B------:R-:W-:Y:S01]  /*bf1c0*/  STL.64 [R1+0x4260], R10 ;  /* 0x0042600a01007387 */ /* 0x000fe20000100a00 */
[C---:B------:R-:W-:Y:S01]  /*bf1d0*/  IMAD.X R21, R27.reuse, 0x1, R5, P1 ;  /* 0x000000011b157824 */ /* 0x040fe200008e0605 */
[----:B------:R-:W-:Y:S02]  /*bf1e0*/  IADD3 R18, P3, R28, R17, RZ ;  /* 0x000000111c127210 */ /* 0x000fe40007f7e0ff */
[----:B------:R-:W-:Y:S04]  /*bf1f0*/  STL [R1+0x4288], R11 ;  /* 0x0042880b01007387 */ /* 0x000fe80000100800 */
[----:B------:R-:W-:Y:S04]  /*bf200*/  STL [R1+0x42d8], R11 ;  /* 0x0042d80b01007387 */ /* 0x000fe80000100800 */
[----:B------:R0:W-:Y:S01]  /*bf210*/  @P4 STG.E.U8 desc[UR32][R20.64], R26 ;  /* 0x0000001a14004986 */ /* 0x0001e2000c101120 */
[----:B------:R-:W-:-:S03]  /*bf220*/  IMAD.X R19, R27, 0x1, R3, P3 ;  /* 0x000000011b137824 */ /* 0x000fc600018e0603 */
[----:B0-----:R-:W3:Y:S04]  /*bf230*/  LDL.LU.64 R20, [R1+0x47e8] ;  /* 0x0047e80001147983 */ /* 0x001ee80000300a00 */
[----:B------:R0:W-:Y:S04]  /*bf240*/  @P2 STG.E.U8 desc[UR32][R18.64], R29 ;  /* 0x0000001d12002986 */ /* 0x0001e8000c101120 */
[----:B0-----:R-:W3:Y:S01]  /*bf250*/  LDL.LU.64 R18, [R1+0x47e0] ;  /* 0x0047e00001127983 */ /* 0x001ee20000300a00 */
[----:B------:R-:W-:Y:S02]  /*bf260*/  ISETP.LT.AND P1, PT, R11, UR4, !P0 ;  /* 0x000000040b007c0c */ /* 0x000fe4000c721270 */
[----:B------:R-:W-:-:S02]  /*bf270*/  IADD3 R16, P4, R28, R24, RZ ;  /* 0x000000181c107210 */ /* 0x000fc40007f9e0ff */
[----:B------:R-:W-:Y:S01]  /*bf280*/  PRMT R26, R15, 0x7772, RZ ;  /* 0x000077720f1a7816 */ /* 0x000fe200000000ff */
[----:B------:R-:W-:Y:S01]  /*bf290*/  ULDC UR4, c[0x0][0x228] ;  /* 0x00008a0000047ab9 */ /* 0x000fe20000000800 */
[----:B----4-:R-:W-:Y:S01]  /*bf2a0*/  ISETP.LT.AND P3, PT, R25, UR6, !P0 ;  /* 0x0000000619007c0c */ /* 0x010fe2000c761270 */
[----:B------:R-:W-:Y:S01]  /*bf2b0*/  IMAD.X R17, R27, 0x1, R0, P4 ;  /* 0x000000011b117824 */ /* 0x000fe200020e0600 */
[----:B------:R-:W-:Y:S02]  /*bf2c0*/  IADD3 R10, P5, R28, R6, RZ ;  /* 0x000000061c0a7210 */ /* 0x000fe40007fbe0ff */
[----:B------:R-:W-:Y:S02]  /*bf2d0*/  ISETP.LT.AND P2, PT, R9, UR4, !P0 ;  /* 0x0000000409007c0c */ /* 0x000fe4000c741270 */
[----:B------:R-:W-:Y:S01]  /*bf2e0*/  PRMT R29, R15, 0x7773, RZ ;  /* 0x000077730f1d7816 */ /* 0x000fe200000000ff */
[----:B------:R-:W-:Y:S01]  /*bf2f0*/  ULDC UR4, c[0x0][0x228] ;  /* 0x00008a0000047ab9 */ /* 0x000fe20000000800 */
[----:B------:R-:W-:Y:S01]  /*bf300*/  ULDC UR6, c[0x0][0x228] ;  /* 0x00008a0000067ab9 */ /* 0x000fe20000000800 */
[----:B------:R-:W4:Y:S04]  /*bf310*/  LDL.LU R9, [R1+0x47d8] ;  /* 0x0047d80001097983 */ /* 0x000f280000300800 */
[----:B------:R0:W-:Y:S01]  /*bf320*/  @P1 STG.E.U8 desc[UR32][R16.64], R26 ;  /* 0x0000001a10001986 */ /* 0x0001e2000c101120 */
[----:B------:R-:W-:Y:S01]  /*bf330*/  ISETP.LT.AND P1, PT, R14, UR4, !P0 ;  /* 0x000000040e007c0c */ /* 0x000fe2000c721270 */
[----:B------:R-:W-:Y:S01]  /*bf340*/  ULDC UR4, c[0x0][0x228] ;  /* 0x00008a0000047ab9 */ /* 0x000fe20000000800 */
[----:B0-----:R-:W-:-:S02]  /*bf350*/  IADD3 R16, P4, R28, R4, RZ ;  /* 0x000000041c107210 */ /* 0x001fc40007f9e0ff */
[----:B--2---:R-:W-:-:S03]  /*bf360*/  PRMT R26, R12, 0x7770, RZ ;  /* 0x000077700c1a7816 */ /* 0x004fc600000000ff */
[C---:B------:R-:W-:Y:S01]  /*bf370*/  IMAD.X R17, R27.reuse, 0x1, R23, P4 ;  /* 0x000000011b117824 */ /* 0x040fe200020e0617 */
[----:B------:R-:W-:Y:S01]  /*bf380*/  IADD3 R14, P4, R28, R2, RZ ;  /* 0x000000021c0e7210 */ /* 0x000fe20007f9e0ff */
[----:B------:R0:W-:Y:S04]  /*bf390*/  STL [R1+0x477c], R8 ;  /* 0x00477c0801007387 */ /* 0x0001e80000100800 */
[C---:B------:R-:W-:Y:S02]  /*bf3a0*/  IMAD.X R15, R27.reuse, 0x1, R7, P4 ;  /* 0x000000011b0f7824 */ /* 0x040fe400020e0607 */
[----:B---3--:R-:W-:-:S05]  /*bf3b0*/  IMAD.X R11, R27, 0x1, R21, P5 ;  /* 0x000000011b0b7824 */ /* 0x008fca00028e0615 */
[----:B------:R1:W-:Y:S01]  /*bf3c0*/  @P3 STG.E.U8 desc[UR32][R10.64], R29 ;  /* 0x0000001d0a003986 */ /* 0x0003e2000c101120 */
[----:B------:R-:W-:-:S03]  /*bf3d0*/  ISETP.LT.AND P3, PT, R8, UR6, !P0 ;  /* 0x0000000608007c0c */ /* 0x000fc6000c761270 */
[----:B------:R2:W-:Y:S01]  /*bf3e0*/  @P2 STG.E.U8 desc[UR32][R16.64], R26 ;  /* 0x0000001a10002986 */ /* 0x0005e2000c101120 */
[----:B------:R-:W-:Y:S02]  /*bf3f0*/  ISETP.LT.AND P0, PT, R13, UR4, !P0 ;  /* 0x000000040d007c0c */ /* 0x000fe4000c701270 */
[----:B0-----:R-:W-:Y:S01]  /*bf400*/  PRMT R8, R12, 0x7772, RZ ;  /* 0x000077720c087816 */ /* 0x001fe200000000ff */
[----:B------:R-:W-:Y:S01]  /*bf410*/  ULDC UR6, c[0x0][0x248] ;  /* 0x0000920000067ab9 */ /* 0x000fe20000000800 */
[----:B------:R-:W-:Y:S01]  /*bf420*/  ULDC UR4, c[0x0][0x248] ;  /* 0x0000920000047ab9 */ /* 0x000fe20000000800 */
[C---:B-1----:R-:W-:Y:S01]  /*bf430*/  IADD3 R10, P4, R28.reuse, R18, RZ ;  /* 0x000000121c0a7210 */ /* 0x042fe20007f9e0ff */
[----:B--2---:R-:W2:Y:S01]  /*bf440*/  LDL.LU.64 R16, [R1+0x47d0] ;  /* 0x0047d00001107983 */ /* 0x004ea20000300a00 */
[----:B------:R-:W-:-:S03]  /*bf450*/  IADD3 R26, P2, R28, R19, RZ ;  /* 0x000000131c1a7210 */ /* 0x000fc60007f5e0ff */
[----:B------:R-:W3:Y:S04]  /*bf460*/  LDL.LU R13, [R1+0x47cc] ;  /* 0x0047cc00010d7983 */ /* 0x000ee80000300800 */
[----:B------:R-:W-:Y:S01]  /*bf470*/  STL.64 [R1+0x47c0], R20 ;  /* 0x0047c01401007387 */ /* 0x000fe20000100a00 */
[----:B------:R-:W-:-:S03]  /*bf480*/  PRMT R29, R12, 0x7771, RZ ;  /* 0x000077710c1d7816 */ /* 0x000fc600000000ff */
[----:B------:R-:W-:Y:S01]  /*bf490*/  STL [R1+0x47c8], R21 ;  /* 0x0047c81501007387 */ /* 0x000fe20000100800 */
[----:B------:R-:W-:-:S03]  /*bf4a0*/  IMAD.X R11, R27, 0x1, R20, P4 ;  /* 0x000000011b0b7824 */ /* 0x000fc600020e0614 */
[----:B------:R-:W-:Y:S01]  /*bf4b0*/  STL.64 [R1+0x47b0], R18 ;  /* 0x0047b01201007387 */ /* 0x000fe20000100a00 */
[----:B------:R-:W-:-:S03]  /*bf4c0*/  IMAD.X R27, R27, 0x1, R22, P2 ;  /* 0x000000011b1b7824 */ /* 0x000fc600010e0616 */
[----:B------:R0:W-:Y:S04]  /*bf4d0*/  STL [R1+0x4780], R22 ;  /* 0x0047801601007387 */ /* 0x0001e80000100800 */
[----:B------:R-:W-:Y:S04]  /*bf4e0*/  @P1 STG.E.U8 desc[UR32][R14.64], R29 ;  /* 0x0000001d0e001986 */ /* 0x000fe8000c101120 */
[----:B------:R1:W-:Y:S01]  /*bf4f0*/  @P3 STG.E.U8 desc[UR32][R10.64], R8 ;  /* 0x000000080a003986 */ /* 0x0003e2000c101120 */
[----:B0-----:R-:W-:Y:S01]  /*bf500*/  VIADD R22, R28, UR6 ;  /* 0x000000061c167c36 */ /* 0x001fe20008000000 */
[----:B------:R-:W-:-:S03]  /*bf510*/  ULDC UR6, c[0x0][0x248] ;  /* 0x0000920000067ab9 */ /* 0x000fc60000000800 */
[----:B-1----:R-:W-:Y:S01]  /*bf520*/  VIADD R8, R22, UR8 ;  /* 0x0000000816087c36 */ /* 0x002fe20008000000 */
[----:B------:R-:W-:Y:S02]  /*bf530*/  PRMT R29, R12, 0x7773, RZ ;  /* 0x000077730c1d7816 */ /* 0x000fe400000000ff */
[----:B------:R-:W-:Y:S02]  /*bf540*/  SHF.R.S32.HI R25, RZ, 0x1f, R22 ;  /* 0x0000001fff197819 */ /* 0x000fe40000011416 */
[----:B------:R-:W-:Y:S01]  /*bf550*/  IADD3 R20, P4, R22, R24, RZ ;  /* 0x0000001816147210 */ /* 0x000fe20007f9e0ff */
[----:B------:R-:W-:Y:S01]  /*bf560*/  VIADD R10, R8, UR10 ;  /* 0x0000000a080a7c36 */ /* 0x000fe20008000000 */
[----:B------:R-:W-:Y:S01]  /*bf570*/  ULDC UR10, c[0x0][0x248] ;  /* 0x00009200000a7ab9 */ /* 0x000fe20000000800 */
[----:B------:R-:W-:Y:S02]  /*bf580*/  ULDC UR8, c[0x0][0x248] ;  /* 0x0000920000087ab9 */ /* 0x000fe40000000800 */
[----:B------:R-:W-:Y:S01]  /*bf590*/  VIADD R11, R10, UR12 ;  /* 0x0000000c0a0b7c36 */ /* 0x000fe20008000000 */
[----:B------:R0:W-:Y:S04]  /*bf5a0*/  STL [R1+0x10], R10 ;  /* 0x0000100a01007387 */ /* 0x0001e80000100800 */
[----:B------:R-:W-:Y:S01]  /*bf5b0*/  @P0 STG.E.U8 desc[UR32][R26.64], R29 ;  /* 0x0000001d1a000986 */ /* 0x000fe2000c101120 */
[----:B------:R-:W-:Y:S01]  /*bf5c0*/  IMAD.X R21, R25, 0x1, R0, P4 ;  /* 0x0000000119157824 */ /* 0x000fe200020e0600 */
[----:B------:R-:W-:Y:S01]  /*bf5d0*/  ULDC UR12, c[0x0][0x248] ;  /* 0x00009200000c7ab9 */ /* 0x000fe20000000800 */
[----:B0-----:R-:W-:Y:S01]  /*bf5e0*/  VIADD R10, R11, UR14 ;  /* 0x0000000e0b0a7c36 */ /* 0x001fe20008000000 */
[----:B------:R-:W-:-:S04]  /*bf5f0*/  ULDC UR14, c[0x0][0x248] ;  /* 0x00009200000e7ab9 */ /* 0x000fc80000000800 */
[----:B------:R0:W-:Y:S02]  /*bf600*/  STL [R1+0x8], R10 ;  /* 0x0000080a01007387 */ /* 0x0001e40000100800 */
[----:B0-----:R-:W-:Y:S01]  /*bf610*/  VIADD R10, R10, UR16 ;  /* 0x000000100a0a7c36 */ /* 0x001fe20008000000 */
[----:B------:R-:W-:-:S03]  /*bf620*/  ULDC UR16, c[0x0][0x248] ;  /* 0x0000920000107ab9 */ /* 0x000fc60000000800 */
[----:B------:R-:W-:Y:S01]  /*bf630*/  VIADD R15, R10, UR18 ;  /* 0x000000120a0f7c36 */ /* 0x000fe20008000000 */
[----:B------:R-:W-:Y:S01]  /*bf640*/  STL [R1+0x4764], R10 ;  /* 0x0047640a01007387 */ /* 0x000fe20000100800 */
[----:B------:R-:W-:Y:S02]  /*bf650*/  ULDC UR18, c[0x0][0x248] ;  /* 0x0000920000127ab9 */ /* 0x000fe40000000800 */
[----:B------:R-:W-:Y:S01]  /*bf660*/  VIADD R26, R15, UR54 ;  /* 0x000000360f1a7c36 */ /* 0x000fe20008000000 */
[----:B------:R0:W-:Y:S01]  /*bf670*/  STL [R1+0x472c], R15 ;  /* 0x00472c0f01007387 */ /* 0x0001e20000100800 */
[----:B------:R-:W-:-:S03]  /*bf680*/  ULDC UR54, c[0x0][0x248] ;  /* 0x0000920000367ab9 */ /* 0x000fc60000000800 */
[----:B0-----:R-:W4:Y:S01]  /*bf690*/  LDL.LU R15, [R1+0x10] ;  /* 0x00001000010f7983 */ /* 0x001f220000300800 */
[----:B------:R-:W-:Y:S01]  /*bf6a0*/  VIADD R27, R26, UR55 ;  /* 0x000000371a1b7c36 */ /* 0x000fe20008000000 */
[----:B--2---:R-:W-:-:S03]  /*bf6b0*/  IADD3 R18, P3, R22, R17, RZ ;  /* 0x0000001116127210 */ /* 0x004fc60007f7e0ff */
[----:B------:R-:W-:Y:S01]  /*bf6c0*/  VIADD R12, R27, UR53 ;  /* 0x000000351b0c7c36 */ /* 0x000fe20008000000 */
[----:B------:R0:W-:Y:S01]  /*bf6d0*/  STL.64 [R1+0x46f0], R26 ;  /* 0x0046f01a01007387 */ /* 0x0001e20000100a00 */
[----:B------:R-:W-:Y:S01]  /*bf6e0*/  SHF.R.S32.HI R10, RZ, 0x1f, R8 ;  /* 0x0000001fff0a7819 */ /* 0x000fe20000011408 */
[----:B------:R-:W-:Y:S01]  /*bf6f0*/  ULDC UR55, c[0x0][0x248] ;  /* 0x0000920000377ab9 */ /* 0x000fe20000000800 */
[----:B------:R-:W-:Y:S01]  /*bf700*/  VIADD R14, R12, UR56 ;  /* 0x000000380c0e7c36 */ /* 0x000fe20008000000 */
[----:B------:R1:W-:Y:S01]  /*bf710*/  STL [R1+0x46d8], R12 ;  /* 0x0046d80c01007387 */ /* 0x0003e20000100800 */
[----:B------:R-:W-:Y:S01]  /*bf720*/  IMAD.X R19, R25, 0x1, R3, P3 ;  /* 0x0000000119137824 */ /* 0x000fe200018e0603 */
[----:B------:R-:W-:Y:S01]  /*bf730*/  ULDC UR53, c[0x0][0x248] ;  /* 0x0000920000357ab9 */ /* 0x000fe20000000800 */
[----:B------:R-:W-:Y:S01]  /*bf740*/  VIADD R28, R14, UR59 ;  /* 0x0000003b0e1c7c36 */ /* 0x000fe20008000000 */
[----:B---3--:R-:W-:Y:S01]  /*bf750*/  STL [R1+0x46dc], R13 ;  /* 0x0046dc0d01007387 */ /* 0x008fe20000100800 */
[----:B0-----:R-:W-:-:S02]  /*bf760*/  IADD3 R26, P0, R22, R16, RZ ;  /* 0x00000010161a7210 */ /* 0x001fc40007f1e0ff */
[----:B------:R-:W-:Y:S01]  /*bf770*/  VIADD R29, R28, UR52 ;  /* 0x000000341c1d7c36 */ /* 0x000fe20008000000 */
[----:B------:R-:W-:Y:S01]  /*bf780*/  STL [R1+0x46c0], R14 ;  /* 0x0046c00e01007387 */ /* 0x000fe20000100800 */
[----:B-1----:R-:W-:Y:S01]  /*bf790*/  IADD3 R12, P2, R22, R4, RZ ;  /* 0x00000004160c7210 */ /* 0x002fe20007f5e0ff */
[----:B------:R-:W-:Y:S01]  /*bf7a0*/  ULDC UR56, c[0x0][0x248] ;  /* 0x0000920000387ab9 */ /* 0x000fe20000000800 */
[----:B------:R-:W-:Y:S01]  /*bf7b0*/  IMAD.X R27, R25, 0x1, R5, P0 ;  /* 0x00000001191b7824 */ /* 0x000fe200000e0605 */
[----:B------:R-:W-:Y:S01]  /*bf7c0*/  ULDC UR59, c[0x0][0x248] ;  /* 0x00009200003b7ab9 */ /* 0x000fe20000000800 */
[----:B------:R-:W-:Y:S01]  /*bf7d0*/  ULDC UR52, c[0x0][0x248] ;  /* 0x0000920000347ab9 */ /* 0x000fe20000000800 */
[----:B----4-:R-:W-:Y:S04]  /*bf7e0*/  STL [R1+0x47b8], R15 ;  /* 0x0047b80f01007387 */ /* 0x010fe80000100800 */
[----:B------:R-:W-:Y:S04]  /*bf7f0*/  STL [R1+0x47bc], R15 ;  /* 0x0047bc0f01007387 */ /* 0x000fe80000100800 */
[----:B------:R-:W-:Y:S04]  /*bf800*/  STL.64 [R1+0x46a8], R28 ;  /* 0x0046a81c01007387 */ /* 0x000fe80000100a00 */
[----:B------:R-:W-:Y:S04]  /*bf810*/  STL [R1+0x2c], R25 ;  /* 0x00002c1901007387 */ /* 0x000fe80000100800 */
[----:B------:R-:W-:Y:S04]  /*bf820*/  STL.64 [R1+0xb00], R18 ;  /* 0x000b001201007387 */ /* 0x000fe80000100a00 */
[----:B------:R-:W-:Y:S04]  /*bf830*/  STL.64 [R1+0xb08], R26 ;  /* 0x000b081a01007387 */ /* 0x000fe80000100a00 */
[----:B------:R0:W-:Y:S04]  /*bf840*/  STL.64 [R1+0xaf8], R20 ;  /* 0x000af81401007387 */ /* 0x0001e80000100a00 */
[----:B0-----:R0:W2:Y:S01]  /*bf850*/  LDL.LU R21, [R1+0x47c8] ;  /* 0x0047c80001157983 */ /* 0x0010a20000300800 */
[----:B------:R-:W-:-:S05]  /*bf860*/  IADD3 R20, P4, R8, R24, RZ ;  /* 0x0000001808147210 */ /* 0x000fca0007f9e0ff */
[----:B------:R2:W-:Y:S04]  /*bf870*/  STL [R1+0xac0], R20 ;  /* 0x000ac01401007387 */ /* 0x0005e80000100800 */
[----:B--2---:R-:W2:Y:S01]  /*bf880*/  LDL.LU.64 R20, [R1+0x47c0] ;  /* 0x0047c00001147983 */ /* 0x004ea20000300a00 */
[C---:B------:R-:W-:Y:S02]  /*bf890*/  IADD3 R28, P5, R22.reuse, R6, RZ ;  /* 0x00000006161c7210 */ /* 0x040fe40007fbe0ff */
[----:B------:R-:W-:Y:S01]  /*bf8a0*/  IADD3 R14, P1, R22, R2, RZ ;  /* 0x00000002160e7210 */ /* 0x000fe20007f3e0ff */
[----:B------:R-:W-:-:S04]  /*bf8b0*/  IMAD.X R13, R25, 0x1, R23, P2 ;  /* 0x00000001190d7824 */ /* 0x000fc800010e0617 */
[C---:B------:R-:W-:Y:S02]  /*bf8c0*/  IMAD.X R15, R25.reuse, 0x1, R7, P1 ;  /* 0x00000001190f7824 */ /* 0x040fe400008e0607 */
[----:B--2---:R-:W-:-:S05]  /*bf8d0*/  IMAD.X R29, R25, 0x1, R21, P5 ;  /* 0x00000001191d7824 */ /* 0x004fca00028e0615 */
[----:B------:R-:W-:Y:S04]  /*bf8e0*/  STL.64 [R1+0xaf0], R28 ;  /* 0x000af01c01007387 */ /* 0x000fe80000100a00 */
[----:B------:R-:W-:Y:S04]  /*bf8f0*/  STL.64 [R1+0xae8], R12 ;  /* 0x000ae80c01007387 */ /* 0x000fe80000100a00 */
[----:B------:R1:W-:Y:S04]  /*bf900*/  STL.64 [R1+0xae0], R14 ;  /* 0x000ae00e01007387 */ /* 0x0003e80000100a00 */
[----:B-1----:R0:W2:Y:S01]  /*bf910*/  LDL.LU R15, [R1+0x47bc] ;  /* 0x0047bc00010f7983 */ /* 0x0020a20000300800 */
[----:B------:R-:W-:-:S02]  /*bf920*/  IADD3 R18, P0, R8, R16, RZ ;  /* 0x0000001008127210 */ /* 0x000fc40007f1e0ff */
[----:B------:R-:W-:-:S03]  /*bf930*/  IADD3 R14, P1, R8, R2, RZ ;  /* 0x00000002080e7210 */ /* 0x000fc60007f3e0ff */
[----:B------:R-:W-:Y:S02]  /*bf940*/  IMAD.X R19, R10, 0x1, R5, P0 ;  /* 0x000000010a137824 */ /* 0x000fe400000e0605 */
[----:B------:R-:W-:Y:S04]  /*bf950*/  STL [R1+0xaa8], R14 ;  /* 0x000aa80e01007387 */ /* 0x000fe80000100800 */
[----:B--2---:R-:W2:Y:S04]  /*bf960*/  LDL.LU R15, [R1+0x47b8] ;  /* 0x0047b800010f7983 */ /* 0x004ea80000300800 */
[----:B------:R1:W-:Y:S04]  /*bf970*/  STL.64 [R1+0xad0], R18 ;  /* 0x000ad01201007387 */ /* 0x0003e80000100a00 */
[----:B-1----:R-:W3:Y:S01]  /*bf980*/  LDL.LU.64 R18, [R1+0x47b0] ;  /* 0x0047b00001127983 */ /* 0x002ee20000300a00 */
[----:B------:R-:W-:-:S02]  /*bf990*/  IADD3 R26, P3, R8, R17, RZ ;  /* 0x00000011081a7210 */ /* 0x000fc40007f7e0ff */
[----:B------:R-:W-:Y:S01]  /*bf9a0*/  IADD3 R12, P2, R8, R4, RZ ;  /* 0x00000004080c7210 */ /* 0x000fe20007f5e0ff */
[----:B------:R3:W-:Y:S02]  /*bf9b0*/  STL.64 [R1+0x47a0], R4 ;  /* 0x0047a00401007387 */ /* 0x0007e40000100a00 */
[----:B------:R-:W-:Y:S01]  /*bf9c0*/  IMAD.X R27, R10, 0x1, R3, P3 ;  /* 0x000000010a1b7824 */ /* 0x000fe200018e0603 */
[----:B---3--:R-:W-:-:S05]  /*bf9d0*/  IADD3 R4, P0, R22, R18, RZ ;  /* 0x0000001216047210 */ /* 0x008fca0007f1e0ff */
[----:B------:R-:W-:Y:S04]  /*bf9e0*/  STL [R1+0x47a8], R4 ;  /* 0x0047a80401007387 */ /* 0x000fe80000100800 */
[----:B------:R1:W-:Y:S04]  /*bf9f0*/  STL [R1+0x47ac], R5 ;  /* 0x0047ac0501007387 */ /* 0x0003e80000100800 */
[----:B-1----:R0:W3:Y:S04]  /*bfa00*/  LDL.64 R4, [R1+0xaa8] ;  /* 0x000aa80001047983 */ /* 0x0020e80000100a00 */
[----:B------:R-:W-:Y:S04]  /*bfa10*/  STL.64 [R1+0x4798], R2 ;  /* 0x0047980201007387 */ /* 0x000fe80000100a00 */
[----:B------:R1:W-:Y:S04]  /*bfa20*/  STL.64 [R1+0xac8], R26 ;  /* 0x000ac81a01007387 */ /* 0x0003e80000100a00 */
[----:B------:R4:W-:Y:S01]  /*bfa30*/  STL.64 [R1+0x4790], R18 ;  /* 0x0047901201007387 */ /* 0x0009e20000100a00 */
[----:B-1----:R-:W-:-:S03]  /*bfa40*/  IADD3 R26, P3, R8, R18, RZ ;  /* 0x00000012081a7210 */ /* 0x002fc60007f7e0ff */
[----:B----4-:R0:W4:Y:S01]  /*bfa50*/  LDL.64 R18, [R1+0xac0] ;  /* 0x000ac00001127983 */ /* 0x0101220000100a00 */
[----:B------:R-:W-:Y:S01]  /*bfa60*/  IADD3 R28, P5, R8, R6, RZ ;  /* 0x00000006081c7210 */ /* 0x000fe20007fbe0ff */
[C---:B------:R-:W-:Y:S02]  /*bfa70*/  IMAD.X R13, R10.reuse, 0x1, R23, P2 ;  /* 0x000000010a0d7824 */ /* 0x040fe400010e0617 */
[----:B------:R-:W-:Y:S02]  /*bfa80*/  STL.64 [R1+0x4788], R8 ;  /* 0x0047880801007387 */ /* 0x000fe40000100a00 */
[C---:B------:R-:W-:Y:S02]  /*bfa90*/  IMAD.X R29, R10.reuse, 0x1, R21, P5 ;  /* 0x000000010a1d7824 */ /* 0x040fe400028e0615 */
[C---:B---3--:R-:W-:Y:S02]  /*bfaa0*/  IMAD.X R5, R10.reuse, 0x1, R7, P1 ;  /* 0x000000010a057824 */ /* 0x048fe400008e0607 */
[----:B----4-:R-:W-:-:S05]  /*bfab0*/  IMAD.X R19, R10, 0x1, R0, P4 ;  /* 0x000000010a137824 */ /* 0x010fca00020e0600 */
[----:B------:R-:W-:Y:S04]  /*bfac0*/  STL [R1+0xac4], R19 ;  /* 0x000ac41301007387 */ /* 0x000fe80000100800 */
[----:B------:R-:W-:Y:S04]  /*bfad0*/  STL.64 [R1+0xab8], R28 ;  /* 0x000ab81c01007387 */ /* 0x000fe80000100a00 */
[----:B------:R-:W-:Y:S04]  /*bfae0*/  STL.64 [R1+0xab0], R12 ;  /* 0x000ab00c01007387 */ /* 0x000fe80000100a00 */
[----:B------:R1:W-:Y:S04]  /*bfaf0*/  STL [R1+0xaac], R5 ;  /* 0x000aac0501007387 */ /* 0x0003e80000100800 */
[----:B-1----:R0:W3:Y:S04]  /*bfb00*/  LDL.LU R5, [R1+0x47ac] ;  /* 0x0047ac0001057983 */ /* 0x0020e80000300800 */
[----:B------:R-:W4:Y:S01]  /*bfb10*/  LDL.LU R14, [R1+0x8] ;  /* 0x00000800010e7983 */ /* 0x000f220000300800 */
[----:B--2---:R-:W-:-:S03]  /*bfb20*/  IADD3 R4, P1, R15, R6, RZ ;  /* 0x000000060f047210 */ /* 0x004fc60007f3e0ff */
[----:B----4-:R1:W-:Y:S04]  /*bfb30*/  STL [R1+0x4768], R14 ;  /* 0x0047680e01007387 */ /* 0x0103e80000100800 */
[----:B-1----:R-:W3:Y:S04]  /*bfb40*/  LDL.LU R14, [R1+0x2c] ;  /* 0x00002c00010e7983 */ /* 0x002ee80000300800 */
[----:B------:R1:W-:Y:S04]  /*bfb50*/  STL [R1+0xa80], R4 ;  /* 0x000a800401007387 */ /* 0x0003e80000100800 */
[----:B-1----:R-:W2:Y:S01]  /*bfb60*/  LDL.LU R4, [R1+0x47a8] ;  /* 0x0047a80001047983 */ /* 0x002ea20000300800 */
[----:B---3--:R-:W-:-:S05]  /*bfb70*/  IMAD.X R5, R14, 0x1, R20, P0 ;  /* 0x000000010e057824 */ /* 0x008fca00000e0614 */
[----:B--2---:R1:W-:Y:S04]  /*bfb80*/  STL.64 [R1+0xad8], R4 ;  /* 0x000ad80401007387 */ /* 0x0043e80000100a00 */
[----:B-1----:R-:W2:Y:S01]  /*bfb90*/  LDL.LU.64 R4, [R1+0x47a0] ;  /* 0x0047a00001047983 */ /* 0x002ea20000300a00 */
[----:B------:R-:W-:Y:S02]  /*bfba0*/  SHF.R.S32.HI R25, RZ, 0x1f, R15 ;  /* 0x0000001fff197819 */ /* 0x000fe4000001140f */
[C---:B------:R-:W-:Y:S01]  /*bfbb0*/  IADD3 R18, P4, R15.reuse, R16, RZ ;  /* 0x000000100f127210 */ /* 0x040fe20007f9e0ff */
[----:B------:R-:W-:Y:S01]  /*bfbc0*/  IMAD.X R27, R10, 0x1, R20, P3 ;  /* 0x000000010a1b7824 */ /* 0x000fe200018e0614 */
[----:B--2---:R-:W-:-:S03]  /*bfbd0*/  IADD3 R2, P0, R15, R4, RZ ;  /* 0x000000040f027210 */ /* 0x004fc60007f1e0ff */
[----:B------:R-:W-:Y:S02]  /*bfbe0*/  IMAD.X R19, R25, 0x1, R5, P4 ;  /* 0x0000000119137824 */ /* 0x000fe400020e0605 */
[----:B------:R1:W-:Y:S04]  /*bfbf0*/  STL [R1+0xa78], R2 ;  /* 0x000a780201007387 */ /* 0x0003e80000100800 */
[----:B-1----:R-:W2:Y:S04]  /*bfc00*/  LDL.LU.64 R2, [R1+0x4798] ;  /* 0x0047980001027983 */ /* 0x002ea80000300a00 */
[----:B------:R-:W-:Y:S04]  /*bfc10*/  STL.64 [R1+0xaa0], R26 ;  /* 0x000aa01a01007387 */ /* 0x000fe80000100a00 */
[----:B------:R1:W-:Y:S04]  /*bfc20*/  STL.64 [R1+0xa98], R18 ;  /* 0x000a981201007387 */ /* 0x0003e80000100a00 */
[----:B-1----:R-:W3:Y:S01]  /*bfc30*/  LDL.LU.64 R18, [R1+0x4790] ;  /* 0x0047900001127983 */ /* 0x002ee20000300a00 */
[----:B------:R-:W-:-:S02]  /*bfc40*/  IADD3 R28, P5, R15, R17, RZ ;  /* 0x000000110f1c7210 */ /* 0x000fc40007fbe0ff */
[----:B--2---:R-:W-:-:S03]  /*bfc50*/  IADD3 R26, P3, R15, R2, RZ ;  /* 0x000000020f1a7210 */ /* 0x004fc60007f7e0ff */
[----:B------:R-:W-:Y:S01]  /*bfc60*/  IMAD.X R29, R25, 0x1, R3, P5 ;  /* 0x00000001191d7824 */ /* 0x000fe200028e0603 */
[----:B---3--:R-:W-:-:S05]  /*bfc70*/  IADD3 R8, P4, R15, R18, RZ ;  /* 0x000000120f087210 */ /* 0x008fca0007f9e0ff */
[----:B------:R1:W-:Y:S04]  /*bfc80*/  STL [R1+0xa68], R8 ;  /* 0x000a680801007387 */ /* 0x0003e80000100800 */
[----:B-1----:R-:W2:Y:S04]  /*bfc90*/  LDL.LU.64 R8, [R1+0x4788] ;  /* 0x0047880001087983 */ /* 0x002ea80000300a00 */
[----:B------:R1:W-:Y:S04]  /*bfca0*/  STL.64 [R1+0x4758], R2 ;  /* 0x0047580201007387 */ /* 0x0003e80000100a00 */
[----:B-1----:R0:W3:Y:S01]  /*bfcb0*/  LDL.64 R2, [R1+0xa80] ;  /* 0x000a800001027983 */ /* 0x0020e20000100a00 */
[----:B------:R-:W-:-:S03]  /*bfcc0*/  IADD3 R12, P2, R15, R24, RZ ;  /* 0x000000180f0c7210 */ /* 0x000fc60007f5e0ff */
[----:B------:R1:W-:Y:S02]  /*bfcd0*/  STL.64 [R1+0xa90], R28 ;  /* 0x000a901c01007387 */ /* 0x0003e40000100a00 */
[----:B------:R-:W-:Y:S01]  /*bfce0*/  IMAD.X R13, R25, 0x1, R0, P2 ;  /* 0x00000001190d7824 */ /* 0x000fe200010e0600 */
[-C--:B-1----:R-:W-:Y:S02]  /*bfcf0*/  IADD3 R28, P5, R22, R19.reuse, RZ ;  /* 0x00000013161c7210 */ /* 0x082fe40007fbe0ff */
[----:B------:R-:W4:Y:S04]  /*bfd00*/  LDL.LU R22, [R1+0x4780] ;  /* 0x0047800001167983 */ /* 0x000f280000300800 */
[----:B------:R2:W-:Y:S02]  /*bfd10*/  STL.64 [R1+0xa88], R12 ;  /* 0x000a880c01007387 */ /* 0x0005e40000100a00 */
[----:B--2---:R-:W-:-:S02]  /*bfd20*/  IADD3 R12, P2, R8, R19, RZ ;  /* 0x00000013080c7210 */ /* 0x004fc40007f5e0ff */
[----:B------:R-:W2:Y:S04]  /*bfd30*/  LDL.LU R8, [R1+0x477c] ;  /* 0x00477c0001087983 */ /* 0x000ea80000300800 */
[----:B------:R1:W-:Y:S01]  /*bfd40*/  STL [R1+0x4778], R28 ;  /* 0x0047781c01007387 */ /* 0x0003e20000100800 */
[----:B---3--:R-:W-:-:S03]  /*bfd50*/  IMAD.X R3, R25, 0x1, R21, P1 ;  /* 0x0000000119037824 */ /* 0x008fc600008e0615 */
[----:B-1----:R0:W3:Y:S04]  /*bfd60*/  LDL.64 R28, [R1+0xa68] ;  /* 0x000a6800011c7983 */ /* 0x0020e80000100a00 */
[----:B------:R-:W-:Y:S01]  /*bfd70*/  STL.64 [R1+0x4770], R4 ;  /* 0x0047700401007387 */ /* 0x000fe20000100a00 */
[----:B------:R-:W-:-:S03]  /*bfd80*/  IADD3 R2, P1, R15, R19, RZ ;  /* 0x000000130f027210 */ /* 0x000fc60007f3e0ff */
[----:B------:R-:W-:Y:S04]  /*bfd90*/  STL [R1+0xa84], R3 ;  /* 0x000a840301007387 */ /* 0x000fe80000100800 */
[----:B------:R1:W-:Y:S04]  /*bfda0*/  STL.64 [R1+0x4750], R18 ;  /* 0x0047501201007387 */ /* 0x0003e80000100a00 */
[----:B-1----:R0:W4:Y:S01]  /*bfdb0*/  LDL.64 R18, [R1+0xa78] ;  /* 0x000a780001127983 */ /* 0x0021220000100a00 */
[C---:B------:R-:W-:Y:S02]  /*bfdc0*/  IMAD.X R27, R25.reuse, 0x1, R7, P3 ;  /* 0x00000001191b7824 */ /* 0x040fe400018e0607 */
[----:B---3--:R-:W-:-:S02]  /*bfdd0*/  IMAD.X R29, R25, 0x1, R20, P4 ;  /* 0x00000001191d7824 */ /* 0x008fc400020e0614 */
[----:B----4-:R-:W-:-:S05]  /*bfde0*/  IMAD.X R19, R25, 0x1, R23, P0 ;  /* 0x0000000119137824 */ /* 0x010fca00000e0617 */
[----:B------:R-:W-:Y:S04]  /*bfdf0*/  STL [R1+0xa7c], R19 ;  /* 0x000a7c1301007387 */ /* 0x000fe80000100800 */
[----:B------:R-:W-:Y:S04]  /*bfe00*/  STL.64 [R1+0xa70], R26 ;  /* 0x000a701a01007387 */ /* 0x000fe80000100a00 */
[----:B------:R-:W-:Y:S04]  /*bfe10*/  STL.64 [R1+0x4740], R16 ;  /* 0x0047401001007387 */ /* 0x000fe80000100a00 */
[----:B------:R1:W-:Y:S04]  /*bfe20*/  STL [R1+0xa6c], R29 ;  /* 0x000a6c1d01007387 */ /* 0x0003e80000100800 */
[----:B------:R-:W3:Y:S01]  /*bfe30*/  LDL.LU R28, [R1+0x4778] ;  /* 0x00477800011c7983 */ /* 0x000ee20000300800 */
[----:B------:R-:W-:-:S03]  /*bfe40*/  IADD3 R4, P4, R11, R24, RZ ;  /* 0x000000180b047210 */ /* 0x000fc60007f9e0ff */
[----:B------:R-:W-:Y:S01]  /*bfe50*/  STL.64 [R1+0x4748], R20 ;  /* 0x0047481401007387 */ /* 0x000fe20000100a00 */
[----:B------:R-:W-:-:S03]  /*bfe60*/  IMAD.X R13, R10, 0x1, R22, P2 ;  /* 0x000000010a0d7824 */ /* 0x000fc600010e0616 */
[----:B------:R4:W-:Y:S01]  /*bfe70*/  STL [R1+0xa18], R4 ;  /* 0x000a180401007387 */ /* 0x0009e20000100800 */
[--C-:B-1----:R-:W-:Y:S02]  /*bfe80*/  IMAD.X R29, R14, 0x1, R22.reuse, P5 ;  /* 0x000000010e1d7824 */ /* 0x102fe400028e0616 */
[----:B------:R-:W-:Y:S01]  /*bfe90*/  IMAD.X R3, R25, 0x1, R22, P1 ;  /* 0x0000000119037824 */ /* 0x000fe200008e0616 */
[----:B----4-:R-:W4:Y:S04]  /*bfea0*/  LDL.LU.64 R4, [R1+0x4770] ;  /* 0x0047700001047983 */ /* 0x010f280000300a00 */
[----:B------:R-:W4:Y:S04]  /*bfeb0*/  LDL.LU R14, [R1+0x4768] ;  /* 0x00476800010e7983 */ /* 0x000f280000300800 */
[----:B--2---:R1:W-:Y:S04]  /*bfec0*/  STL.64 [R1+0x4268], R8 ;  /* 0x0042680801007387 */ /* 0x0043e80000100a00 */
[----:B-1----:R0:W2:Y:S04]  /*bfed0*/  LDL.64 R8, [R1+0xa18] ;  /* 0x000a180001087983 */ /* 0x0020a80000100a00 */
[----:B---3--:R-:W-:Y:S04]  /*bfee0*/  STL.64 [R1+0xa50], R28 ;  /* 0x000a501c01007387 */ /* 0x008fe80000100a00 */
[----:B------:R-:W3:Y:S04]  /*bfef0*/  LDL.LU R10, [R1+0x4764] ;  /* 0x00476400010a7983 */ /* 0x000ee80000300800 */
[----:B------:R-:W-:Y:S04]  /*bff00*/  STL.64 [R1+0xa48], R12 ;  /* 0x000a480c01007387 */ /* 0x000fe80000100a00 */
[----:B------:R-:W3:Y:S04]  /*bff10*/  LDL.LU R25, [R1+0x4760] ;  /* 0x0047600001197983 */ /* 0x000ee80000300800 */
[----:B------:R1:W-:Y:S04]  /*bff20*/  STL.64 [R1+0xa30], R2 ;  /* 0x000a300201007387 */ /* 0x0003e80000100a00 */
[----:B-1----:R-:W2:Y:S01]  /*bff30*/  LDL.LU.64 R2, [R1+0x4758] ;  /* 0x0047580001027983 */ /* 0x002ea20000300a00 */
[----:B------:R-:W-:-:S02]  /*bff40*/  SHF.R.S32.HI R15, RZ, 0x1f, R11 ;  /* 0x0000001fff0f7819 */ /* 0x000fc4000001140b */
[----:B------:R-:W-:-:S05]  /*bff50*/  IADD3 R18, P0, R11, R16, RZ ;  /* 0x000000100b127210 */ /* 0x000fca0007f1e0ff */
[----:B----4-:R-:W-:Y:S01]  /*bff60*/  IMAD.X R19, R15, 0x1, R5, P0 ;  /* 0x000000010f137824 */ /* 0x010fe200000e0605 */
[----:B------:R-:W-:-:S04]  /*bff70*/  IADD3 R12, P2, R11, R4, RZ ;  /* 0x000000040b0c7210 */ /* 0x000fc80007f5e0ff */
[----:B------:R1:W-:Y:S04]  /*bff80*/  STL.64 [R1+0xa28], R18 ;  /* 0x000a281201007387 */ /* 0x0003e80000100a00 */
[----:B-1----:R-:W4:Y:S04]  /*bff90*/  LDL.LU.64 R18, [R1+0x4750] ;  /* 0x0047500001127983 */ /* 0x002f280000300a00 */
[----:B------:R1:W-:Y:S02]  /*bffa0*/  STL.64 [R1+0x4738], R4 ;  /* 0x0047380401007387 */ /* 0x0003e40000100a00 */
[----:B-1----:R-:W-:Y:S01]  /*bffb0*/  IMAD.MOV.U32 R5, RZ, RZ, R21 ;  /* 0x000000ffff057224 */ /* 0x002fe200078e0015 */
[----:B--2---:R-:W-:-:S05]  /*bffc0*/  IADD3 R20, P1, R11, R2, RZ ;  /* 0x000000020b147210 */ /* 0x004fca0007f3e0ff */
[----:B------:R1:W-:Y:S01]  /*bffd0*/  STL [R1+0x9e0], R20 ;  /* 0x0009e01401007387 */ /* 0x0003e20000100800 */
[----:B------:R-:W-:-:S03]  /*bffe0*/  IMAD.MOV.U32 R4, RZ, RZ, R20 ;  /* 0x000000ffff047224 */ /* 0x000fc600078e0014 */
[----:B-1----:R-:W2:Y:S01]  /*bfff0*/  LDL.LU.64 R20, [R1+0x4748] ;  /* 0x0047480001147983 */ /* 0x002ea20000300a00 */
[C---:B------:R-:W-:Y:S02]  /*c0000*/  IADD3 R26, P3, R11.reuse, R17, RZ ;  /* 0x000000110b1a7210 */ /* 0x040fe40007f7e0ff */
[----:B------:R-:W-:Y:S01]  /*c0010*/  IADD3 R28, P5, R11, R6, RZ ;  /* 0x000000060b1c7210 */ /* 0x000fe20007fbe0ff */
[C---:B------:R-:W-:Y:S02]  /*c0020*/  IMAD.X R9, R15.reuse, 0x1, R0, P4 ;  /* 0x000000010f097824 */ /* 0x040fe400020e0600 */
[----:B------:R-:W-:Y:S01]  /*c0030*/  IMAD.X R27, R15, 0x1, R3, P3 ;  /* 0x000000010f1b7824 */ /* 0x000fe200018e0603 */
[----:B----4-:R-:W-:Y:S01]  /*c0040*/  IADD3 R16, P0, R11, R18, RZ ;  /* 0x000000120b107210 */ /* 0x010fe20007f1e0ff */
[----:B------:R-:W-:-:S04]  /*c0050*/  IMAD.X R13, R15, 0x1, R23, P2 ;  /* 0x000000010f0d7824 */ /* 0x000fc800010e0617 */
[----:B------:R1:W-:Y:S01]  /*c0060*/  STL [R1+0x9d8], R16 ;  /* 0x0009d81001007387 */ /* 0x0003e20000100800 */
[----:B------:R-:W-:-:S03]  /*c0070*/  IMAD.X R5, R15, 0x1, R7, P1 ;  /* 0x000000010f057824 */ /* 0x000fc600008e0607 */
[----:B-1----:R-:W4:Y:S04]  /*c0080*/  LDL.LU.64 R16, [R1+0x4740] ;  /* 0x0047400001107983 */ /* 0x002f280000300a00 */
[----:B------:R-:W-:Y:S04]  /*c0090*/  STL.64 [R1+0xa20], R26 ;  /* 0x000a201a01007387 */ /* 0x000fe80000100a00 */
[----:B------:R-:W-:Y:S04]  /*c00a0*/  STL.64 [R1+0x4730], R18 ;  /* 0x0047301201007387 */ /* 0x000fe80000100a00 */
[----:B------:R-:W-:Y:S01]  /*c00b0*/  STL [R1+0xa1c], R9 ;  /* 0x000a1c0901007387 */ /* 0x000fe20000100800 */
[----:B--2---:R-:W-:-:S05]  /*c00c0*/  IMAD.X R29, R15, 0x1, R21, P5 ;  /* 0x000000010f1d7824 */ /* 0x004fca00028e0615 */
[----:B------:R-:W-:Y:S04]  /*c00d0*/  STL.64 [R1+0xa08], R28 ;  /* 0x000a081c01007387 */ /* 0x000fe80000100a00 */
[----:B------:R1:W-:Y:S04]  /*c00e0*/  STL.64 [R1+0x9f0], R12 ;  /* 0x0009f00c01007387 */ /* 0x0003e80000100a00 */
[----:B---3--:R2:W-:Y:S01]  /*c00f0*/  STL.64 [R1+0x4718], R24 ;  /* 0x0047181801007387 */ /* 0x0085e20000100a00 */
[----:B-1----:R-:W-:-:S03]  /*c0100*/  IADD3 R12, P2, R14, R24, RZ ;  /* 0x000000180e0c7210 */ /* 0x002fc60007f5e0ff */
[----:B--2---:R0:W2:Y:S04]  /*c0110*/  LDL.64 R24, [R1+0x9d8] ;  /* 0x0009d80001187983 */ /* 0x0040a80000100a00 */
[----:B------:R1:W-:Y:S04]  /*c0120*/  STL [R1+0x9e4], R5 ;  /* 0x0009e40501007387 */ /* 0x0003e80000100800 */
[----:B-1----:R-:W3:Y:S01]  /*c0130*/  LDL.LU.64 R4, [R1+0x4738] ;  /* 0x0047380001047983 */ /* 0x002ee20000300a00 */
[----:B------:R-:W-:Y:S02]  /*c0140*/  IADD3 R26, P3, R11, R19, RZ ;  /* 0x000000130b1a7210 */ /* 0x000fe40007f7e0ff */
[----:B------:R-:W-:-:S02]  /*c0150*/  IADD3 R18, P1, R14, R6, RZ ;  /* 0x000000060e127210 */ /* 0x000fc40007f3e0ff */
[----:B------:R-:W-:Y:S02]  /*c0160*/  SHF.R.S32.HI R11, RZ, 0x1f, R14 ;  /* 0x0000001fff0b7819 */ /* 0x000fe4000001140e */
[C---:B----4-:R-:W-:Y:S02]  /*c0170*/  IADD3 R8, P4, R14.reuse, R16, RZ ;  /* 0x000000100e087210 */ /* 0x050fe40007f9e0ff */
[----:B------:R-:W-:Y:S01]  /*c0180*/  IADD3 R28, P5, R14, R17, RZ ;  /* 0x000000110e1c7210 */ /* 0x000fe20007fbe0ff */
[----:B------:R1:W-:Y:S04]  /*c0190*/  STL.64 [R1+0x4710], R6 ;  /* 0x0047100601007387 */ /* 0x0003e80000100a00 */
[----:B------:R4:W-:Y:S01]  /*c01a0*/  STL [R1+0x4728], R7 ;  /* 0x0047280701007387 */ /* 0x0009e20000100800 */
[----:B------:R-:W-:-:S03]  /*c01b0*/  IMAD.X R27, R15, 0x1, R22, P3 ;  /* 0x000000010f1b7824 */ /* 0x000fc600018e0616 */
[----:B------:R0:W-:Y:S01]  /*c01c0*/  STL [R1+0x9a0], R18 ;  /* 0x0009a01201007387 */ /* 0x0001e20000100800 */
[C---:B------:R-:W-:Y:S02]  /*c01d0*/  IMAD.X R29, R11.reuse, 0x1, R3, P5 ;  /* 0x000000010b1d7824 */ /* 0x040fe400028e0603 */
[C---:B------:R-:W-:Y:S02]  /*c01e0*/  IMAD.X R13, R11.reuse, 0x1, R0, P2 ;  /* 0x000000010b0d7824 */ /* 0x040fe400010e0600 */
[----:B-1----:R-:W-:Y:S02]  /*c01f0*/  IMAD.MOV.U32 R6, RZ, RZ, R18 ;  /* 0x000000ffff067224 */ /* 0x002fe400078e0012 */
[----:B----4-:R-:W-:Y:S02]  /*c0200*/  IMAD.MOV.U32 R7, RZ, RZ, R19 ;  /* 0x000000ffff077224 */ /* 0x010fe400078e0013 */
[----:B0-----:R-:W4:Y:S01]  /*c0210*/  LDL.LU.64 R18, [R1+0x4730] ;  /* 0x0047300001127983 */ /* 0x001f220000300a00 */
[----:B------:R-:W-:-:S02]  /*c0220*/  IMAD.X R7, R11, 0x1, R21, P1 ;  /* 0x000000010b077824 */ /* 0x000fc400008e0615 */
[----:B--2---:R-:W-:-:S05]  /*c0230*/  IMAD.X R25, R15, 0x1, R20, P0 ;  /* 0x000000010f197824 */ /* 0x004fca00000e0614 */
[----:B------:R0:W-:Y:S04]  /*c0240*/  STL [R1+0x9dc], R25 ;  /* 0x0009dc1901007387 */ /* 0x0001e80000100800 */
[----:B------:R-:W2:Y:S04]  /*c0250*/  LDL.LU R15, [R1+0x472c] ;  /* 0x00472c00010f7983 */ /* 0x000ea80000300800 */
[----:B------:R-:W-:Y:S01]  /*c0260*/  STL.64 [R1+0x9c0], R26 ;  /* 0x0009c01a01007387 */ /* 0x000fe20000100a00 */
[----:B---3--:R-:W-:Y:S01]  /*c0270*/  IMAD.X R9, R11, 0x1, R5, P4 ;  /* 0x000000010b097824 */ /* 0x008fe200020e0605 */
[----:B------:R-:W-:-:S02]  /*c0280*/  IADD3 R24, P0, R14, R4, RZ ;  /* 0x000000040e187210 */ /* 0x000fc40007f1e0ff */
[----:B------:R1:W-:Y:S04]  /*c0290*/  STL.64 [R1+0x4720], R4 ;  /* 0x0047200401007387 */ /* 0x0003e80000100a00 */
[----:B------:R-:W-:Y:S04]  /*c02a0*/  STL.64 [R1+0x9b8], R8 ;  /* 0x0009b80801007387 */ /* 0x000fe80000100a00 */
[----:B------:R-:W-:Y:S04]  /*c02b0*/  STL.64 [R1+0x9b0], R28 ;  /* 0x0009b01c01007387 */ /* 0x000fe80000100a00 */
[----:B------:R-:W-:Y:S04]  /*c02c0*/  STL.64 [R1+0x9a8], R12 ;  /* 0x0009a80c01007387 */ /* 0x000fe80000100a00 */
[----:B------:R3:W-:Y:S01]  /*c02d0*/  STL [R1+0x9a4], R7 ;  /* 0x0009a40701007387 */ /* 0x0007e20000100800 */
[----:B0-----:R-:W-:Y:S01]  /*c02e0*/  IMAD.X R25, R11, 0x1, R23, P0 ;  /* 0x000000010b197824 */ /* 0x001fe200000e0617 */
[----:B-1----:R-:W-:-:S02]  /*c02f0*/  IADD3 R4, P1, R10, R17, RZ ;  /* 0x000000110a047210 */ /* 0x002fc40007f3e0ff */
[----:B---3--:R0:W3:Y:S01]  /*c0300*/  LDL.LU R7, [R1+0x4728] ;  /* 0x0047280001077983 */ /* 0x0080e20000300800 */
[----:B------:R-:W-:-:S03]  /*c0310*/  IADD3 R12, P2, R10, R16, RZ ;  /* 0x000000100a0c7210 */ /* 0x000fc60007f5e0ff */
[----:B------:R1:W-:Y:S04]  /*c0320*/  STL.64 [R1+0x4708], R16 ;  /* 0x0047081001007387 */ /* 0x0003e80000100a00 */
[----:B------:R4:W-:Y:S01]  /*c0330*/  STL [R1+0x970], R4 ;  /* 0x0009700401007387 */ /* 0x0009e20000100800 */
[----:B-1----:R-:W-:Y:S02]  /*c0340*/  IMAD.MOV.U32 R16, RZ, RZ, R4 ;  /* 0x000000ffff107224 */ /* 0x002fe400078e0004 */
[----:B------:R-:W-:Y:S02]  /*c0350*/  IMAD.MOV.U32 R17, RZ, RZ, R5 ;  /* 0x000000ffff117224 */ /* 0x000fe400078e0005 */
[----:B----4-:R-:W4:Y:S04]  /*c0360*/  LDL.LU.64 R4, [R1+0x4720] ;  /* 0x0047200001047983 */ /* 0x010f280000300a00 */
[----:B------:R1:W-:Y:S04]  /*c0370*/  STL.64 [R1+0x998], R24 ;  /* 0x0009981801007387 */ /* 0x0003e80000100a00 */
[----:B-1----:R-:W2:Y:S02]  /*c0380*/  LDL.LU.64 R24, [R1+0x4718] ;  /* 0x0047180001187983 */ /* 0x002ea40000300a00 */
[----:B--2---:R-:W-:-:S05]  /*c0390*/  IADD3 R6, P0, R10, R24, RZ ;  /* 0x000000180a067210 */ /* 0x004fca0007f1e0ff */
[----:B------:R3:W-:Y:S04]  /*c03a0*/  STL [R1+0x968], R6 ;  /* 0x0009680601007387 */ /* 0x0007e80000100800 */
[----:B---3--:R-:W2:Y:S01]  /*c03b0*/  LDL.LU.64 R6, [R1+0x4710] ;  /* 0x0047100001067983 */ /* 0x008ea20000300a00 */
[C---:B------:R-:W-:Y:S02]  /*c03c0*/  IADD3 R26, P3, R14.reuse, R2, RZ ;  /* 0x000000020e1a7210 */ /* 0x040fe40007f7e0ff */
[C---:B------:R-:W-:Y:S02]  /*c03d0*/  IADD3 R8, P4, R14.reuse, R18, RZ ;  /* 0x000000120e087210 */ /* 0x040fe40007f9e0ff */
[----:B------:R-:W-:Y:S02]  /*c03e0*/  IADD3 R28, P5, R14, R19, RZ ;  /* 0x000000130e1c7210 */ /* 0x000fe40007fbe0ff */
[----:B------:R-:W-:Y:S01]  /*c03f0*/  SHF.R.S32.HI R14, RZ, 0x1f, R10 ;  /* 0x0000001fff0e7819 */ /* 0x000fe2000001140a */
[----:B------:R-:W-:-:S02]  /*c0400*/  IMAD.X R9, R11, 0x1, R20, P4 ;  /* 0x000000010b097824 */ /* 0x000fc400020e0614 */
[C---:B------:R-:W-:Y:S02]  /*c0410*/  IMAD.X R29, R11.reuse, 0x1, R22, P5 ;  /* 0x000000010b1d7824 */ /* 0x040fe400028e0616 */
[C---:B----4-:R-:W-:Y:S02]  /*c0420*/  IMAD.X R13, R14.reuse, 0x1, R5, P2 ;  /* 0x000000010e0d7824 */ /* 0x050fe400010e0605 */
[----:B------:R-:W-:Y:S02]  /*c0430*/  IMAD.X R17, R14, 0x1, R3, P1 ;  /* 0x000000010e117824 */ /* 0x000fe400008e0603 */
[----:B--2---:R-:W-:-:S05]  /*c0440*/  IMAD.X R27, R11, 0x1, R7, P3 ;  /* 0x000000010b1b7824 */ /* 0x004fca00018e0607 */
[----:B------:R1:W-:Y:S04]  /*c0450*/  STL.64 [R1+0x990], R26 ;  /* 0x0009901a01007387 */ /* 0x0003e80000100a00 */
[----:B------:R2:W-:Y:S04]  /*c0460*/  STL.64 [R1+0x988], R8 ;  /* 0x0009880801007387 */ /* 0x0005e80000100a00 */
[----:B------:R3:W-:Y:S04]  /*c0470*/  STL.64 [R1+0x980], R28 ;  /* 0x0009801c01007387 */ /* 0x0007e80000100a00 */
[----:B------:R4:W-:Y:S04]  /*c0480*/  STL.64 [R1+0x978], R12 ;  /* 0x0009780c01007387 */ /* 0x0009e80000100a00 */
[----:B------:R0:W-:Y:S01]  /*c0490*/  STL [R1+0x974], R17 ;  /* 0x0009741101007387 */ /* 0x0001e20000100800 */
[----:B-1----:R-:W-:-:S02]  /*c04a0*/  IADD3 R26, P3, R10, R6, RZ ;  /* 0x000000060a1a7210 */ /* 0x002fc40007f7e0ff */
[C---:B--2---:R-:W-:Y:S02]  /*c04b0*/  IADD3 R8, P4, R10.reuse, R4, RZ ;  /* 0x000000040a087210 */ /* 0x044fe40007f9e0ff */
[C---:B---3--:R-:W-:Y:S02]  /*c04c0*/  IADD3 R28, P5, R10.reuse, R2, RZ ;  /* 0x000000020a1c7210 */ /* 0x048fe40007fbe0ff */
[C---:B----4-:R-:W-:Y:S01]  /*c04d0*/  IADD3 R12, P2, R10.reuse, R18, RZ ;  /* 0x000000120a0c7210 */ /* 0x050fe20007f5e0ff */
[----:B0-----:R-:W2:Y:S01]  /*c04e0*/  LDL.LU.64 R16, [R1+0x4708] ;  /* 0x0047080001107983 */ /* 0x001ea20000300a00 */
[----:B------:R-:W-:-:S03]  /*c04f0*/  IADD3 R10, P1, R10, R19, RZ ;  /* 0x000000130a0a7210 */ /* 0x000fc60007f3e0ff */
[----:B------:R0:W-:Y:S04]  /*c0500*/  STL.64 [R1+0x4700], R18 ;  /* 0x0047001201007387 */ /* 0x0001e80000100a00 */
[----:B0-----:R0:W3:Y:S01]  /*c0510*/  LDL.64 R18, [R1+0x968] ;  /* 0x0009680001127983 */ /* 0x0010e20000100a00 */
[C---:B------:R-:W-:Y:S02]  /*c0520*/  IMAD.X R27, R14.reuse, 0x1, R21, P3 ;  /* 0x000000010e1b7824 */ /* 0x040fe400018e0615 */
[C---:B------:R-:W-:Y:S01]  /*c0530*/  IMAD.X R9, R14.reuse, 0x1, R23, P4 ;  /* 0x000000010e097824 */ /* 0x040fe200020e0617 */
[----:B------:R-:W-:Y:S01]  /*c0540*/  SHF.R.S32.HI R13, RZ, 0x1f, R15 ;  /* 0x0000001fff0d7819 */ /* 0x000fe2000001140f */
[C---:B------:R-:W-:Y:S02]  /*c0550*/  IMAD.X R29, R14.reuse, 0x1, R7, P5 ;  /* 0x000000010e1d7824 */ /* 0x040fe400028e0607 */
[----:B------:R-:W-:-:S02]  /*c0560*/  IMAD.X R11, R14, 0x1, R22, P1 ;  /* 0x000000010e0b7824 */ /* 0x000fc400008e0616 */
[----:B---3--:R-:W-:Y:S01]  /*c0570*/  IMAD.X R19, R14, 0x1, R0, P0 ;  /* 0x000000010e137824 */ /* 0x008fe200000e0600 */
[----:B--2---:R-:W-:-:S04]  /*c0580*/  IADD3 R18, P0, R15, R16, RZ ;  /* 0x000000100f127210 */ /* 0x004fc80007f1e0ff */
[----:B------:R-:W-:Y:S04]  /*c0590*/  STL [R1+0x96c], R19 ;  /* 0x00096c1301007387 */ /* 0x000fe80000100800 */
[----:B------:R-:W-:Y:S04]  /*c05a0*/  STL.64 [R1+0x960], R26 ;  /* 0x0009601a01007387 */ /* 0x000fe80000100a00 */
[----:B------:R-:W-:Y:S04]  /*c05b0*/  STL.64 [R1+0x46f8], R16 ;  /* 0x0046f81001007387 */ /* 0x000fe80000100a00 */
[----:B------:R1:W-:Y:S04]  /*c05c0*/  STL.64 [R1+0x958], R8 ;  /* 0x0009580801007387 */ /* 0x0003e80000100a00 */
[----:B------:R-:W-:Y:S01]  /*c05d0*/  STL.64 [R1+0x940], R28 ;  /* 0x0009401c01007387 */ /* 0x000fe20000100a00 */
[----:B-1----:R-:W-:-:S02]  /*c05e0*/  IMAD.MOV.U32 R9, RZ, RZ, R13 ;  /* 0x000000ffff097224 */ /* 0x002fc400078e000d */
[----:B------:R-:W-:Y:S02]  /*c05f0*/  IMAD.X R13, R14, 0x1, R20, P2 ;  /* 0x000000010e0d7824 */ /* 0x000fe400010e0614 */
[----:B------:R-:W-:-:S03]  /*c0600*/  IMAD.X R19, R9, 0x1, R5, P0 ;  /* 0x0000000109137824 */ /* 0x000fc600000e0605 */
[----:B------:R-:W-:Y:S04]  /*c0610*/  STL.64 [R1+0x938], R12 ;  /* 0x0009380c01007387 */ /* 0x000fe80000100a00 */
[----:B------:R-:W-:Y:S04]  /*c0620*/  STL.64 [R1+0x928], R10 ;  /* 0x0009280a01007387 */ /* 0x000fe80000100a00 */
[----:B------:R1:W-:Y:S04]  /*c0630*/  STL.64 [R1+0x920], R18 ;  /* 0x0009201201007387 */ /* 0x0003e80000100a00 */
[----:B-1----:R-:W2:Y:S01]  /*c0640*/  LDL.LU.64 R18, [R1+0x4700] ;  /* 0x0047000001127983 */ /* 0x002ea20000300a00 */
[----:B------:R-:W-:-:S05]  /*c0650*/  IADD3 R26, P3, R15, R17, RZ ;  /* 0x000000110f1a7210 */ /* 0x000fca0007f7e0ff */
[----:B------:R-:W-:Y:S01]  /*c0660*/  IMAD.X R27, R9, 0x1, R3, P3 ;  /* 0x00000001091b7824 */ /* 0x000fe200018e0603 */
[----:B--2---:R-:W-:-:S05]  /*c0670*/  IADD3 R16, P0, R15, R18, RZ ;  /* 0x000000120f107210 */ /* 0x004fca0007f1e0ff */
[----:B------:R1:W-:Y:S04]  /*c0680*/  STL [R1+0x8e0], R16 ;  /* 0x0008e01001007387 */ /* 0x0003e80000100800 */
[----:B-1----:R-:W2:Y:S04]  /*c0690*/  LDL.LU.64 R16, [R1+0x46f8] ;  /* 0x0046f80001107983 */ /* 0x002ea80000300a00 */
[----:B------:R1:W-:Y:S04]  /*c06a0*/  STL.64 [R1+0x918], R26 ;  /* 0x0009181a01007387 */ /* 0x0003e80000100a00 */
[----:B-1----:R-:W3:Y:S01]  /*c06b0*/  LDL.LU.64 R26, [R1+0x46f0] ;  /* 0x0046f000011a7983 */ /* 0x002ee20000300a00 */
[----:B------:R-:W-:-:S02]  /*c06c0*/  IADD3 R8, P4, R15, R24, RZ ;  /* 0x000000180f087210 */ /* 0x000fc40007f9e0ff */
[C---:B------:R-:W-:Y:S02]  /*c06d0*/  IADD3 R28, P5, R15.reuse, R6, RZ ;  /* 0x000000060f1c7210 */ /* 0x040fe40007fbe0ff */
[C---:B------:R-:W-:Y:S02]  /*c06e0*/  IADD3 R12, P2, R15.reuse, R4, RZ ;  /* 0x000000040f0c7210 */ /* 0x040fe40007f5e0ff */
[C---:B------:R-:W-:Y:S02]  /*c06f0*/  IADD3 R10, P1, R15.reuse, R2, RZ ;  /* 0x000000020f0a7210 */ /* 0x040fe40007f3e0ff */
[----:B------:R-:W-:Y:S01]  /*c0700*/  IADD3 R14, P3, R15, R19, RZ ;  /* 0x000000130f0e7210 */ /* 0x000fe20007f7e0ff */
[----:B------:R-:W-:-:S04]  /*c0710*/  IMAD.MOV.U32 R15, RZ, RZ, R9 ;  /* 0x000000ffff0f7224 */ /* 0x000fc800078e0009 */
[C---:B------:R-:W-:Y:S02]  /*c0720*/  IMAD.X R9, R15.reuse, 0x1, R0, P4 ;  /* 0x000000010f097824 */ /* 0x040fe400020e0600 */
[C---:B------:R-:W-:Y:S02]  /*c0730*/  IMAD.X R29, R15.reuse, 0x1, R21, P5 ;  /* 0x000000010f1d7824 */ /* 0x040fe400028e0615 */
[----:B------:R-:W-:Y:S01]  /*c0740*/  IMAD.X R13, R15, 0x1, R23, P2 ;  /* 0x000000010f0d7824 */ /* 0x000fe200010e0617 */
[----:B------:R-:W-:Y:S04]  /*c0750*/  STL.64 [R1+0x910], R8 ;  /* 0x0009100801007387 */ /* 0x000fe80000100a00 */
[----:B------:R-:W-:Y:S04]  /*c0760*/  STL.64 [R1+0x908], R28 ;  /* 0x0009081c01007387 */ /* 0x000fe80000100a00 */
[----:B------:R3:W-:Y:S04]  /*c0770*/  STL.64 [R1+0x900], R12 ;  /* 0x0009000c01007387 */ /* 0x0007e80000100a00 */
[----:B------:R1:W-:Y:S01]  /*c0780*/  STL.64 [R1+0x46e8], R24 ;  /* 0x0046e81801007387 */ /* 0x0003e20000100a00 */
[----:B---3--:R-:W-:-:S03]  /*c0790*/  IADD3 R12, P2, R26, R24, RZ ;  /* 0x000000181a0c7210 */ /* 0x008fc60007f5e0ff */
[----:B-1----:R0:W3:Y:S01]  /*c07a0*/  LDL.64 R24, [R1+0x8e0] ;  /* 0x0008e00001187983 */ /* 0x0020e20000100a00 */
[C---:B--2---:R-:W-:Y:S02]  /*c07b0*/  IADD3 R8, P4, R26.reuse, R16, RZ ;  /* 0x000000101a087210 */ /* 0x044fe40007f9e0ff */
[----:B------:R-:W-:Y:S02]  /*c07c0*/  SHF.R.S32.HI R13, RZ, 0x1f, R26 ;  /* 0x0000001fff0d7819 */ /* 0x000fe4000001141a */
[C---:B------:R-:W-:Y:S01]  /*c07d0*/  IADD3 R28, P5, R26.reuse, R17, RZ ;  /* 0x000000111a1c7210 */ /* 0x040fe20007fbe0ff */
[----:B------:R-:W-:Y:S02]  /*c07e0*/  IMAD.X R11, R15, 0x1, R7, P1 ;  /* 0x000000010f0b7824 */ /* 0x000fe400008e0607 */
[C---:B------:R-:W-:Y:S02]  /*c07f0*/  IMAD.X R9, R13.reuse, 0x1, R5, P4 ;  /* 0x000000010d097824 */ /* 0x040fe400020e0605 */
[----:B------:R-:W-:Y:S01]  /*c0800*/  IMAD.X R29, R13, 0x1, R3, P5 ;  /* 0x000000010d1d7824 */ /* 0x000fe200028e0603 */
[----:B------:R1:W-:Y:S04]  /*c0810*/  STL.64 [R1+0x8e8], R10 ;  /* 0x0008e80a01007387 */ /* 0x0003e80000100a00 */
[----:B------:R-:W-:Y:S01]  /*c0820*/  STL.64 [R1+0x46e0], R6 ;  /* 0x0046e00601007387 */ /* 0x000fe20000100a00 */
[----:B-1----:R-:W-:Y:S01]  /*c0830*/  IADD3 R10, P1, R26, R6, RZ ;  /* 0x000000061a0a7210 */ /* 0x002fe20007f3e0ff */
[----:B---3--:R-:W-:-:S02]  /*c0840*/  IMAD.X R25, R15, 0x1, R20, P0 ;  /* 0x000000010f197824 */ /* 0x008fc400000e0614 */
[----:B------:R-:W-:-:S03]  /*c0850*/  IMAD.X R15, R15, 0x1, R22, P3 ;  /* 0x000000010f0f7824 */ /* 0x000fc600018e0616 */
[----:B------:R-:W-:Y:S04]  /*c0860*/  STL [R1+0x8e4], R25 ;  /* 0x0008e41901007387 */ /* 0x000fe80000100800 */
[----:B------:R-:W-:Y:S04]  /*c0870*/  STL.64 [R1+0x8d0], R14 ;  /* 0x0008d00e01007387 */ /* 0x000fe80000100a00 */
[----:B------:R-:W-:Y:S04]  /*c0880*/  STL.64 [R1+0x8c8], R8 ;  /* 0x0008c80801007387 */ /* 0x000fe80000100a00 */
[----:B------:R1:W-:Y:S01]  /*c0890*/  STL.64 [R1+0x8c0], R28 ;  /* 0x0008c01c01007387 */ /* 0x0003e20000100a00 */
[----:B------:R-:W-:Y:S01]  /*c08a0*/  IADD3 R24, P0, R26, R4, RZ ;  /* 0x000000041a187210 */ /* 0x000fe20007f1e0ff */
[----:B-1----:R-:W-:-:S04]  /*c08b0*/  IMAD.MOV.U32 R29, RZ, RZ, R13 ;  /* 0x000000ffff1d7224 */ /* 0x002fc800078e000d */
[C---:B------:R-:W-:Y:S02]  /*c08c0*/  IMAD.X R13, R29.reuse, 0x1, R0, P2 ;  /* 0x000000011d0d7824 */ /* 0x040fe400010e0600 */
[C---:B------:R-:W-:Y:S02]  /*c08d0*/  IMAD.X R11, R29.reuse, 0x1, R21, P1 ;  /* 0x000000011d0b7824 */ /* 0x040fe400008e0615 */
[----:B------:R-:W-:Y:S01]  /*c08e0*/  IMAD.X R25, R29, 0x1, R23, P0 ;  /* 0x000000011d197824 */ /* 0x000fe200000e0617 */
[----:B------:R-:W-:Y:S04]  /*c08f0*/  STL.64 [R1+0x8b8], R12 ;  /* 0x0008b80c01007387 */ /* 0x000fe80000100a00 */
[----:B------:R-:W-:Y:S04]  /*c0900*/  STL.64 [R1+0x8b0], R10 ;  /* 0x0008b00a01007387 */ /* 0x000fe80000100a00 */
[----:B------:R1:W-:Y:S04]  /*c0910*/  STL.64 [R1+0x8a8], R24 ;  /* 0x0008a81801007387 */ /* 0x0003e80000100a00 */
[----:B-1----:R-:W2:Y:S02]  /*c0920*/  LDL.LU.64 R24, [R1+0x46e8] ;  /* 0x0046e80001187983 */ /* 0x002ea40000300a00 */
[----:B--2---:R-:W-:-:S05]  /*c0930*/  IADD3 R6, P0, R27, R24, RZ ;  /* 0x000000181b067210 */ /* 0x004fca0007f1e0ff */
[----:B------:R1:W-:Y:S04]  /*c0940*/  STL [R1+0x870], R6 ;  /* 0x0008700601007387 */ /* 0x0003e80000100800 */
[----:B-1----:R-:W2:Y:S01]  /*c0950*/  LDL.LU.64 R6, [R1+0x46e0] ;  /* 0x0046e00001067983 */ /* 0x002ea20000300a00 */
[C---:B------:R-:W-:Y:S02]  /*c0960*/  IADD3 R14, P3, R26.reuse, R2, RZ ;  /* 0x000000021a0e7210 */ /* 0x040fe40007f7e0ff */
[C---:B------:R-:W-:Y:S02]  /*c0970*/  IADD3 R8, P4, R26.reuse, R18, RZ ;  /* 0x000000121a087210 */ /* 0x040fe40007f9e0ff */
[----:B------:R-:W-:Y:S02]  /*c0980*/  IADD3 R28, P5, R26, R19, RZ ;  /* 0x000000131a1c7210 */ /* 0x000fe40007fbe0ff */
[----:B------:R-:W-:-:S02]  /*c0990*/  SHF.R.S32.HI R26, RZ, 0x1f, R27 ;  /* 0x0000001fff1a7819 */ /* 0x000fc4000001141b */
[----:B------:R-:W-:Y:S01]  /*c09a0*/  IADD3 R12, P2, R27, R16, RZ ;  /* 0x000000101b0c7210 */ /* 0x000fe20007f5e0ff */
[----:B------:R-:W-:-:S04]  /*c09b0*/  IMAD.X R9, R29, 0x1, R20, P4 ;  /* 0x000000011d097824 */ /* 0x000fc800020e0614 */
[----:B------:R-:W-:Y:S01]  /*c09c0*/  IMAD.X R13, R26, 0x1, R5, P2 ;  /* 0x000000011a0d7824 */ /* 0x000fe200010e0605 */
[----:B------:R-:W-:-:S05]  /*c09d0*/  IADD3 R10, P1, R27, R17, RZ ;  /* 0x000000111b0a7210 */ /* 0x000fca0007f3e0ff */
[----:B------:R-:W-:Y:S02]  /*c09e0*/  IMAD.X R11, R26, 0x1, R3, P1 ;  /* 0x000000011a0b7824 */ /* 0x000fe400008e0603 */
[C---:B--2---:R-:W-:Y:S02]  /*c09f0*/  IMAD.X R15, R29.reuse, 0x1, R7, P3 ;  /* 0x000000011d0f7824 */ /* 0x044fe400018e0607 */
[----:B------:R-:W-:-:S03]  /*c0a00*/  IMAD.X R29, R29, 0x1, R22, P5 ;  /* 0x000000011d1d7824 */ /* 0x000fc600028e0616 */
[----:B------:R-:W-:Y:S04]  /*c0a10*/  STL.64 [R1+0x898], R14 ;  /* 0x0008980e01007387 */ /* 0x000fe80000100a00 */
[----:B------:R-:W-:Y:S04]  /*c0a20*/  STL.64 [R1+0x890], R8 ;  /* 0x0008900801007387 */ /* 0x000fe80000100a00 */
[----:B------:R-:W-:Y:S04]  /*c0a30*/  STL.64 [R1+0x888], R28 ;  /* 0x0008881c01007387 */ /* 0x000fe80000100a00 */
[----:B------:R1:W-:Y:S02]  /*c0a40*/  STL.64 [R1+0x880], R12 ;  /* 0x0008800c01007387 */ /* 0x0003e40000100a00 */
[----:B-1----:R-:W-:-:S02]  /*c0a50*/  IADD3 R12, P2, R27, R18, RZ ;  /* 0x000000121b0c7210 */ /* 0x002fc40007f5e0ff */
[----:B------:R0:W2:Y:S04]  /*c0a60*/  LDL.LU R13, [R1+0x46dc] ;  /* 0x0046dc00010d7983 */ /* 0x0000a80000300800 */
[----:B------:R1:W-:Y:S04]  /*c0a70*/  STL [R1+0x840], R12 ;  /* 0x0008400c01007387 */ /* 0x0003e80000100800 */
[----:B-1----:R-:W3:Y:S04]  /*c0a80*/  LDL.LU R12, [R1+0x46d8] ;  /* 0x0046d800010c7983 */ /* 0x002ee80000300800 */
[----:B------:R1:W-:Y:S04]  /*c0a90*/  STL.64 [R1+0x878], R10 ;  /* 0x0008780a01007387 */ /* 0x0003e80000100a00 */
[----:B------:R4:W-:Y:S01]  /*c0aa0*/  STL.64 [R1+0x46d0], R18 ;  /* 0x0046d01201007387 */ /* 0x0009e20000100a00 */
[----:B-1----:R-:W-:-:S03]  /*c0ab0*/  IADD3 R10, P1, R27, R19, RZ ;  /* 0x000000131b0a7210 */ /* 0x002fc60007f3e0ff */
[----:B----4-:R0:W4:Y:S01]  /*c0ac0*/  LDL.64 R18, [R1+0x870] ;  /* 0x0008700001127983 */ /* 0x0101220000100a00 */
[C---:B------:R-:W-:Y:S02]  /*c0ad0*/  IADD3 R14, P3, R27.reuse, R6, RZ ;  /* 0x000000061b0e7210 */ /* 0x040fe40007f7e0ff */
[----:B------:R-:W-:-:S03]  /*c0ae0*/  IADD3 R8, P4, R27, R4, RZ ;  /* 0x000000041b087210 */ /* 0x000fc60007f9e0ff */
[C---:B------:R-:W-:Y:S02]  /*c0af0*/  IMAD.X R15, R26.reuse, 0x1, R21, P3 ;  /* 0x000000011a0f7824 */ /* 0x040fe400018e0615 */
[C---:B------:R-:W-:Y:S02]  /*c0b00*/  IMAD.X R9, R26.reuse, 0x1, R23, P4 ;  /* 0x000000011a097824 */ /* 0x040fe400020e0617 */
[----:B----4-:R-:W-:-:S05]  /*c0b10*/  IMAD.X R19, R26, 0x1, R0, P0 ;  /* 0x000000011a137824 */ /* 0x010fca00000e0600 */
[----:B------:R-:W-:Y:S04]  /*c0b20*/  STL [R1+0x874], R19 ;  /* 0x0008741301007387 */ /* 0x000fe80000100800 */
[----:B------:R-:W-:Y:S04]  /*c0b30*/  STL.64 [R1+0x868], R14 ;  /* 0x0008680e01007387 */ /* 0x000fe80000100a00 */
[----:B------:R-:W-:Y:S04]  /*c0b40*/  STL.64 [R1+0x46c8], R16 ;  /* 0x0046c81001007387 */ /* 0x000fe80000100a00 */
[----:B------:R3:W-:Y:S04]  /*c0b50*/  STL.64 [R1+0x860], R8 ;  /* 0x0008600801007387 */ /* 0x0007e80000100a00 */
[----:B------:R1:W-:Y:S01]  /*c0b60*/  STL.64 [R1+0x46b8], R24 ;  /* 0x0046b81801007387 */ /* 0x0003e20000100a00 */
[----:B---3--:R-:W-:-:S03]  /*c0b70*/  IADD3 R8, P4, R12, R24, RZ ;  /* 0x000000180c087210 */ /* 0x008fc60007f9e0ff */
[----:B-1----:R0:W3:Y:S01]  /*c0b80*/  LDL.64 R24, [R1+0x840] ;  /* 0x0008400001187983 */ /* 0x0020e20000100a00 */
[----:B------:R-:W-:Y:S02]  /*c0b90*/  IADD3 R28, P5, R27, R2, RZ ;  /* 0x000000021b1c7210 */ /* 0x000fe40007fbe0ff */
[----:B------:R-:W-:Y:S02]  /*c0ba0*/  SHF.R.S32.HI R27, RZ, 0x1f, R12 ;  /* 0x0000001fff1b7819 */ /* 0x000fe4000001140c */
[----:B------:R-:W-:Y:S01]  /*c0bb0*/  IADD3 R18, P0, R12, R16, RZ ;  /* 0x000000100c127210 */ /* 0x000fe20007f1e0ff */
[C---:B------:R-:W-:Y:S02]  /*c0bc0*/  IMAD.X R29, R26.reuse, 0x1, R7, P5 ;  /* 0x000000011a1d7824 */ /* 0x040fe400028e0607 */
[C---:B------:R-:W-:Y:S02]  /*c0bd0*/  IMAD.X R11, R26.reuse, 0x1, R22, P1 ;  /* 0x000000011a0b7824 */ /* 0x040fe400008e0616 */
[----:B------:R-:W-:Y:S01]  /*c0be0*/  IMAD.X R19, R27, 0x1, R5, P0 ;  /* 0x000000011b137824 */ /* 0x000fe200000e0605 */
[----:B------:R-:W-:Y:S04]  /*c0bf0*/  STL.64 [R1+0x848], R28 ;  /* 0x0008481c01007387 */ /* 0x000fe80000100a00 */
[----:B------:R-:W-:Y:S01]  /*c0c00*/  STL.64 [R1+0x46b0], R6 ;  /* 0x0046b00601007387 */ /* 0x000fe20000100a00 */
[----:B---3--:R-:W-:-:S05]  /*c0c10*/  IMAD.X R25, R26, 0x1, R20, P2 ;  /* 0x000000011a197824 */ /* 0x008fca00010e0614 */
[----:B------:R-:W-:Y:S04]  /*c0c20*/  STL [R1+0x844], R25 ;  /* 0x0008441901007387 */ /* 0x000fe80000100800 */
[----:B------:R-:W-:Y:S04]  /*c0c30*/  STL.64 [R1+0x838], R10 ;  /* 0x0008380a01007387 */ /* 0x000fe80000100a00 */
[----:B------:R1:W-:Y:S04]  /*c0c40*/  STL.64 [R1+0x830], R18 ;  /* 0x0008301201007387 */ /* 0x0003e80000100a00 */
[----:B-1----:R-:W3:Y:S01]  /*c0c50*/  LDL.LU.64 R18, [R1+0x46d0] ;  /* 0x0046d00001127983 */ /* 0x002ee20000300a00 */
[----:B------:R-:W-:-:S02]  /*c0c60*/  IADD3 R14, P3, R12, R17, RZ ;  /* 0x000000110c0e7210 */ /* 0x000fc40007f7e0ff */
[C---:B------:R-:W-:Y:S02]  /*c0c70*/  IADD3 R28, P5, R12.reuse, R6, RZ ;  /* 0x000000060c1c7210 */ /* 0x040fe40007fbe0ff */
[C---:B------:R-:W-:Y:S01]  /*c0c80*/  IADD3 R24, P2, R12.reuse, R4, RZ ;  /* 0x000000040c187210 */ /* 0x040fe20007f5e0ff */
[C---:B------:R-:W-:Y:S02]  /*c0c90*/  IMAD.X R9, R27.reuse, 0x1, R0, P4 ;  /* 0x000000011b097824 */ /* 0x040fe400020e0600 */
[C---:B------:R-:W-:Y:S02]  /*c0ca0*/  IMAD.X R15, R27.reuse, 0x1, R3, P3 ;  /* 0x000000011b0f7824 */ /* 0x040fe400018e0603 */
[C---:B------:R-:W-:Y:S02]  /*c0cb0*/  IMAD.X R29, R27.reuse, 0x1, R21, P5 ;  /* 0x000000011b1d7824 */ /* 0x040fe400028e0615 */
[----:B------:R-:W-:Y:S01]  /*c0cc0*/  IMAD.X R25, R27, 0x1, R23, P2 ;  /* 0x000000011b197824 */ /* 0x000fe200010e0617 */
[----:B---3--:R-:W-:-:S05]  /*c0cd0*/  IADD3 R16, P0, R12, R18, RZ ;  /* 0x000000120c107210 */ /* 0x008fca0007f1e0ff */
[----:B------:R1:W-:Y:S04]  /*c0ce0*/  STL [R1+0x7e0], R16 ;  /* 0x0007e01001007387 */ /* 0x0003e80000100800 */
[----:B-1----:R-:W3:Y:S04]  /*c0cf0*/  LDL.LU.64 R16, [R1+0x46c8] ;  /* 0x0046c80001107983 */ /* 0x002ee80000300a00 */
[----:B------:R1:W-:Y:S04]  /*c0d00*/  STL.64 [R1+0x828], R14 ;  /* 0x0008280e01007387 */ /* 0x0003e80000100a00 */
[----:B-1----:R-:W4:Y:S04]  /*c0d10*/  LDL.LU R14, [R1+0x46c0] ;  /* 0x0046c000010e7983 */ /* 0x002f280000300800 */
[----:B------:R-:W-:Y:S04]  /*c0d20*/  STL.64 [R1+0x820], R8 ;  /* 0x0008200801007387 */ /* 0x000fe80000100a00 */
[----:B------:R-:W-:Y:S04]  /*c0d30*/  STL.64 [R1+0x818], R28 ;  /* 0x0008181c01007387 */ /* 0x000fe80000100a00 */
[----:B------:R1:W-:Y:S04]  /*c0d40*/  STL.64 [R1+0x810], R24 ;  /* 0x0008101801007387 */ /* 0x0003e80000100a00 */
[----:B-1----:R-:W4:Y:S02]  /*c0d50*/  LDL.LU.64 R24, [R1+0x46b8] ;  /* 0x0046b80001187983 */ /* 0x002f240000300a00 */
[----:B----4-:R-:W-:-:S05]  /*c0d60*/  IADD3 R6, P2, R14, R24, RZ ;  /* 0x000000180e067210 */ /* 0x010fca0007f5e0ff */
[----:B------:R1:W-:Y:S04]  /*c0d70*/  STL [R1+0x7b0], R6 ;  /* 0x0007b00601007387 */ /* 0x0003e80000100800 */
[----:B-1----:R-:W4:Y:S04]  /*c0d80*/  LDL.LU.64 R6, [R1+0x46b0] ;  /* 0x0046b00001067983 */ /* 0x002f280000300a00 */
[----:B------:R1:W-:Y:S04]  /*c0d90*/  STL.64 [R1+0x46a0], R24 ;  /* 0x0046a01801007387 */ /* 0x0003e80000100a00 */
[----:B-1----:R0:W4:Y:S01]  /*c0da0*/  LDL.64 R24, [R1+0x7e0] ;  /* 0x0007e00001187983 */ /* 0x0021220000100a00 */
[----:B------:R-:W-:-:S02]  /*c0db0*/  IADD3 R10, P1, R12, R2, RZ ;  /* 0x000000020c0a7210 */ /* 0x000fc40007f3e0ff */
[----:B------:R-:W-:Y:S02]  /*c0dc0*/  IADD3 R12, P3, R12, R19, RZ ;  /* 0x000000130c0c7210 */ /* 0x000fe40007f7e0ff */
[----:B------:R-:W-:Y:S02]  /*c0dd0*/  SHF.R.S32.HI R26, RZ, 0x1f, R14 ;  /* 0x0000001fff1a7819 */ /* 0x000fe4000001140e */
[C---:B---3--:R-:W-:Y:S02]  /*c0de0*/  IADD3 R8, P4, R14.reuse, R16, RZ ;  /* 0x000000100e087210 */ /* 0x048fe40007f9e0ff */
[----:B------:R-:W-:Y:S01]  /*c0df0*/  IADD3 R28, P5, R14, R17, RZ ;  /* 0x000000110e1c7210 */ /* 0x000fe20007fbe0ff */
[----:B--2---:R-:W-:Y:S02]  /*c0e00*/  IMAD.X R13, R27, 0x1, R22, P3 ;  /* 0x000000011b0d7824 */ /* 0x004fe400018e0616 */
[C---:B------:R-:W-:Y:S02]  /*c0e10*/  IMAD.X R9, R26.reuse, 0x1, R5, P4 ;  /* 0x000000011a097824 */ /* 0x040fe400020e0605 */
[----:B------:R-:W-:-:S02]  /*c0e20*/  IMAD.X R29, R26, 0x1, R3, P5 ;  /* 0x000000011a1d7824 */ /* 0x000fc400028e0603 */
[----:B----4-:R-:W-:-:S05]  /*c0e30*/  IMAD.X R11, R27, 0x1, R7, P1 ;  /* 0x000000011b0b7824 */ /* 0x010fca00008e0607 */
[----:B------:R1:W-:Y:S04]  /*c0e40*/  STL.64 [R1+0x7e8], R10 ;  /* 0x0007e80a01007387 */ /* 0x0003e80000100a00 */
[----:B------:R-:W-:Y:S01]  /*c0e50*/  STL.64 [R1+0x4698], R6 ;  /* 0x0046980601007387 */ /* 0x000fe20000100a00 */
[----:B------:R-:W-:Y:S01]  /*c0e60*/  IMAD.X R25, R27, 0x1, R20, P0 ;  /* 0x000000011b197824 */ /* 0x000fe200000e0614 */
[----:B------:R-:W-:-:S04]  /*c0e70*/  IADD3 R24, P0, R14, R4, RZ ;  /* 0x000000040e187210 */ /* 0x000fc80007f1e0ff */
[----:B------:R-:W-:Y:S04]  /*c0e80*/  STL [R1+0x7e4], R25 ;  /* 0x0007e41901007387 */ /* 0x000fe80000100800 */
[----:B------:R2:W-:Y:S04]  /*c0e90*/  STL.64 [R1+0x7c8], R12 ;  /* 0x0007c80c01007387 */ /* 0x0005e80000100a00 */
[----:B------:R3:W-:Y:S04]  /*c0ea0*/  STL.64 [R1+0x7c0], R8 ;  /* 0x0007c00801007387 */ /* 0x0007e80000100a00 */
[----:B------:R4:W-:Y:S01]  /*c0eb0*/  STL.64 [R1+0x7b8], R28 ;  /* 0x0007b81c01007387 */ /* 0x0009e20000100a00 */
[----:B-1----:R-:W-:-:S02]  /*c0ec0*/  IADD3 R10, P1, R14, R6, RZ ;  /* 0x000000060e0a7210 */ /* 0x002fc40007f3e0ff */
[C---:B--2---:R-:W-:Y:S02]  /*c0ed0*/  IADD3 R12, P3, R14.reuse, R2, RZ ;  /* 0x000000020e0c7210 */ /* 0x044fe40007f7e0ff */
[C---:B---3--:R-:W-:Y:S01]  /*c0ee0*/  IADD3 R8, P4, R14.reuse, R18, RZ ;  /* 0x000000120e087210 */ /* 0x048fe20007f9e0ff */
[----:B----4-:R-:W2:Y:S01]  /*c0ef0*/  LDL.LU.64 R28, [R1+0x46a8] ;  /* 0x0046a800011c7983 */ /* 0x010ea20000300a00 */
[----:B------:R-:W-:-:S03]  /*c0f00*/  IADD3 R14, P5, R14, R19, RZ ;  /* 0x000000130e0e7210 */ /* 0x000fc60007fbe0ff */
[----:B------:R1:W-:Y:S04]  /*c0f10*/  STL.64 [R1+0x4690], R18 ;  /* 0x0046901201007387 */ /* 0x0003e80000100a00 */
[----:B-1----:R0:W3:Y:S01]  /*c0f20*/  LDL.64 R18, [R1+0x7b0] ;  /* 0x0007b00001127983 */ /* 0x0020e20000100a00 */
[C---:B------:R-:W-:Y:S02]  /*c0f30*/  IMAD.X R11, R26.reuse, 0x1, R21, P1 ;  /* 0x000000011a0b7824 */ /* 0x040fe400008e0615 */
[C---:B------:R-:W-:Y:S02]  /*c0f40*/  IMAD.X R25, R26.reuse, 0x1, R23, P0 ;  /* 0x000000011a197824 */ /* 0x040fe400000e0617 */
[----:B---3--:R-:W-:-:S05]  /*c0f50*/  IMAD.X R19, R26, 0x1, R0, P2 ;  /* 0x000000011a137824 */ /* 0x008fca00010e0600 */
[----:B------:R-:W-:Y:S04]  /*c0f60*/  STL [R1+0x7b4], R19 ;  /* 0x0007b41301007387 */ /* 0x000fe80000100800 */
[----:B------:R-:W-:Y:S04]  /*c0f70*/  STL.64 [R1+0x7a8], R10 ;  /* 0x0007a80a01007387 */ /* 0x000fe80000100a00 */
[----:B------:R-:W-:Y:S04]  /*c0f80*/  STL.64 [R1+0x4688], R16 ;  /* 0x0046881001007387 */ /* 0x000fe80000100a00 */
[----:B------:R1:W-:Y:S04]  /*c0f90*/  STL.64 [R1+0x7a0], R24 ;  /* 0x0007a01801007387 */ /* 0x0003e80000100a00 */
[----:B-1----:R-:W2:Y:S02]  /*c0fa0*/  LDL.LU.64 R24, [R1+0x46a0] ;  /* 0x0046a00001187983 */ /* 0x002ea40000300a00 */
[----:B--2---:R-:W-:-:S05]  /*c0fb0*/  IADD3 R6, P0, R28, R24, RZ ;  /* 0x000000181c067210 */ /* 0x004fca0007f1e0ff */
[----:B------:R1:W-:Y:S04]  /*c0fc0*/  STL [R1+0x770], R6 ;  /* 0x0007700601007387 */ /* 0x0003e80000100800 */
[----:B-1----:R-:W2:Y:S01]  /*c0fd0*/  LDL.LU.64 R6, [R1+0x4698] ;  /* 0x0046980001067983 */ /* 0x002ea20000300a00 */
[----:B------:R-:W-:Y:S02]  /*c0fe0*/  SHF.R.S32.HI R27, RZ, 0x1f, R28 ;  /* 0x0000001fff1b7819 */ /* 0x000fe4000001141c */
[----:B------:R-:W-:Y:S01]  /*c0ff0*/  IADD3 R18, P2, R28, R16, RZ ;  /* 0x000000101c127210 */ /* 0x000fe20007f5e0ff */
[C---:B------:R-:W-:Y:S02]  /*c1000*/  IMAD.X R9, R26.reuse, 0x1, R20, P4 ;  /* 0x000000011a097824 */ /* 0x040fe400020e0614 */
[----:B------:R-:W-:-:S02]  /*c1010*/  IMAD.X R15, R26, 0x1, R22, P5 ;  /* 0x000000011a0f7824 */ /* 0x000fc400028e0616 */
[----:B------:R-:W-:Y:S02]  /*c1020*/  IMAD.X R19, R27, 0x1, R5, P2 ;  /* 0x000000011b137824 */ /* 0x000fe400010e0605 */
[----:B--2---:R-:W-:-:S05]  /*c1030*/  IMAD.X R13, R26, 0x1, R7, P3 ;  /* 0x000000011a0d7824 */ /* 0x004fca00018e0607 */
[----:B------:R-:W-:Y:S04]  /*c1040*/  STL.64 [R1+0x798], R12 ;  /* 0x0007980c01007387 */ /* 0x000fe80000100a00 */
        /* <DEDUP_REMOVED lines=10> */
[----:B------:R3:W-:Y:S01]  /*c10f0*/  STL.64 [R1+0x4680], R18 ;  /* 0x0046801201007387 */ /* 0x0007e20000100a00 */
[----:B-1----:R-:W-:-:S03]  /*c1100*/  IADD3 R10, P1, R28, R19, RZ ;  /* 0x000000131c0a7210 */ /* 0x002fc60007f3e0ff */
[----:B---3--:R0:W3:Y:S01]  /*c1110*/  LDL.64 R18, [R1+0x770] ;  /* 0x0007700001127983 */ /* 0x0080e20000100a00 */
[C---:B------:R-:W-:Y:S02]  /*c1120*/  IADD3 R12, P3, R28.reuse, R6, RZ ;  /* 0x000000061c0c7210 */ /* 0x040fe40007f7e0ff */
[----:B------:R-:W-:-:S03]  /*c1130*/  IADD3 R8, P4, R28, R4, RZ ;  /* 0x000000041c087210 */ /* 0x000fc60007f9e0ff */
[C---:B------:R-:W-:Y:S02]  /*c1140*/  IMAD.X R13, R27.reuse, 0x1, R21, P3 ;  /* 0x000000011b0d7824 */ /* 0x040fe400018e0615 */
[C---:B------:R-:W-:Y:S02]  /*c1150*/  IMAD.X R9, R27.reuse, 0x1, R23, P4 ;  /* 0x000000011b097824 */ /* 0x040fe400020e0617 */
[----:B---3--:R-:W-:-:S05]  /*c1160*/  IMAD.X R19, R27, 0x1, R0, P0 ;  /* 0x000000011b137824 */ /* 0x008fca00000e0600 */
[----:B------:R-:W-:Y:S04]  /*c1170*/  STL [R1+0x774], R19 ;  /* 0x0007741301007387 */ /* 0x000fe80000100800 */
[----:B------:R-:W-:Y:S04]  /*c1180*/  STL.64 [R1+0x768], R12 ;  /* 0x0007680c01007387 */ /* 0x000fe80000100a00 */
[----:B--2---:R-:W-:Y:S04]  /*c1190*/  STL.64 [R1+0x4678], R16 ;  /* 0x0046781001007387 */ /* 0x004fe80000100a00 */
[----:B------:R1:W-:Y:S04]  /*c11a0*/  STL.64 [R1+0x760], R8 ;  /* 0x0007600801007387 */ /* 0x0003e80000100a00 */
[----:B------:R2:W-:Y:S01]  /*c11b0*/  STL.64 [R1+0x4670], R24 ;  /* 0x0046701801007387 */ /* 0x0005e20000100a00 */
[----:B-1----:R-:W-:-:S03]  /*c11c0*/  IADD3 R8, P4, R29, R24, RZ ;  /* 0x000000181d087210 */ /* 0x002fc60007f9e0ff */
[----:B--2---:R0:W2:Y:S01]  /*c11d0*/  LDL.64 R24, [R1+0x730] ;  /* 0x0007300001187983 */ /* 0x0040a20000100a00 */
        /* <DEDUP_REMOVED lines=8> */
[----:B--2---:R-:W-:-:S05]  /*c1260*/  IMAD.X R25, R27, 0x1, R20, P2 ;  /* 0x000000011b197824 */ /* 0x004fca00010e0614 */
[----:B------:R-:W-:Y:S04]  /*c1270*/  STL [R1+0x734], R25 ;  /* 0x0007341901007387 */ /* 0x000fe80000100800 */
[----:B------:R-:W-:Y:S04]  /*c1280*/  STL.64 [R1+0x728], R10 ;  /* 0x0007280a01007387 */ /* 0x000fe80000100a00 */
[----:B------:R1:W-:Y:S04]  /*c1290*/  STL.64 [R1+0x720], R18 ;  /* 0x0007201201007387 */ /* 0x0003e80000100a00 */
[----:B-1----:R-:W2:Y:S01]  /*c12a0*/  LDL.LU.64 R18, [R1+0x4680] ;  /* 0x0046800001127983 */ /* 0x002ea20000300a00 */
[----:B------:R-:W-:-:S02]  /*c12b0*/  IADD3 R12, P3, R29, R17, RZ ;  /* 0x000000111d0c7210 */ /* 0x000fc40007f7e0ff */
[C---:B------:R-:W-:Y:S02]  /*c12c0*/  IADD3 R14, P5, R29.reuse, R6, RZ ;  /* 0x000000061d0e7210 */ /* 0x040fe40007fbe0ff */
[C---:B------:R-:W-:Y:S01]  /*c12d0*/  IADD3 R24, P2, R29.reuse, R4, RZ ;  /* 0x000000041d187210 */ /* 0x040fe20007f5e0ff */
[C---:B------:R-:W-:Y:S02]  /*c12e0*/  IMAD.X R9, R26.reuse, 0x1, R0, P4 ;  /* 0x000000011a097824 */ /* 0x040fe400020e0600 */
[C---:B------:R-:W-:Y:S02]  /*c12f0*/  IMAD.X R13, R26.reuse, 0x1, R3, P3 ;  /* 0x000000011a0d7824 */ /* 0x040fe400018e0603 */
[C---:B------:R-:W-:Y:S02]  /*c1300*/  IMAD.X R15, R26.reuse, 0x1, R21, P5 ;  /* 0x000000011a0f7824 */ /* 0x040fe400028e0615 */
[----:B------:R-:W-:Y:S01]  /*c1310*/  IMAD.X R25, R26, 0x1, R23, P2 ;  /* 0x000000011a197824 */ /* 0x000fe200010e0617 */
[----:B--2---:R-:W-:-:S05]  /*c1320*/  IADD3 R16, P0, R29, R18, RZ ;  /* 0x000000121d107210 */ /* 0x004fca0007f1e0ff */
[----:B------:R1:W-:Y:S04]  /*c1330*/  STL [R1+0x6e8], R16 ;  /* 0x0006e81001007387 */ /* 0x0003e80000100800 */
[----:B-1----:R-:W2:Y:S04]  /*c1340*/  LDL.LU.64 R16, [R1+0x4678] ;  /* 0x0046780001107983 */ /* 0x002ea80000300a00 */
[----:B------:R-:W-:Y:S04]  /*c1350*/  STL.64 [R1+0x718], R12 ;  /* 0x0007180c01007387 */ /* 0x000fe80000100a00 */
[----:B------:R-:W-:Y:S04]  /*c1360*/  STL.64 [R1+0x710], R8 ;  /* 0x0007100801007387 */ /* 0x000fe80000100a00 */
[----:B------:R-:W-:Y:S04]  /*c1370*/  STL.64 [R1+0x708], R14 ;  /* 0x0007080e01007387 */ /* 0x000fe80000100a00 */
[----:B------:R1:W-:Y:S04]  /*c1380*/  STL.64 [R1+0x700], R24 ;  /* 0x0007001801007387 */ /* 0x0003e80000100a00 */
[----:B-1----:R-:W3:Y:S01]  /*c1390*/  LDL.LU.64 R24, [R1+0x4670] ;  /* 0x0046700001187983 */ /* 0x002ee20000300a00 */
[C---:B------:R-:W-:Y:S01]  /*c13a0*/  VIADD R28, R29.reuse, UR4 ;  /* 0x000000041d1c7c36 */ /* 0x040fe20008000000 */
[----:B------:R-:W-:-:S02]  /*c13b0*/  IADD3 R10, P1, R29, R2, RZ ;  /* 0x000000021d0a7210 */ /* 0x000fc40007f3e0ff */
[----:B------:R-:W-:Y:S01]  /*c13c0*/  IADD3 R12, P3, R29, R19, RZ ;  /* 0x000000131d0c7210 */ /* 0x000fe20007f7e0ff */
[----:B------:R-:W-:Y:S01]  /*c13d0*/  ULDC UR4, c[0x0][0x22c] ;  /* 0x00008b0000047ab9 */ /* 0x000fe20000000800 */
[----:B---3--:R-:W-:-:S05]  /*c13e0*/  IADD3 R6, P2, R28, R24, RZ ;  /* 0x000000181c067210 */ /* 0x008fca0007f5e0ff */
[----:B------:R1:W-:Y:S04]  /*c13f0*/  STL [R1+0x6b8], R6 ;  /* 0x0006b80601007387 */ /* 0x0003e80000100800 */
[----:B-1----:R-:W3:Y:S04]  /*c1400*/  LDL.LU.64 R6, [R1+0x4668] ;  /* 0x0046680001067983 */ /* 0x002ee80000300a00 */
[----:B------:R1:W-:Y:S04]  /*c1410*/  STL.64 [R1+0x4660], R24 ;  /* 0x0046601801007387 */ /* 0x0003e80000100a00 */
[----:B-1----:R0:W4:Y:S01]  /*c1420*/  LDL.64 R24, [R1+0x6e8] ;  /* 0x0006e80001187983 */ /* 0x0021220000100a00 */
[----:B------:R-:W-:-:S02]  /*c1430*/  SHF.R.S32.HI R29, RZ, 0x1f, R28 ;  /* 0x0000001fff1d7819 */ /* 0x000fc4000001141c */
[C---:B--2---:R-:W-:Y:S02]  /*c1440*/  IADD3 R8, P4, R28.reuse, R16, RZ ;  /* 0x000000101c087210 */ /* 0x044fe40007f9e0ff */
[----:B------:R-:W-:Y:S01]  /*c1450*/  IADD3 R14, P5, R28, R17, RZ ;  /* 0x000000111c0e7210 */ /* 0x000fe20007fbe0ff */
[C---:B------:R-:W-:Y:S02]  /*c1460*/  IMAD.X R13, R26.reuse, 0x1, R22, P3 ;  /* 0x000000011a0d7824 */ /* 0x040fe400018e0616 */
[C---:B------:R-:W-:Y:S02]  /*c1470*/  IMAD.X R9, R29.reuse, 0x1, R5, P4 ;  /* 0x000000011d097824 */ /* 0x040fe400020e0605 */
[----:B------:R-:W-:Y:S02]  /*c1480*/  IMAD.X R15, R29, 0x1, R3, P5 ;  /* 0x000000011d0f7824 */ /* 0x000fe400028e0603 */
[----:B---3--:R-:W-:-:S05]  /*c1490*/  IMAD.X R11, R26, 0x1, R7, P1 ;  /* 0x000000011a0b7824 */ /* 0x008fca00008e0607 */
[----:B------:R-:W-:Y:S04]  /*c14a0*/  STL.64 [R1+0x6f0], R10 ;  /* 0x0006f00a01007387 */ /* 0x000fe80000100a00 */
[----:B------:R-:W-:Y:S01]  /*c14b0*/  STL.64 [R1+0x4658], R6 ;  /* 0x0046580601007387 */ /* 0x000fe20000100a00 */
[----:B----4-:R-:W-:-:S05]  /*c14c0*/  IMAD.X R25, R26, 0x1, R20, P0 ;  /* 0x000000011a197824 */ /* 0x010fca00000e0614 */
[----:B------:R-:W-:Y:S04]  /*c14d0*/  STL [R1+0x6ec], R25 ;  /* 0x0006ec1901007387 */ /* 0x000fe80000100800 */
[----:B------:R-:W-:Y:S04]  /*c14e0*/  STL.64 [R1+0x6d0], R12 ;  /* 0x0006d00c01007387 */ /* 0x000fe80000100a00 */
[----:B------:R1:W-:Y:S04]  /*c14f0*/  STL.64 [R1+0x6c8], R8 ;  /* 0x0006c80801007387 */ /* 0x0003e80000100a00 */
[----:B------:R2:W-:Y:S04]  /*c1500*/  STL.64 [R1+0x6c0], R14 ;  /* 0x0006c00e01007387 */ /* 0x0005e80000100a00 */
[----:B------:R3:W-:Y:S01]  /*c1510*/  STL.64 [R1+0x4650], R18 ;  /* 0x0046501201007387 */ /* 0x0007e20000100a00 */
[----:B-1----:R-:W-:-:S02]  /*c1520*/  IADD3 R8, P4, R28, R18, RZ ;  /* 0x000000121c087210 */ /* 0x002fc40007f9e0ff */
[C---:B--2---:R-:W-:Y:S02]  /*c1530*/  IADD3 R14, P5, R28.reuse, R19, RZ ;  /* 0x000000131c0e7210 */ /* 0x044fe40007fbe0ff */
[----:B---3--:R0:W2:Y:S01]  /*c1540*/  LDL.64 R18, [R1+0x6b8] ;  /* 0x0006b80001127983 */ /* 0x0080a20000100a00 */
[C---:B------:R-:W-:Y:S02]  /*c1550*/  IADD3 R10, P1, R28.reuse, R6, RZ ;  /* 0x000000061c0a7210 */ /* 0x040fe40007f3e0ff */
[----:B------:R-:W-:-:S03]  /*c1560*/  IADD3 R24, P0, R28, R4, RZ ;  /* 0x000000041c187210 */ /* 0x000fc60007f1e0ff */
[C---:B------:R-:W-:Y:S02]  /*c1570*/  IMAD.X R11, R29.reuse, 0x1, R21, P1 ;  /* 0x000000011d0b7824 */ /* 0x040fe400008e0615 */
[C---:B------:R-:W-:Y:S02]  /*c1580*/  IMAD.X R25, R29.reuse, 0x1, R23, P0 ;  /* 0x000000011d197824 */ /* 0x040fe400000e0617 */
[----:B--2---:R-:W-:-:S05]  /*c1590*/  IMAD.X R19, R29, 0x1, R0, P2 ;  /* 0x000000011d137824 */ /* 0x004fca00010e0600 */
[----:B------:R-:W-:Y:S04]  /*c15a0*/  STL [R1+0x6bc], R19 ;  /* 0x0006bc1301007387 */ /* 0x000fe80000100800 */
[----:B------:R-:W-:Y:S04]  /*c15b0*/  STL.64 [R1+0x6b0], R10 ;  /* 0x0006b00a01007387 */ /* 0x000fe80000100a00 */
[----:B------:R-:W-:Y:S04]  /*c15c0*/  STL.64 [R1+0x4648], R16 ;  /* 0x0046481001007387 */ /* 0x000fe80000100a00 */
[----:B------:R1:W-:Y:S04]  /*c15d0*/  STL.64 [R1+0x6a8], R24 ;  /* 0x0006a81801007387 */ /* 0x0003e80000100a00 */
[----:B-1----:R-:W2:Y:S01]  /*c15e0*/  LDL.LU.64 R24, [R1+0x4660] ;  /* 0x0046600001187983 */ /* 0x002ea20000300a00 */
[----:B------:R-:W-:-:S05]  /*c15f0*/  VIADD R27, R28, UR51 ;  /* 0x000000331c1b7c36 */ /* 0x000fca0008000000 */
[----:B--2---:R-:W-:-:S05]  /*c1600*/  IADD3 R6, P0, R27, R24, RZ ;  /* 0x000000181b067210 */ /* 0x004fca0007f1e0ff */
[----:B------:R1:W-:Y:S04]  /*c1610*/  STL [R1+0x678], R6 ;  /* 0x0006780601007387 */ /* 0x0003e80000100800 */
[----:B-1----:R-:W2:Y:S01]  /*c1620*/  LDL.LU.64 R6, [R1+0x4658] ;  /* 0x0046580001067983 */ /* 0x002ea20000300a00 */
[----:B------:R-:W-:Y:S02]  /*c1630*/  IADD3 R12, P3, R28, R2, RZ ;  /* 0x000000021c0c7210 */ /* 0x000fe40007f7e0ff */
[----:B------:R-:W-:Y:S02]  /*c1640*/  SHF.R.S32.HI R28, RZ, 0x1f, R27 ;  /* 0x0000001fff1c7819 */ /* 0x000fe4000001141b */
[----:B------:R-:W-:Y:S01]  /*c1650*/  IADD3 R18, P2, R27, R16, RZ ;  /* 0x000000101b127210 */ /* 0x000fe20007f5e0ff */
[----:B------:R-:W-:-:S02]  /*c1660*/  IMAD.X R9, R29, 0x1, R20, P4 ;  /* 0x000000011d097824 */ /* 0x000fc400020e0614 */
[C---:B------:R-:W-:Y:S02]  /*c1670*/  IMAD.X R15, R29.reuse, 0x1, R22, P5 ;  /* 0x000000011d0f7824 */ /* 0x040fe400028e0616 */
        /* <DEDUP_REMOVED lines=17> */
[C---:B------:R-:W-:Y:S01]  /*c1790*/  IADD3 R8, P4, R27.reuse, R4, RZ ;  /* 0x000000041b087210 */ /* 0x040fe20007f9e0ff */
[----:B------:R-:W-:Y:S02]  /*c17a0*/  VIADD R26, R27, UR50 ;  /* 0x000000321b1a7c36 */ /* 0x000fe40008000000 */
        /* <DEDUP_REMOVED lines=38> */
[----:B------:R-:W-:-:S05]  /*c1a10*/  VIADD R29, R26, UR49 ;  /* 0x000000311a1d7c36 */ /* 0x000fca0008000000 */
[----:B---3--:R-:W-:-:S05]  /*c1a20*/  IADD3 R6, P2, R29, R24, RZ ;  /* 0x000000181d067210 */ /* 0x008fca0007f5e0ff */
[----:B------:R1:W-:Y:S04]  /*c1a30*/  STL [R1+0x5d8], R6 ;  /* 0x0005d80601007387 */ /* 0x0003e80000100800 */
[----:B-1----:R-:W3:Y:S04]  /*c1a40*/  LDL.LU.64 R6, [R1+0x4628] ;  /* 0x0046280001067983 */ /* 0x002ee80000300a00 */
[----:B------:R1:W-:Y:S04]  /*c1a50*/  STL.64 [R1+0x4620], R24 ;  /* 0x0046201801007387 */ /* 0x0003e80000100a00 */
[----:B-1----:R0:W4:Y:S01]  /*c1a60*/  LDL.64 R24, [R1+0x600] ;  /* 0x0006000001187983 */ /* 0x0021220000100a00 */
[----:B------:R-:W-:-:S02]  /*c1a70*/  IADD3 R10, P1, R26, R2, RZ ;  /* 0x000000021a0a7210 */ /* 0x000fc40007f3e0ff */
[----:B------:R-:W-:Y:S02]  /*c1a80*/  IADD3 R12, P3, R26, R19, RZ ;  /* 0x000000131a0c7210 */ /* 0x000fe40007f7e0ff */
[----:B------:R-:W-:Y:S02]  /*c1a90*/  SHF.R.S32.HI R28, RZ, 0x1f, R29 ;  /* 0x0000001fff1c7819 */ /* 0x000fe4000001141d */
[C---:B--2---:R-:W-:Y:S02]  /*c1aa0*/  IADD3 R8, P4, R29.reuse, R16, RZ ;  /* 0x000000101d087210 */ /* 0x044fe40007f9e0ff */
[----:B------:R-:W-:Y:S01]  /*c1ab0*/  IADD3 R14, P5, R29, R17, RZ ;  /* 0x000000111d0e7210 */ /* 0x000fe20007fbe0ff */
[----:B------:R-:W-:Y:S02]  /*c1ac0*/  IMAD.X R13, R27, 0x1, R22, P3 ;  /* 0x000000011b0d7824 */ /* 0x000fe400018e0616 */
[C---:B------:R-:W-:Y:S02]  /*c1ad0*/  IMAD.X R9, R28.reuse, 0x1, R5, P4 ;  /* 0x000000011c097824 */ /* 0x040fe400020e0605 */
[----:B------:R-:W-:-:S02]  /*c1ae0*/  IMAD.X R15, R28, 0x1, R3, P5 ;  /* 0x000000011c0f7824 */ /* 0x000fc400028e0603 */
        /* <DEDUP_REMOVED lines=432> */
[----:B------:R1:W-:Y:S04]  /*c35f0*/  STL [R1], R6 ;  /* 0x0000000601007387 */ /* 0x0003e80000100800 */
        /* <DEDUP_REMOVED lines=21> */
[----:B---3--:R0:W3:Y:S01]  /*c3750*/  LDL.64 R18, [R1] ;  /* 0x0000000001127983 */ /* 0x0080e20000100a00 */
        /* <DEDUP_REMOVED lines=588> */
[C---:B------:R-:W-:Y:S01]  /*c5c20*/  VIADD R26, R27.reuse, UR8 ;  /* 0x000000081b1a7c36 */ /* 0x040fe20008000000 */
[----:B------:R-:W-:Y:S01]  /*c5c30*/  IADD3 R12, P3, R27, R2, RZ ;  /* 0x000000021b0c7210 */ /* 0x000fe20007f7e0ff */
[----:B------:R-:W-:-:S02]  /*c5c40*/  IMAD.X R9, R28, 0x1, R20, P4 ;  /* 0x000000011c097824 */ /* 0x000fc400020e0614 */
[----:B------:R-:W-:Y:S01]  /*c5c50*/  IMAD.X R15, R28, 0x1, R22, P5 ;  /* 0x000000011c0f7824 */ /* 0x000fe200028e0616 */
[----:B------:R-:W-:Y:S01]  /*c5c60*/  ULDC UR8, c[0x0][0x228] ;  /* 0x00008a0000087ab9 */ /* 0x000fe20000000800 */
[----:B--2---:R-:W-:-:S05]  /*c5c70*/  IADD3 R6, P0, R26, R24, RZ ;  /* 0x000000181a067210 */ /* 0x004fca0007f1e0ff */
[----:B------:R1:W-:Y:S04]  /*c5c80*/  STL [R1+0xd78], R6 ;  /* 0x000d780601007387 */ /* 0x0003e80000100800 */
[----:B-1----:R-:W2:Y:S01]  /*c5c90*/  LDL.LU.64 R6, [R1+0x4398] ;  /* 0x0043980001067983 */ /* 0x002ea20000300a00 */
[----:B------:R-:W-:Y:S02]  /*c5ca0*/  SHF.R.S32.HI R29, RZ, 0x1f, R26 ;  /* 0x0000001fff1d7819 */ /* 0x000fe4000001141a */
[----:B------:R-:W-:-:S05]  /*c5cb0*/  IADD3 R18, P2, R26, R16, RZ ;  /* 0x000000101a127210 */ /* 0x000fca0007f5e0ff */
        /* <DEDUP_REMOVED lines=18> */
[C---:B------:R-:W-:Y:S01]  /*c5de0*/  VIADD R27, R26.reuse, UR6 ;  /* 0x000000061a1b7c36 */ /* 0x040fe20008000000 */
[----:B------:R-:W-:Y:S01]  /*c5df0*/  IADD3 R14, P5, R26, R2, RZ ;  /* 0x000000021a0e7210 */ /* 0x000fe20007fbe0ff */
[C---:B------:R-:W-:Y:S02]  /*c5e00*/  IMAD.X R11, R29.reuse, 0x1, R22, P1 ;  /* 0x000000011d0b7824 */ /* 0x040fe400008e0616 */
[C---:B------:R-:W-:Y:S02]  /*c5e10*/  IMAD.X R13, R29.reuse, 0x1, R21, P3 ;  /* 0x000000011d0d7824 */ /* 0x040fe400018e0615 */
[----:B------:R-:W-:-:S02]  /*c5e20*/  IMAD.X R9, R29, 0x1, R23, P4 ;  /* 0x000000011d097824 */ /* 0x000fc400020e0617 */
[----:B---3--:R-:W-:Y:S01]  /*c5e30*/  IMAD.X R19, R29, 0x1, R0, P0 ;  /* 0x000000011d137824 */ /* 0x008fe200000e0600 */
[----:B------:R-:W-:-:S04]  /*c5e40*/  ULDC UR6, c[0x0][0x228] ;  /* 0x00008a0000067ab9 */ /* 0x000fc80000000800 */
[----:B------:R-:W-:Y:S04]  /*c5e50*/  STL [R1+0xd7c], R19 ;  /* 0x000d7c1301007387 */ /* 0x000fe80000100800 */
[----:B------:R-:W-:Y:S04]  /*c5e60*/  STL.64 [R1+0xd90], R12 ;  /* 0x000d900c01007387 */ /* 0x000fe80000100a00 */
[----:B--2---:R-:W-:Y:S04]  /*c5e70*/  STL.64 [R1+0x4378], R16 ;  /* 0x0043781001007387 */ /* 0x004fe80000100a00 */
[----:B------:R1:W-:Y:S04]  /*c5e80*/  STL.64 [R1+0xd88], R8 ;  /* 0x000d880801007387 */ /* 0x0003e80000100a00 */
[----:B------:R2:W-:Y:S01]  /*c5e90*/  STL.64 [R1+0x4370], R24 ;  /* 0x0043701801007387 */ /* 0x0005e20000100a00 */
[----:B-1----:R-:W-:-:S03]  /*c5ea0*/  IADD3 R8, P4, R27, R24, RZ ;  /* 0x000000181b087210 */ /* 0x002fc60007f9e0ff */
[----:B--2---:R0:W2:Y:S01]  /*c5eb0*/  LDL.64 R24, [R1+0xd98] ;  /* 0x000d980001187983 */ /* 0x0040a20000100a00 */
[----:B------:R-:W-:Y:S02]  /*c5ec0*/  SHF.R.S32.HI R26, RZ, 0x1f, R27 ;  /* 0x0000001fff1a7819 */ /* 0x000fe4000001141b */
[----:B------:R-:W-:Y:S01]  /*c5ed0*/  IADD3 R18, P0, R27, R16, RZ ;  /* 0x000000101b127210 */ /* 0x000fe20007f1e0ff */
[----:B------:R-:W-:-:S04]  /*c5ee0*/  IMAD.X R15, R29, 0x1, R7, P5 ;  /* 0x000000011d0f7824 */ /* 0x000fc800028e0607 */
        /* <DEDUP_REMOVED lines=71> */
[----:B------:R1:W-:Y:S04]  /*c6360*/  STL.64 [R1+0xe10], R14 ;  /* 0x000e100e01007387 */ /* 0x0003e80000100a00 */
[----:B-1----:R-:W2:Y:S04]  /*c6370*/  LDL.LU R15, [R1+0x4350] ;  /* 0x00435000010f7983 */ /* 0x002ea80000300800 */
[----:B------:R1:W-:Y:S04]  /*c6380*/  STL.64 [R1+0xe28], R18 ;  /* 0x000e281201007387 */ /* 0x0003e80000100a00 */
[----:B-1----:R-:W3:Y:S01]  /*c6390*/  LDL.LU.64 R18, [R1+0x4348] ;  /* 0x0043480001127983 */ /* 0x002ee20000300a00 */
[----:B------:R-:W-:-:S02]  /*c63a0*/  IADD3 R10, P1, R29, R17, RZ ;  /* 0x000000111d0a7210 */ /* 0x000fc40007f3e0ff */
[C---:B------:R-:W-:Y:S01]  /*c63b0*/  IADD3 R14, P5, R29.reuse, R2, RZ ;  /* 0x000000021d0e7210 */ /* 0x040fe20007fbe0ff */
[----:B------:R1:W-:Y:S02]  /*c63c0*/  STL.64 [R1+0x4338], R4 ;  /* 0x0043380401007387 */ /* 0x0003e40000100a00 */
[----:B------:R-:W-:Y:S02]  /*c63d0*/  IMAD.X R11, R28, 0x1, R3, P1 ;  /* 0x000000011c0b7824 */ /* 0x000fe400008e0603 */
[----:B------:R-:W-:Y:S01]  /*c63e0*/  STL [R1+0x4340], R5 ;  /* 0x0043400501007387 */ /* 0x000fe20000100800 */
[----:B------:R-:W-:-:S03]  /*c63f0*/  IADD3 R8, P4, R29, R4, RZ ;  /* 0x000000041d087210 */ /* 0x000fc60007f9e0ff */
[----:B------:R3:W-:Y:S04]  /*c6400*/  STL [R1+0xe60], R14 ;  /* 0x000e600e01007387 */ /* 0x0007e80000100800 */
[----:B------:R4:W-:Y:S01]  /*c6410*/  STL.64 [R1+0xe48], R10 ;  /* 0x000e480a01007387 */ /* 0x0009e20000100a00 */
[----:B-1----:R-:W-:Y:S01]  /*c6420*/  IMAD.MOV.U32 R4, RZ, RZ, R14 ;  /* 0x000000ffff047224 */ /* 0x002fe200078e000e */
[C---:B---3--:R-:W-:Y:S02]  /*c6430*/  IADD3 R14, P2, R29.reuse, R18, RZ ;  /* 0x000000121d0e7210 */ /* 0x048fe40007f5e0ff */
[C---:B----4-:R-:W-:Y:S01]  /*c6440*/  IADD3 R10, P1, R29.reuse, R19, RZ ;  /* 0x000000131d0a7210 */ /* 0x050fe20007f3e0ff */
[----:B------:R1:W-:Y:S04]  /*c6450*/  STL.64 [R1+0x4330], R18 ;  /* 0x0043301201007387 */ /* 0x0003e80000100a00 */
[----:B-1----:R0:W3:Y:S01]  /*c6460*/  LDL.64 R18, [R1+0xe40] ;  /* 0x000e400001127983 */ /* 0x0020e20000100a00 */
[----:B------:R-:W-:Y:S01]  /*c6470*/  IADD3 R12, P3, R29, R6, RZ ;  /* 0x000000061d0c7210 */ /* 0x000fe20007f7e0ff */
[----:B--2---:R-:W-:-:S02]  /*c6480*/  IMAD.MOV.U32 R5, RZ, RZ, R15 ;  /* 0x000000ffff057224 */ /* 0x004fc400078e000f */
[C---:B------:R-:W-:Y:S02]  /*c6490*/  IMAD.X R9, R28.reuse, 0x1, R23, P4 ;  /* 0x000000011c097824 */ /* 0x040fe400020e0617 */
[C---:B------:R-:W-:Y:S02]  /*c64a0*/  IMAD.X R13, R28.reuse, 0x1, R21, P3 ;  /* 0x000000011c0d7824 */ /* 0x040fe400018e0615 */
[C---:B------:R-:W-:Y:S02]  /*c64b0*/  IMAD.X R5, R28.reuse, 0x1, R7, P5 ;  /* 0x000000011c057824 */ /* 0x040fe400028e0607 */
[----:B---3--:R-:W-:-:S05]  /*c64c0*/  IMAD.X R19, R28, 0x1, R0, P0 ;  /* 0x000000011c137824 */ /* 0x008fca00000e0600 */
[----:B------:R-:W-:Y:S04]  /*c64d0*/  STL [R1+0xe44], R19 ;  /* 0x000e441301007387 */ /* 0x000fe80000100800 */
[----:B------:R-:W-:Y:S04]  /*c64e0*/  STL.64 [R1+0xe38], R12 ;  /* 0x000e380c01007387 */ /* 0x000fe80000100a00 */
[----:B------:R-:W-:Y:S04]  /*c64f0*/  STL.64 [R1+0x4328], R16 ;  /* 0x0043281001007387 */ /* 0x000fe80000100a00 */
[----:B------:R-:W-:Y:S04]  /*c6500*/  STL.64 [R1+0xe78], R8 ;  /* 0x000e780801007387 */ /* 0x000fe80000100a00 */
[----:B------:R1:W-:Y:S04]  /*c6510*/  STL [R1+0xe64], R5 ;  /* 0x000e640501007387 */ /* 0x0003e80000100800 */
[----:B-1----:R0:W2:Y:S01]  /*c6520*/  LDL.LU R5, [R1+0x4340] ;  /* 0x0043400001057983 */ /* 0x0020a20000300800 */
[----:B------:R-:W-:-:S05]  /*c6530*/  VIADD R26, R29, UR53 ;  /* 0x000000351d1a7c36 */ /* 0x000fca0008000000 */
[----:B------:R-:W-:-:S05]  /*c6540*/  IADD3 R4, P5, R26, R6, RZ ;  /* 0x000000061a047210 */ /* 0x000fca0007fbe0ff */
[----:B------:R2:W-:Y:S04]  /*c6550*/  STL [R1+0xe88], R4 ;  /* 0x000e880401007387 */ /* 0x0005e80000100800 */
[----:B--2---:R-:W2:Y:S01]  /*c6560*/  LDL.LU.64 R4, [R1+0x4338] ;  /* 0x0043380001047983 */ /* 0x004ea20000300a00 */
[----:B------:R-:W-:Y:S02]  /*c6570*/  SHF.R.S32.HI R27, RZ, 0x1f, R26 ;  /* 0x0000001fff1b7819 */ /* 0x000fe4000001141a */
[----:B------:R-:W-:Y:S01]  /*c6580*/  IADD3 R18, P0, R26, R16, RZ ;  /* 0x000000101a127210 */ /* 0x000fe20007f1e0ff */
[C---:B------:R-:W-:Y:S02]  /*c6590*/  IMAD.X R15, R28.reuse, 0x1, R20, P2 ;  /* 0x000000011c0f7824 */ /* 0x040fe400010e0614 */
[----:B------:R-:W-:-:S03]  /*c65a0*/  IMAD.X R11, R28, 0x1, R22, P1 ;  /* 0x000000011c0b7824 */ /* 0x000fc600008e0616 */
[----:B------:R-:W-:Y:S04]  /*c65b0*/  STL.64 [R1+0xe58], R14 ;  /* 0x000e580e01007387 */ /* 0x000fe80000100a00 */
[----:B------:R-:W-:Y:S01]  /*c65c0*/  STL.64 [R1+0xe50], R10 ;  /* 0x000e500a01007387 */ /* 0x000fe20000100a00 */
[----:B--2---:R-:W-:-:S05]  /*c65d0*/  IMAD.X R19, R27, 0x1, R5, P0 ;  /* 0x000000011b137824 */ /* 0x004fca00000e0605 */
[----:B------:R1:W-:Y:S04]  /*c65e0*/  STL.64 [R1+0xe70], R18 ;  /* 0x000e701201007387 */ /* 0x0003e80000100a00 */
[----:B-1----:R-:W2:Y:S01]  /*c65f0*/  LDL.LU.64 R18, [R1+0x4330] ;  /* 0x0043300001127983 */ /* 0x002ea20000300a00 */
[----:B------:R-:W-:-:S05]  /*c6600*/  IADD3 R12, P3, R26, R17, RZ ;  /* 0x000000111a0c7210 */ /* 0x000fca0007f7e0ff */
[----:B------:R-:W-:Y:S01]  /*c6610*/  IMAD.X R13, R27, 0x1, R3, P3 ;  /* 0x000000011b0d7824 */ /* 0x000fe200018e0603 */
[----:B--2---:R-:W-:-:S05]  /*c6620*/  IADD3 R16, P0, R26, R18, RZ ;  /* 0x000000121a107210 */ /* 0x004fca0007f1e0ff */
[----:B------:R1:W-:Y:S04]  /*c6630*/  STL [R1+0xeb0], R16 ;  /* 0x000eb01001007387 */ /* 0x0003e80000100800 */
[----:B-1----:R-:W2:Y:S04]  /*c6640*/  LDL.LU.64 R16, [R1+0x4328] ;  /* 0x0043280001107983 */ /* 0x002ea80000300a00 */
[----:B------:R-:W-:Y:S04]  /*c6650*/  STL.64 [R1+0x4320], R2 ;  /* 0x0043200201007387 */ /* 0x000fe80000100a00 */
[----:B------:R1:W-:Y:S04]  /*c6660*/  STL.64 [R1+0x40b8], R12 ;  /* 0x0040b80c01007387 */ /* 0x0003e80000100a00 */
[----:B-1----:R0:W3:Y:S01]  /*c6670*/  LDL.64 R12, [R1+0xe88] ;  /* 0x000e8800010c7983 */ /* 0x0020e20000100a00 */
[----:B------:R-:W-:-:S02]  /*c6680*/  IADD3 R8, P4, R26, R24, RZ ;  /* 0x000000181a087210 */ /* 0x000fc40007f9e0ff */
[C---:B------:R-:W-:Y:S01]  /*c6690*/  IADD3 R14, P2, R26.reuse, R4, RZ ;  /* 0x000000041a0e7210 */ /* 0x040fe20007f5e0ff */
[----:B------:R-:W-:Y:S02]  /*c66a0*/  VIADD R29, R26, UR58 ;  /* 0x0000003a1a1d7c36 */ /* 0x000fe40008000000 */
[C---:B------:R-:W-:Y:S02]  /*c66b0*/  IMAD.X R9, R27.reuse, 0x1, R0, P4 ;  /* 0x000000011b097824 */ /* 0x040fe400020e0600 */
[C---:B------:R-:W-:Y:S01]  /*c66c0*/  IMAD.X R15, R27.reuse, 0x1, R23, P2 ;  /* 0x000000011b0f7824 */ /* 0x040fe200010e0617 */
[----:B------:R-:W-:Y:S04]  /*c66d0*/  STL.64 [R1+0x4318], R18 ;  /* 0x0043181201007387 */ /* 0x000fe80000100a00 */
[----:B------:R-:W-:Y:S01]  /*c66e0*/  STL.64 [R1+0xe90], R8 ;  /* 0x000e900801007387 */ /* 0x000fe20000100a00 */
[----:B---3--:R-:W-:-:S05]  /*c66f0*/  IMAD.X R13, R27, 0x1, R21, P5 ;  /* 0x000000011b0d7824 */ /* 0x008fca00028e0615 */
[----:B------:R-:W-:Y:S04]  /*c6700*/  STL [R1+0xe8c], R13 ;  /* 0x000e8c0d01007387 */ /* 0x000fe80000100800 */
[----:B------:R1:W-:Y:S04]  /*c6710*/  STL.64 [R1+0xea0], R14 ;  /* 0x000ea00e01007387 */ /* 0x0003e80000100a00 */
[----:B------:R3:W-:Y:S01]  /*c6720*/  STL.64 [R1+0x4310], R24 ;  /* 0x0043101801007387 */ /* 0x0007e20000100a00 */
[----:B-1----:R-:W-:-:S03]  /*c6730*/  IADD3 R14, P2, R29, R24, RZ ;  /* 0x000000181d0e7210 */ /* 0x002fc60007f5e0ff */
[----:B---3--:R0:W3:Y:S01]  /*c6740*/  LDL.64 R24, [R1+0xeb0] ;  /* 0x000eb00001187983 */ /* 0x0080e20000100a00 */
[C---:B------:R-:W-:Y:S02]  /*c6750*/  IADD3 R10, P1, R26.reuse, R2, RZ ;  /* 0x000000021a0a7210 */ /* 0x040fe40007f3e0ff */
[----:B------:R-:W-:-:S03]  /*c6760*/  IADD3 R2, P3, R26, R19, RZ ;  /* 0x000000131a027210 */ /* 0x000fc60007f7e0ff */
[C---:B------:R-:W-:Y:S02]  /*c6770*/  IMAD.X R11, R27.reuse, 0x1, R7, P1 ;  /* 0x000000011b0b7824 */ /* 0x040fe400008e0607 */
[----:B------:R-:W-:-:S03]  /*c6780*/  IMAD.X R3, R27, 0x1, R22, P3 ;  /* 0x000000011b037824 */ /* 0x000fc600018e0616 */
[----:B------:R-:W-:Y:S04]  /*c6790*/  STL.64 [R1+0xe98], R10 ;  /* 0x000e980a01007387 */ /* 0x000fe80000100a00 */
[----:B------:R-:W-:Y:S01]  /*c67a0*/  STL.64 [R1+0x4308], R6 ;  /* 0x0043080601007387 */ /* 0x000fe20000100a00 */
[----:B---3--:R-:W-:-:S05]  /*c67b0*/  IMAD.X R25, R27, 0x1, R20, P0 ;  /* 0x000000011b197824 */ /* 0x008fca00000e0614 */
[----:B------:R-:W-:Y:S04]  /*c67c0*/  STL [R1+0xeb4], R25 ;  /* 0x000eb41901007387 */ /* 0x000fe80000100800 */
[----:B------:R1:W-:Y:S04]  /*c67d0*/  STL.64 [R1+0xea8], R2 ;  /* 0x000ea80201007387 */ /* 0x0003e80000100a00 */
[----:B-1----:R-:W3:Y:S01]  /*c67e0*/  LDL.LU.64 R2, [R1+0x4320] ;  /* 0x0043200001027983 */ /* 0x002ee20000300a00 */
[----:B------:R-:W-:Y:S02]  /*c67f0*/  SHF.R.S32.HI R28, RZ, 0x1f, R29 ;  /* 0x0000001fff1c7819 */ /* 0x000fe4000001141d */
[----:B--2---:R-:W-:-:S02]  /*c6800*/  IADD3 R8, P4, R29, R16, RZ ;  /* 0x000000101d087210 */ /* 0x004fc40007f9e0ff */
[C---:B------:R-:W-:Y:S02]  /*c6810*/  IADD3 R12, P5, R29.reuse, R17, RZ ;  /* 0x000000111d0c7210 */ /* 0x040fe40007fbe0ff */
[C---:B------:R-:W-:Y:S02]  /*c6820*/  IADD3 R10, P1, R29.reuse, R6, RZ ;  /* 0x000000061d0a7210 */ /* 0x040fe40007f3e0ff */
[C---:B------:R-:W-:Y:S01]  /*c6830*/  IADD3 R24, P0, R29.reuse, R4, RZ ;  /* 0x000000041d187210 */ /* 0x040fe20007f1e0ff */
[C---:B------:R-:W-:Y:S02]  /*c6840*/  IMAD.X R9, R28.reuse, 0x1, R5, P4 ;  /* 0x000000011c097824 */ /* 0x040fe400020e0605 */
[C---:B------:R-:W-:Y:S02]  /*c6850*/  IMAD.X R15, R28.reuse, 0x1, R0, P2 ;  /* 0x000000011c0f7824 */ /* 0x040fe400010e0600 */
[C---:B------:R-:W-:Y:S02]  /*c6860*/  IMAD.X R11, R28.reuse, 0x1, R21, P1 ;  /* 0x000000011c0b7824 */ /* 0x040fe400008e0615 */
[C---:B------:R-:W-:Y:S01]  /*c6870*/  IMAD.X R25, R28.reuse, 0x1, R23, P0 ;  /* 0x000000011c197824 */ /* 0x040fe200000e0617 */
[----:B---3--:R-:W-:Y:S01]  /*c6880*/  IADD3 R18, P3, R29, R2, RZ ;  /* 0x000000021d127210 */ /* 0x008fe20007f7e0ff */
[----:B------:R-:W-:-:S04]  /*c6890*/  IMAD.X R13, R28, 0x1, R3, P5 ;  /* 0x000000011c0d7824 */ /* 0x000fc800028e0603 */
[----:B------:R1:W-:Y:S04]  /*c68a0*/  STL [R1+0xee0], R18 ;  /* 0x000ee01201007387 */ /* 0x0003e80000100800 */
[----:B-1----:R-:W2:Y:S04]  /*c68b0*/  LDL.LU.64 R18, [R1+0x4318] ;  /* 0x0043180001127983 */ /* 0x002ea80000300a00 */
[----:B------:R-:W-:Y:S04]  /*c68c0*/  STL.64 [R1+0xec8], R8 ;  /* 0x000ec80801007387 */ /* 0x000fe80000100a00 */
        /* <DEDUP_REMOVED lines=10> */
[----:B-1----:R0:W3:Y:S01]  /*c6970*/  LDL.64 R24, [R1+0xee0] ;  /* 0x000ee00001187983 */ /* 0x0020e20000100a00 */
[----:B--2---:R-:W-:-:S02]  /*c6980*/  IADD3 R8, P4, R29, R18, RZ ;  /* 0x000000121d087210 */ /* 0x004fc40007f9e0ff */
[----:B------:R-:W-:Y:S02]  /*c6990*/  IADD3 R12, P5, R29, R19, RZ ;  /* 0x000000131d0c7210 */ /* 0x000fe40007fbe0ff */
[----:B------:R-:W-:Y:S02]  /*c69a0*/  SHF.R.S32.HI R29, RZ, 0x1f, R26 ;  /* 0x0000001fff1d7819 */ /* 0x000fe4000001141a */
[C---:B------:R-:W-:Y:S02]  /*c69b0*/  IADD3 R14, P2, R26.reuse, R16, RZ ;  /* 0x000000101a0e7210 */ /* 0x040fe40007f5e0ff */
[----:B------:R-:W-:Y:S01]  /*c69c0*/  IADD3 R10, P1, R26, R17, RZ ;  /* 0x000000111a0a7210 */ /* 0x000fe20007f3e0ff */
[C---:B------:R-:W-:Y:S02]  /*c69d0*/  IMAD.X R9, R28.reuse, 0x1, R20, P4 ;  /* 0x000000011c097824 */ /* 0x040fe400020e0614 */
[----:B------:R-:W-:Y:S02]  /*c69e0*/  IMAD.X R13, R28, 0x1, R22, P5 ;  /* 0x000000011c0d7824 */ /* 0x000fe400028e0616 */
[----:B------:R-:W-:-:S02]  /*c69f0*/  IMAD.X R15, R29, 0x1, R5, P2 ;  /* 0x000000011d0f7824 */ /* 0x000fc400010e0605 */
[----:B------:R-:W-:Y:S02]  /*c6a00*/  IMAD.X R11, R29, 0x1, R3, P1 ;  /* 0x000000011d0b7824 */ /* 0x000fe400008e0603 */
[----:B---3--:R-:W-:-:S05]  /*c6a10*/  IMAD.X R25, R28, 0x1, R7, P3 ;  /* 0x000000011c197824 */ /* 0x008fca00018e0607 */
[----:B------:R-:W-:Y:S04]  /*c6a20*/  STL [R1+0xee4], R25 ;  /* 0x000ee41901007387 */ /* 0x000fe80000100800 */
[----:B------:R-:W-:Y:S04]  /*c6a30*/  STL.64 [R1+0xef8], R8 ;  /* 0x000ef80801007387 */ /* 0x000fe80000100a00 */
[----:B------:R-:W-:Y:S04]  /*c6a40*/  STL.64 [R1+0xef0], R12 ;  /* 0x000ef00c01007387 */ /* 0x000fe80000100a00 */
[----:B------:R1:W-:Y:S04]  /*c6a50*/  STL.64 [R1+0xf00], R14 ;  /* 0x000f000e01007387 */ /* 0x0003e80000100a00 */
[----:B------:R-:W-:Y:S04]  /*c6a60*/  STL.64 [R1+0x42f8], R2 ;  /* 0x0042f80201007387 */ /* 0x000fe80000100a00 */
[----:B------:R2:W-:Y:S04]  /*c6a70*/  STL.64 [R1+0xf08], R10 ;  /* 0x000f080a01007387 */ /* 0x0005e80000100a00 */
[----:B------:R3:W-:Y:S01]  /*c6a80*/  STL.64 [R1+0x42f0], R18 ;  /* 0x0042f01201007387 */ /* 0x0007e20000100a00 */
[----:B-1----:R-:W-:-:S02]  /*c6a90*/  IADD3 R14, P2, R26, R18, RZ ;  /* 0x000000121a0e7210 */ /* 0x002fc40007f5e0ff */
[C---:B--2---:R-:W-:Y:S02]  /*c6aa0*/  IADD3 R10, P1, R26.reuse, R19, RZ ;  /* 0x000000131a0a7210 */ /* 0x044fe40007f3e0ff */
[----:B---3--:R0:W2:Y:S01]  /*c6ab0*/  LDL.64 R18, [R1+0xf10] ;  /* 0x000f100001127983 */ /* 0x0080a20000100a00 */
[C---:B------:R-:W-:Y:S01]  /*c6ac0*/  IADD3 R24, P3, R26.reuse, R6, RZ ;  /* 0x000000061a187210 */ /* 0x040fe20007f7e0ff */
[C---:B------:R-:W-:Y:S01]  /*c6ad0*/  VIADD R27, R26.reuse, UR56 ;  /* 0x000000381a1b7c36 */ /* 0x040fe20008000000 */
[----:B------:R-:W-:-:S03]  /*c6ae0*/  IADD3 R12, P5, R26, R2, RZ ;  /* 0x000000021a0c7210 */ /* 0x000fc60007fbe0ff */
[----:B------:R-:W-:Y:S01]  /*c6af0*/  IMAD.X R25, R29, 0x1, R21, P3 ;  /* 0x000000011d197824 */ /* 0x000fe200018e0615 */
[----:B------:R-:W-:Y:S02]  /*c6b00*/  IADD3 R2, P3, R27, R17, RZ ;  /* 0x000000111b027210 */ /* 0x000fe40007f7e0ff */
[----:B------:R-:W-:Y:S02]  /*c6b10*/  IADD3 R8, P4, R26, R4, RZ ;  /* 0x000000041a087210 */ /* 0x000fe40007f9e0ff */
[----:B------:R-:W-:Y:S01]  /*c6b20*/  SHF.R.S32.HI R26, RZ, 0x1f, R27 ;  /* 0x0000001fff1a7819 */ /* 0x000fe2000001141b */
[C---:B------:R-:W-:Y:S02]  /*c6b30*/  IMAD.X R13, R29.reuse, 0x1, R7, P5 ;  /* 0x000000011d0d7824 */ /* 0x040fe400028e0607 */
[C---:B------:R-:W-:Y:S02]  /*c6b40*/  IMAD.X R15, R29.reuse, 0x1, R20, P2 ;  /* 0x000000011d0f7824 */ /* 0x040fe400010e0614 */
[----:B------:R-:W-:-:S02]  /*c6b50*/  IMAD.X R9, R29, 0x1, R23, P4 ;  /* 0x000000011d097824 */ /* 0x000fc400020e0617 */
[C---:B------:R-:W-:Y:S02]  /*c6b60*/  IMAD.X R11, R29.reuse, 0x1, R22, P1 ;  /* 0x000000011d0b7824 */ /* 0x040fe400008e0616 */
[----:B--2---:R-:W-:Y:S01]  /*c6b70*/  IMAD.X R19, R29, 0x1, R0, P0 ;  /* 0x000000011d137824 */ /* 0x004fe200000e0600 */
[----:B------:R-:W-:-:S04]  /*c6b80*/  IADD3 R18, P0, R27, R16, RZ ;  /* 0x000000101b127210 */ /* 0x000fc80007f1e0ff */
[----:B------:R-:W-:Y:S04]  /*c6b90*/  STL [R1+0xf14], R19 ;  /* 0x000f141301007387 */ /* 0x000fe80000100800 */
[----:B------:R1:W-:Y:S04]  /*c6ba0*/  STL.64 [R1+0xf18], R24 ;  /* 0x000f181801007387 */ /* 0x0003e80000100a00 */
[----:B-1----:R-:W2:Y:S04]  /*c6bb0*/  LDL.LU.64 R24, [R1+0x4300] ;  /* 0x0043000001187983 */ /* 0x002ea80000300a00 */
[----:B------:R1:W-:Y:S04]  /*c6bc0*/  STL.64 [R1+0x42e0], R16 ;  /* 0x0042e01001007387 */ /* 0x0003e80000100a00 */
[----:B------:R3:W-:Y:S01]  /*c6bd0*/  STL [R1+0xf50], R2 ;  /* 0x000f500201007387 */ /* 0x0007e20000100800 */
[----:B------:R-:W-:-:S02]  /*c6be0*/  IMAD.X R19, R26, 0x1, R5, P0 ;  /* 0x000000011a137824 */ /* 0x000fc400000e0605 */
[----:B-1----:R-:W-:Y:S02]  /*c6bf0*/  IMAD.MOV.U32 R16, RZ, RZ, R2 ;  /* 0x000000ffff107224 */ /* 0x002fe400078e0002 */
[----:B------:R-:W-:Y:S02]  /*c6c00*/  IMAD.MOV.U32 R17, RZ, RZ, R3 ;  /* 0x000000ffff117224 */ /* 0x000fe400078e0003 */
[----:B---3--:R-:W3:Y:S04]  /*c6c10*/  LDL.LU.64 R2, [R1+0x42f8] ;  /* 0x0042f80001027983 */ /* 0x008ee80000300a00 */
[----:B------:R-:W-:Y:S04]  /*c6c20*/  STL [R1+0x42e8], R16 ;  /* 0x0042e81001007387 */ /* 0x000fe80000100800 */
[----:B------:R-:W-:Y:S04]  /*c6c30*/  STL.64 [R1+0xf28], R8 ;  /* 0x000f280801007387 */ /* 0x000fe80000100a00 */
[----:B------:R-:W-:Y:S04]  /*c6c40*/  STL.64 [R1+0xf20], R12 ;  /* 0x000f200c01007387 */ /* 0x000fe80000100a00 */
[----:B------:R-:W-:Y:S04]  /*c6c50*/  STL.64 [R1+0xf38], R14 ;  /* 0x000f380e01007387 */ /* 0x000fe80000100a00 */
[----:B------:R-:W-:Y:S04]  /*c6c60*/  STL.64 [R1+0xf30], R10 ;  /* 0x000f300a01007387 */ /* 0x000fe80000100a00 */
[----:B------:R1:W-:Y:S04]  /*c6c70*/  STL.64 [R1+0xf40], R18 ;  /* 0x000f401201007387 */ /* 0x0003e80000100a00 */
[----:B-1----:R-:W4:Y:S02]  /*c6c80*/  LDL.LU.64 R18, [R1+0x42f0] ;  /* 0x0042f00001127983 */ /* 0x002f240000300a00 */
[----:B----4-:R-:W-:-:S05]  /*c6c90*/  IADD3 R16, P0, R27, R18, RZ ;  /* 0x000000121b107210 */ /* 0x010fca0007f1e0ff */
[----:B------:R1:W-:Y:S04]  /*c6ca0*/  STL [R1+0xf90], R16 ;  /* 0x000f901001007387 */ /* 0x0003e80000100800 */
[----:B-1----:R0:W4:Y:S01]  /*c6cb0*/  LDL.LU R16, [R1+0x42e8] ;  /* 0x0042e80001107983 */ /* 0x0021220000300800 */
[C---:B--2---:R-:W-:Y:S02]  /*c6cc0*/  IADD3 R8, P4, R27.reuse, R24, RZ ;  /* 0x000000181b087210 */ /* 0x044fe40007f9e0ff */
[C---:B------:R-:W-:Y:S01]  /*c6cd0*/  IADD3 R12, P5, R27.reuse, R6, RZ ;  /* 0x000000061b0c7210 */ /* 0x040fe20007fbe0ff */
[C---:B---3--:R-:W-:Y:S01]  /*c6ce0*/  IMAD.X R17, R26.reuse, 0x1, R3, P3 ;  /* 0x000000011a117824 */ /* 0x048fe200018e0603 */
[----:B------:R-:W-:Y:S01]  /*c6cf0*/  IADD3 R14, P2, R27, R4, RZ ;  /* 0x000000041b0e7210 */ /* 0x000fe20007f5e0ff */
[----:B------:R-:W-:-:S02]  /*c6d00*/  IMAD.X R9, R26, 0x1, R0, P4 ;  /* 0x000000011a097824 */ /* 0x000fc400020e0600 */
[C---:B------:R-:W-:Y:S01]  /*c6d10*/  IMAD.X R13, R26.reuse, 0x1, R21, P5 ;  /* 0x000000011a0d7824 */ /* 0x040fe200028e0615 */
[----:B------:R4:W-:Y:S01]  /*c6d20*/  STL [R1+0xf54], R17 ;  /* 0x000f541101007387 */ /* 0x0009e20000100800 */
[----:B------:R-:W-:Y:S02]  /*c6d30*/  IMAD.X R15, R26, 0x1, R23, P2 ;  /* 0x000000011a0f7824 */ /* 0x000fe400010e0617 */
[----:B------:R-:W-:Y:S01]  /*c6d40*/  VIADD R28, R27, UR61 ;  /* 0x0000003d1b1c7c36 */ /* 0x000fe20008000000 */
[----:B----4-:R-:W2:Y:S04]  /*c6d50*/  LDL.LU.64 R16, [R1+0x42e0] ;  /* 0x0042e00001107983 */ /* 0x010ea80000300a00 */
[----:B------:R-:W-:Y:S04]  /*c6d60*/  STL.64 [R1+0x42d0], R2 ;  /* 0x0042d00201007387 */ /* 0x000fe80000100a00 */
[----:B------:R-:W-:Y:S04]  /*c6d70*/  STL.64 [R1+0x42c8], R18 ;  /* 0x0042c81201007387 */ /* 0x000fe80000100a00 */
[----:B------:R-:W-:Y:S04]  /*c6d80*/  STL.64 [R1+0xf58], R8 ;  /* 0x000f580801007387 */ /* 0x000fe80000100a00 */
[----:B------:R-:W-:Y:S04]  /*c6d90*/  STL.64 [R1+0xf78], R12 ;  /* 0x000f780c01007387 */ /* 0x000fe80000100a00 */
        /* <DEDUP_REMOVED lines=8> */
[----:B------:R1:W-:Y:S02]  /*c6e20*/  STL.64 [R1+0xf68], R10 ;  /* 0x000f680a01007387 */ /* 0x0003e40000100a00 */
[----:B-1----:R-:W-:Y:S02]  /*c6e30*/  IADD3 R10, P1, R28, R6, RZ ;  /* 0x000000061c0a7210 */ /* 0x002fe40007f3e0ff */
[----:B------:R-:W4:Y:S04]  /*c6e40*/  LDL.LU R11, [R1+0x42d8] ;  /* 0x0042d800010b7983 */ /* 0x000f280000300800 */
[----:B------:R-:W-:Y:S01]  /*c6e50*/  STL.64 [R1+0x42b8], R6 ;  /* 0x0042b80601007387 */ /* 0x000fe20000100a00 */
[----:B---3--:R-:W-:-:S05]  /*c6e60*/  IMAD.X R25, R26, 0x1, R20, P0 ;  /* 0x000000011a197824 */ /* 0x008fca00000e0614 */
[----:B------:R-:W-:Y:S04]  /*c6e70*/  STL [R1+0xf94], R25 ;  /* 0x000f941901007387 */ /* 0x000fe80000100800 */
[----:B------:R-:W-:Y:S04]  /*c6e80*/  STL [R1+0xfa8], R10 ;  /* 0x000fa80a01007387 */ /* 0x000fe80000100800 */
[----:B------:R1:W-:Y:S04]  /*c6e90*/  STL.64 [R1+0xf80], R2 ;  /* 0x000f800201007387 */ /* 0x0003e80000100a00 */
[----:B-1----:R-:W3:Y:S01]  /*c6ea0*/  LDL.LU.64 R2, [R1+0x42d0] ;  /* 0x0042d00001027983 */ /* 0x002ee20000300a00 */
[----:B------:R-:W-:-:S02]  /*c6eb0*/  SHF.R.S32.HI R29, RZ, 0x1f, R28 ;  /* 0x0000001fff1d7819 */ /* 0x000fc4000001141c */
[C---:B--2---:R-:W-:Y:S02]  /*c6ec0*/  IADD3 R8, P4, R28.reuse, R16, RZ ;  /* 0x000000101c087210 */ /* 0x044fe40007f9e0ff */
[----:B------:R-:W-:-:S03]  /*c6ed0*/  IADD3 R12, P5, R28, R17, RZ ;  /* 0x000000111c0c7210 */ /* 0x000fc60007fbe0ff */
[C---:B------:R-:W-:Y:S02]  /*c6ee0*/  IMAD.X R9, R29.reuse, 0x1, R5, P4 ;  /* 0x000000011d097824 */ /* 0x040fe400020e0605 */
[----:B------:R-:W-:Y:S01]  /*c6ef0*/  IMAD.X R15, R29, 0x1, R0, P2 ;  /* 0x000000011d0f7824 */ /* 0x000fe200010e0600 */
[----:B------:R-:W-:-:S05]  /*c6f00*/  IADD3 R24, P0, R28, R4, RZ ;  /* 0x000000041c187210 */ /* 0x000fca0007f1e0ff */
        /* <DEDUP_REMOVED lines=8> */
[----:B------:R4:W-:Y:S02]  /*c6f90*/  STL [R1+0x42a0], R15 ;  /* 0x0042a00f01007387 */ /* 0x0009e40000100800 */
[----:B----4-:R-:W-:-:S02]  /*c6fa0*/  IMAD.MOV.U32 R15, RZ, RZ, R11 ;  /* 0x000000ffff0f7224 */ /* 0x010fc400078e000b */
[----:B------:R-:W-:-:S05]  /*c6fb0*/  IMAD.X R15, R29, 0x1, R21, P1 ;  /* 0x000000011d0f7824 */ /* 0x000fca00008e0615 */
[----:B------:R-:W-:Y:S04]  /*c6fc0*/  STL [R1+0xfac], R15 ;  /* 0x000fac0f01007387 */ /* 0x000fe80000100800 */
        /* <DEDUP_REMOVED lines=9> */
[----:B------:R-:W-:Y:S01]  /*c7060*/  IADD3 R12, P5, R28, R19, RZ ;  /* 0x000000131c0c7210 */ /* 0x000fe20007fbe0ff */
[----:B------:R-:W-:Y:S01]  /*c7070*/  IMAD.MOV.U32 R14, RZ, RZ, R10 ;  /* 0x000000ffff0e7224 */ /* 0x000fe200078e000a */
        /* <DEDUP_REMOVED lines=20> */
[C---:B------:R-:W-:Y:S02]  /*c71c0*/  IADD3 R8, P4, R27.reuse, R4, RZ ;  /* 0x000000041b087210 */ /* 0x040fe40007f9e0ff */
[----:B------:R-:W-:Y:S01]  /*c71d0*/  IADD3 R12, P5, R27, R2, RZ ;  /* 0x000000021b0c7210 */ /* 0x000fe20007fbe0ff */
[----:B------:R-:W-:Y:S01]  /*c71e0*/  IMAD.X R25, R28, 0x1, R21, P3 ;  /* 0x000000011c197824 */ /* 0x000fe200018e0615 */
[----:B------:R-:W-:Y:S02]  /*c71f0*/  IADD3 R2, P3, R26, R17, RZ ;  /* 0x000000111a027210 */ /* 0x000fe40007f7e0ff */
[----:B------:R-:W-:Y:S01]  /*c7200*/  SHF.R.S32.HI R27, RZ, 0x1f, R26 ;  /* 0x0000001fff1b7819 */ /* 0x000fe2000001141a */
[----:B------:R-:W-:-:S02]  /*c7210*/  IMAD.X R9, R28, 0x1, R23, P4 ;  /* 0x000000011c097824 */ /* 0x000fc400020e0617 */
[C---:B------:R-:W-:Y:S02]  /*c7220*/  IMAD.X R13, R28.reuse, 0x1, R7, P5 ;  /* 0x000000011c0d7824 */ /* 0x040fe400028e0607 */
[C---:B------:R-:W-:Y:S02]  /*c7230*/  IMAD.X R11, R28.reuse, 0x1, R20, P2 ;  /* 0x000000011c0b7824 */ /* 0x040fe400010e0614 */
        /* <DEDUP_REMOVED lines=12> */
[----:B------:R-:W-:Y:S04]  /*c7300*/  STL.64 [R1+0xff8], R8 ;  /* 0x000ff80801007387 */ /* 0x000fe80000100a00 */
[----:B------:R-:W-:Y:S04]  /*c7310*/  STL.64 [R1+0x1000], R12 ;  /* 0x0010000c01007387 */ /* 0x000fe80000100a00 */
[----:B------:R-:W-:Y:S04]  /*c7320*/  STL.64 [R1+0x1020], R10 ;  /* 0x0010200a01007387 */ /* 0x000fe80000100a00 */
[----:B------:R1:W-:Y:S04]  /*c7330*/  STL.64 [R1+0x1018], R14 ;  /* 0x0010180e01007387 */ /* 0x0003e80000100a00 */
[----:B-1----:R-:W4:Y:S04]  /*c7340*/  LDL.LU R15, [R1+0x42a0] ;  /* 0x0042a000010f7983 */ /* 0x002f280000300800 */
[----:B------:R1:W-:Y:S04]  /*c7350*/  STL.64 [R1+0x1010], R18 ;  /* 0x0010101201007387 */ /* 0x0003e80000100a00 */
[----:B-1----:R-:W4:Y:S01]  /*c7360*/  LDL.LU.64 R18, [R1+0x4298] ;  /* 0x0042980001127983 */ /* 0x002f220000300a00 */
[----:B------:R-:W-:-:S02]  /*c7370*/  IADD3 R12, P5, R26, R6, RZ ;  /* 0x000000061a0c7210 */ /* 0x000fc40007fbe0ff */
[C---:B------:R-:W-:Y:S01]  /*c7380*/  IADD3 R10, P2, R26.reuse, R4, RZ ;  /* 0x000000041a0a7210 */ /* 0x040fe20007f5e0ff */
[----:B------:R1:W-:Y:S02]  /*c7390*/  STL.64 [R1+0x4280], R4 ;  /* 0x0042800401007387 */ /* 0x0003e40000100a00 */
[C---:B------:R-:W-:Y:S02]  /*c73a0*/  IMAD.X R13, R27.reuse, 0x1, R21, P5 ;  /* 0x000000011b0d7824 */ /* 0x040fe400028e0615 */
[C---:B------:R-:W-:Y:S02]  /*c73b0*/  VIADD R29, R26.reuse, UR52 ;  /* 0x000000341a1d7c36 */ /* 0x040fe40008000000 */
[----:B------:R-:W-:Y:S01]  /*c73c0*/  IMAD.X R11, R27, 0x1, R23, P2 ;  /* 0x000000011b0b7824 */ /* 0x000fe200010e0617 */
[----:B--2---:R-:W-:-:S05]  /*c73d0*/  IADD3 R8, P4, R26, R24, RZ ;  /* 0x000000181a087210 */ /* 0x004fca0007f9e0ff */
[C---:B------:R-:W-:Y:S01]  /*c73e0*/  IMAD.X R9, R27.reuse, 0x1, R0, P4 ;  /* 0x000000011b097824 */ /* 0x040fe200020e0600 */
[----:B---3--:R-:W-:Y:S01]  /*c73f0*/  IADD3 R14, P1, R26, R2, RZ ;  /* 0x000000021a0e7210 */ /* 0x008fe20007f3e0ff */
[----:B------:R-:W-:-:S04]  /*c7400*/  IMAD.X R17, R27, 0x1, R3, P3 ;  /* 0x000000011b117824 */ /* 0x000fc800018e0603 */
[----:B------:R-:W-:Y:S04]  /*c7410*/  STL [R1+0x1040], R14 ;  /* 0x0010400e01007387 */ /* 0x000fe80000100800 */
[----:B------:R2:W-:Y:S01]  /*c7420*/  STL [R1+0x102c], R17 ;  /* 0x00102c1101007387 */ /* 0x0005e20000100800 */
[----:B-1----:R-:W-:-:S03]  /*c7430*/  IMAD.MOV.U32 R4, RZ, RZ, R14 ;  /* 0x000000ffff047224 */ /* 0x002fc600078e000e */
[----:B--2---:R-:W2:Y:S04]  /*c7440*/  LDL.LU.64 R16, [R1+0x4290] ;  /* 0x0042900001107983 */ /* 0x004ea80000300a00 */
[----:B------:R1:W-:Y:S01]  /*c7450*/  STL.64 [R1+0x4278], R2 ;  /* 0x0042780201007387 */ /* 0x0003e20000100a00 */
[----:B----4-:R-:W-:-:S03]  /*c7460*/  IMAD.MOV.U32 R5, RZ, RZ, R15 ;  /* 0x000000ffff057224 */ /* 0x010fc600078e000f */
[----:B------:R-:W-:Y:S04]  /*c7470*/  STL.64 [R1+0x1030], R8 ;  /* 0x0010300801007387 */ /* 0x000fe80000100a00 */
[----:B------:R-:W-:Y:S01]  /*c7480*/  STL.64 [R1+0x1050], R12 ;  /* 0x0010500c01007387 */ /* 0x000fe20000100a00 */
[----:B------:R-:W-:-:S03]  /*c7490*/  IMAD.X R5, R27, 0x1, R7, P1 ;  /* 0x000000011b057824 */ /* 0x000fc600008e0607 */
[----:B------:R3:W-:Y:S01]  /*c74a0*/  STL.64 [R1+0x1048], R10 ;  /* 0x0010480a01007387 */ /* 0x0007e20000100a00 */
[C---:B------:R-:W-:Y:S02]  /*c74b0*/  IADD3 R14, P0, R26.reuse, R18, RZ ;  /* 0x000000121a0e7210 */ /* 0x040fe40007f1e0ff */
[----:B-1----:R-:W-:Y:S02]  /*c74c0*/  IADD3 R2, P3, R26, R19, RZ ;  /* 0x000000131a027210 */ /* 0x002fe40007f7e0ff */
[----:B---3--:R-:W-:Y:S01]  /*c74d0*/  IADD3 R10, P2, R29, R24, RZ ;  /* 0x000000181d0a7210 */ /* 0x008fe20007f5e0ff */
[----:B------:R-:W3:Y:S01]  /*c74e0*/  LDL.LU R11, [R1+0x4288] ;  /* 0x00428800010b7983 */ /* 0x000ee20000300800 */
[----:B------:R-:W-:-:S03]  /*c74f0*/  IMAD.X R15, R27, 0x1, R20, P0 ;  /* 0x000000011b0f7824 */ /* 0x000fc600000e0614 */
[----:B------:R-:W-:Y:S01]  /*c7500*/  STL [R1+0x4270], R25 ;  /* 0x0042701901007387 */ /* 0x000fe20000100800 */
[----:B------:R-:W-:-:S03]  /*c7510*/  IADD3 R24, P1, R29, R6, RZ ;  /* 0x000000061d187210 */ /* 0x000fc60007f3e0ff */
[----:B------:R1:W-:Y:S01]  /*c7520*/  STL [R1+0x1044], R5 ;  /* 0x0010440501007387 */ /* 0x0003e20000100800 */
[----:B------:R-:W-:-:S03]  /*c7530*/  IMAD.X R3, R27, 0x1, R22, P3 ;  /* 0x000000011b037824 */ /* 0x000fc600018e0616 */
[----:B-1----:R-:W4:Y:S04]  /*c7540*/  LDL.LU.64 R4, [R1+0x4280] ;  /* 0x0042800001047983 */ /* 0x002f280000300a00 */
[----:B------:R-:W-:Y:S04]  /*c7550*/  STL [R1+0xf48], R10 ;  /* 0x000f480a01007387 */ /* 0x000fe80000100800 */
[----:B------:R-:W-:Y:S04]  /*c7560*/  STL.64 [R1+0x1038], R14 ;  /* 0x0010380e01007387 */ /* 0x000fe80000100a00 */
[----:B------:R-:W-:Y:S04]  /*c7570*/  STL [R1+0xeb8], R24 ;  /* 0x000eb81801007387 */ /* 0x000fe80000100800 */
[----:B------:R1:W-:Y:S04]  /*c7580*/  STL.64 [R1+0x1008], R2 ;  /* 0x0010080201007387 */ /* 0x0003e80000100a00 */
[----:B-1----:R-:W3:Y:S01]  /*c7590*/  LDL.LU.64 R2, [R1+0x4278] ;  /* 0x0042780001027983 */ /* 0x002ee20000300a00 */
[----:B------:R-:W-:-:S03]  /*c75a0*/  IMAD.MOV.U32 R27, RZ, RZ, R25 ;  /* 0x000000ffff1b7224 */ /* 0x000fc600078e0019 */
[----:B------:R-:W3:Y:S01]  /*c75b0*/  LDL.LU R25, [R1+0x4270] ;  /* 0x0042700001197983 */ /* 0x000ee20000300800 */
[C---:B--2---:R-:W-:Y:S02]  /*c75c0*/  IADD3 R8, P4, R29.reuse, R16, RZ ;  /* 0x000000101d087210 */ /* 0x044fe40007f9e0ff */
[----:B------:R-:W-:Y:S02]  /*c75d0*/  SHF.R.S32.HI R16, RZ, 0x1f, R29 ;  /* 0x0000001fff107819 */ /* 0x000fe4000001141d */
[----:B------:R-:W-:-:S03]  /*c75e0*/  IADD3 R12, P5, R29, R17, RZ ;  /* 0x000000111d0c7210 */ /* 0x000fc60007fbe0ff */
[C---:B------:R-:W-:Y:S02]  /*c75f0*/  IMAD.X R27, R16.reuse, 0x1, R21, P1 ;  /* 0x00000001101b7824 */ /* 0x040fe400008e0615 */
[C---:B----4-:R-:W-:Y:S01]  /*c7600*/  IMAD.X R9, R16.reuse, 0x1, R5, P4 ;  /* 0x0000000110097824 */ /* 0x050fe200020e0605 */
[----:B------:R-:W-:Y:S01]  /*c7610*/  IADD3 R14, P0, R29, R4, RZ ;  /* 0x000000041d0e7210 */ /* 0x000fe20007f1e0ff */
[----:B---3--:R-:W-:Y:S02]  /*c7620*/  IMAD.MOV.U32 R5, RZ, RZ, R11 ;  /* 0x000000ffff057224 */ /* 0x008fe400078e000b */
[----:B------:R-:W-:Y:S02]  /*c7630*/  IMAD.MOV.U32 R4, RZ, RZ, R10 ;  /* 0x000000ffff047224 */ /* 0x000fe400078e000a */
[C---:B------:R-:W-:Y:S01]  /*c7640*/  IMAD.X R5, R16.reuse, 0x1, R0, P2 ;  /* 0x0000000110057824 */ /* 0x040fe200010e0600 */
[----:B------:R1:W-:Y:S01]  /*c7650*/  STL.64 [R1+0xfb0], R8 ;  /* 0x000fb00801007387 */ /* 0x0003e20000100a00 */
[----:B------:R-:W-:-:S02]  /*c7660*/  IMAD.X R15, R16, 0x1, R23, P0 ;  /* 0x00000001100f7824 */ /* 0x000fc400000e0617 */
[----:B------:R-:W-:Y:S01]  /*c7670*/  IMAD.X R13, R16, 0x1, R3, P5 ;  /* 0x00000001100d7824 */ /* 0x000fe200028e0603 */
[----:B-1----:R-:W2:Y:S04]  /*c7680*/  LDL.LU.64 R8, [R1+0x4268] ;  /* 0x0042680001087983 */ /* 0x002ea80000300a00 */
[----:B------:R-:W3:Y:S04]  /*c7690*/  LDL.LU.64 R10, [R1+0x4260] ;  /* 0x00426000010a7983 */ /* 0x000ee80000300a00 */
[----:B------:R1:W-:Y:S04]  /*c76a0*/  STL.64 [R1+0xf60], R12 ;  /* 0x000f600c01007387 */ /* 0x0003e80000100a00 */
[----:B-1----:R-:W4:Y:S04]  /*c76b0*/  LDL.LU R12, [R1+0x148] ;  /* 0x00014800010c7983 */ /* 0x002f280000300800 */
[----:B------:R-:W4:Y:S04]  /*c76c0*/  LDL R13, [R1+0x1878] ;  /* 0x00187800010d7983 */ /* 0x000f280000100800 */
[----:B------:R-:W-:Y:S04]  /*c76d0*/  STL [R1+0xf4c], R5 ;  /* 0x000f4c0501007387 */ /* 0x000fe80000100800 */
[----:B------:R-:W-:Y:S04]  /*c76e0*/  STL [R1+0xebc], R27 ;  /* 0x000ebc1b01007387 */ /* 0x000fe80000100800 */
[----:B------:R1:W-:Y:S04]  /*c76f0*/  STL.64 [R1+0xe80], R14 ;  /* 0x000e800e01007387 */ /* 0x0003e80000100a00 */
[----:B-1----:R-:W2:Y:S01]  /*c7700*/  LDL.LU.64 R14, [R1+0xae8] ;  /* 0x000ae800010e7983 */ /* 0x002ea20000300a00 */
[C---:B------:R-:W-:Y:S01]  /*c7710*/  IADD3 R28, P3, R29.reuse, R2, RZ ;  /* 0x000000021d1c7210 */ /* 0x040fe20007f7e0ff */
[----:B------:R-:W-:Y:S01]  /*c7720*/  IMAD.MOV.U32 R26, RZ, RZ, R24 ;  /* 0x000000ffff1a7224 */ /* 0x000fe200078e0018 */
[----:B------:R-:W-:-:S02]  /*c7730*/  IADD3 R18, P4, R29, R18, RZ ;  /* 0x000000121d127210 */ /* 0x000fc40007f9e0ff */
[----:B------:R-:W-:Y:S01]  /*c7740*/  IADD3 R6, P5, R29, R19, RZ ;  /* 0x000000131d067210 */ /* 0x000fe20007fbe0ff */
[C---:B------:R-:W-:Y:S02]  /*c7750*/  IMAD.X R29, R16.reuse, 0x1, R7, P3 ;  /* 0x00000001101d7824 */ /* 0x040fe400018e0607 */
[C---:B------:R-:W-:Y:S02]  /*c7760*/  IMAD.X R19, R16.reuse, 0x1, R20, P4 ;  /* 0x0000000110137824 */ /* 0x040fe400020e0614 */
[----:B------:R-:W-:Y:S01]  /*c7770*/  IMAD.X R7, R16, 0x1, R22, P5 ;  /* 0x0000000110077824 */ /* 0x000fe200028e0616 */
[----:B--2---:R1:W-:Y:S04]  /*c7780*/  STL.64 [R1+0x4258], R14 ;  /* 0x0042580e01007387 */ /* 0x0043e80000100a00 */
[----:B-1----:R-:W2:Y:S04]  /*c7790*/  LDL.LU.64 R14, [R1+0xb08] ;  /* 0x000b0800010e7983 */ /* 0x002ea80000300a00 */
[----:B------:R-:W2:Y:S01]  /*c77a0*/  LDL.LU.64 R4, [R1+0xae0] ;  /* 0x000ae00001047983 */ /* 0x000ea20000300a00 */
[----:B------:R-:W-:-:S03]  /*c77b0*/  VIADD R2, R9, 0x5 ;  /* 0x0000000509027836 */ /* 0x000fc60000000000 */
[----:B------:R-:W2:Y:S04]  /*c77c0*/  LDL.LU.64 R26, [R1+0xad8] ;  /* 0x000ad800011a7983 */ /* 0x000ea80000300a00 */
[----:B------:R-:W2:Y:S04]  /*c77d0*/  LDL.LU R17, [R1+0xe8] ;  /* 0x0000e80001117983 */ /* 0x000ea80000300800 */
[----:B------:R-:W2:Y:S04]  /*c77e0*/  LDL R24, [R1+0x1868] ;  /* 0x0018680001187983 */ /* 0x000ea80000100800 */
[----:B------:R1:W-:Y:S01]  /*c77f0*/  STL.64 [R1+0x4068], R28 ;  /* 0x0040681c01007387 */ /* 0x0003e20000100a00 */
[----:B------:R-:W-:Y:S01]  /*c7800*/  ISETP.GE.AND P2, PT, R2, UR4, PT ;  /* 0x0000000402007c0c */ /* 0x000fe2000bf46270 */
[----:B------:R-:W-:-:S03]  /*c7810*/  ULDC UR4, c[0x0][0x228] ;  /* 0x00008a0000047ab9 */ /* 0x000fc60000000800 */
[----:B---3--:R-:W-:Y:S01]  /*c7820*/  ISETP.LT.AND P0, PT, R10, UR4, !P2 ;  /* 0x000000040a007c0c */ /* 0x008fe2000d701270 */
[----:B-1----:R-:W3:Y:S04]  /*c7830*/  LDL R29, [R1+0x1870] ;  /* 0x00187000011d7983 */ /* 0x002ee80000100800 */
[----:B------:R-:W3:Y:S04]  /*c7840*/  LDL.LU.64 R20, [R1+0xaf0] ;  /* 0x000af00001147983 */ /* 0x000ee80000300a00 */
[----:B------:R1:W-:Y:S01]  /*c7850*/  STL.64 [R1+0x4070], R18 ;  /* 0x0040701201007387 */ /* 0x0003e20000100a00 */
[----:B----4-:R-:W-:Y:S01]  /*c7860*/  PRMT R2, R12, 0x7770, RZ ;  /* 0x000077700c027816 */ /* 0x010fe200000000ff */
[----:B------:R-:W-:Y:S01]  /*c7870*/  VIADD R0, R9, 0x3f ;  /* 0x0000003f09007836 */ /* 0x000fe20000000000 */
[----:B------:R-:W-:-:S02]  /*c7880*/  ISETP.LT.AND P5, PT, R25, UR6, !P2 ;  /* 0x0000000619007c0c */ /* 0x000fc4000d7a1270 */
[----:B------:R-:W-:Y:S01]  /*c7890*/  ISETP.LT.AND P4, PT, R11, UR8, !P2 ;  /* 0x000000080b007c0c */ /* 0x000fe2000d781270 */
[----:B------:R-:W-:Y:S01]  /*c78a0*/  ULDC UR4, c[0x0][0x22c] ;  /* 0x00008b0000047ab9 */ /* 0x000fe20000000800 */
[----:B------:R-:W-:Y:S01]  /*c78b0*/  ULDC UR6, c[0x0][0x228] ;  /* 0x00008a0000067ab9 */ /* 0x000fe20000000800 */
[----:B-1----:R-:W4:Y:S04]  /*c78c0*/  LDL.LU.64 R18, [R1+0xaf8] ;  /* 0x000af80001127983 */ /* 0x002f280000300a00 */
[----:B------:R-:W3:Y:S04]  /*c78d0*/  LDL.LU.64 R22, [R1+0xb00] ;  /* 0x000b000001167983 */ /* 0x000ee80000300a00 */
[----:B------:R1:W-:Y:S04]  /*c78e0*/  STL.64 [R1+0x4078], R6 ;  /* 0x0040780601007387 */ /* 0x0003e80000100a00 */
[----:B--2---:R2:W-:Y:S04]  /*c78f0*/  @P0 STG.E.U8 desc[UR32][R14.64], R2 ;  /* 0x000000020e000986 */ /* 0x0045e8000c101120 */
[----:B-1----:R-:W4:Y:S01]  /*c7900*/  LDL R7, [R1+0x1874] ;  /* 0x0018740001077983 */ /* 0x002f220000100800 */
[----:B------:R-:W-:Y:S01]  /*c7910*/  ISETP.GE.AND P1, PT, R0, UR23, PT ;  /* 0x0000001700007c0c */ /* 0x000fe2000bf26270 */
[----:B------:R-:W-:-:S02]  /*c7920*/  ULDC UR8, c[0x0][0x228] ;  /* 0x00008a0000087ab9 */ /* 0x000fc40000000800 */
[----:B--2---:R-:W2:Y:S01]  /*c7930*/  LDL.LU.64 R14, [R1+0x4258] ;  /* 0x00425800010e7983 */ /* 0x004ea20000300a00 */
[----:B------:R-:W-:Y:S01]  /*c7940*/  VIADD R0, R9, 0x6 ;  /* 0x0000000609007836 */ /* 0x000fe20000000000 */
[----:B------:R-:W-:-:S04]  /*c7950*/  PRMT R2, R12, 0x7771, RZ ;  /* 0x000077710c027816 */ /* 0x000fc800000000ff */
[----:B------:R-:W-:Y:S01]  /*c7960*/  ISETP.GE.AND P3, PT, R0, UR4, PT ;  /* 0x0000000400007c0c */ /* 0x000fe2000bf66270 */
[----:B------:R-:W-:Y:S01]  /*c7970*/  ULDC UR4, c[0x0][0x228] ;  /* 0x00008a0000047ab9 */ /* 0x000fe20000000800 */
[C---:B------:R-:W-:Y:S02]  /*c7980*/  PRMT R0, R12.reuse, 0x7772, RZ ;  /* 0x000077720c007816 */ /* 0x040fe400000000ff */
[----:B------:R-:W-:Y:S02]  /*c7990*/  ISETP.LT.AND P0, PT, R13, UR4, !P2 ;  /* 0x000000040d007c0c */ /* 0x000fe4000d701270 */
[----:B------:R-:W-:Y:S01]  /*c79a0*/  PRMT R3, R12, 0x7773, RZ ;  /* 0x000077730c037816 */ /* 0x000fe200000000ff */
[----:B------:R-:W-:Y:S01]  /*c79b0*/  ULDC UR4, c[0x0][0x22c] ;  /* 0x00008b0000047ab9 */ /* 0x000fe20000000800 */
[----:B---3--:R1:W-:Y:S04]  /*c79c0*/  @P5 STG.E.U8 desc[UR32][R22.64], R2 ;  /* 0x0000000216005986 */ /* 0x0083e8000c101120 */
[----:B----4-:R3:W-:Y:S01]  /*c79d0*/  @P4 STG.E.U8 desc[UR32][R18.64], R0 ;  /* 0x0000000012004986 */ /* 0x0107e2000c101120 */
[----:B------:R-:W-:-:S04]  /*c79e0*/  ISETP.LT.AND P5, PT, R8, UR8, !P2 ;  /* 0x0000000808007c0c */ /* 0x000fc8000d7a1270 */
[----:B------:R4:W-:Y:S01]  /*c79f0*/  @P0 STG.E.U8 desc[UR32][R20.64], R3 ;  /* 0x0000000314000986 */ /* 0x0009e2000c101120 */
[----:B------:R-:W-:-:S03]  /*c7a00*/  ULDC UR8, c[0x0][0x228] ;  /* 0x00008a0000087ab9 */ /* 0x000fc60000000800 */
[----:B-1----:R-:W2:Y:S04]  /*c7a10*/  LDL.LU.64 R22, [R1+0xa50] ;  /* 0x000a500001167983 */ /* 0x002ea80000300a00 */
[----:B------:R-:W2:Y:S01]  /*c7a20*/  LDL.LU R12, [R1+0x17c] ;  /* 0x00017c00010c7983 */ /* 0x000ea20000300800 */
[----:B------:R-:W-:Y:S01]  /*c7a30*/  PRMT R2, R17, 0x7770, RZ ;  /* 0x0000777011027816 */ /* 0x000fe200000000ff */
[----:B---3--:R-:W-:Y:S02]  /*c7a40*/  VIADD R0, R9, 0x7 ;  /* 0x0000000709007836 */ /* 0x008fe40000000000 */
[----:B------:R-:W3:Y:S04]  /*c7a50*/  LDL.LU.64 R18, [R1+0xad0] ;  /* 0x000ad00001127983 */ /* 0x000ee80000300a00 */
[----:B----4-:R-:W4:Y:S01]  /*c7a60*/  LDL.LU.64 R20, [R1+0xac8] ;  /* 0x000ac80001147983 */ /* 0x010f220000300a00 */
[----:B------:R-:W-:-:S02]  /*c7a70*/  ISETP.GE.AND P0, PT, R0, UR4, PT ;  /* 0x0000000400007c0c */ /* 0x000fc4000bf06270 */
[----:B------:R-:W-:Y:S01]  /*c7a80*/  PRMT R0, R17, 0x7772, RZ ;  /* 0x0000777211007816 */ /* 0x000fe200000000ff */
[----:B------:R-:W-:Y:S01]  /*c7a90*/  ULDC UR4, c[0x0][0x228] ;  /* 0x00008a0000047ab9 */ /* 0x000fe20000000800 */
[----:B------:R-:W-:Y:S01]  /*c7aa0*/  ISETP.LT.AND P6, PT, R7, UR6, !P2 ;  /* 0x0000000607007c0c */ /* 0x000fe2000d7c1270 */
[----:B------:R-:W-:Y:S02]  /*c7ab0*/  ULDC UR6, c[0x0][0x228] ;  /* 0x00008a0000067ab9 */ /* 0x000fe40000000800 */
[----:B------:R-:W-:-:S10]  /*c7ac0*/  ISETP.LT.AND P4, PT, R29, UR6, !P2 ;  /* 0x000000061d007c0c */ /* 0x000fd4000d781270 */
[----:B--2---:R1:W-:Y:S01]  /*c7ad0*/  @P6 STG.E.U8 desc[UR32][R14.64], R2 ;  /* 0x000000020e006986 */ /* 0x0043e2000c101120 */
[----:B------:R-:W-:-:S03]  /*c7ae0*/  ULDC UR6, c[0x0][0x228] ;  /* 0x00008a0000067ab9 */ /* 0x000fc60000000800 */
[----:B-1----:R-:W2:Y:S01]  /*c7af0*/  LDL.LU.64 R14, [R1+0xac0] ;  /* 0x000ac000010e7983 */ /* 0x002ea20000300a00 */
[----:B------:R-:W-:-:S05]  /*c7b00*/  PRMT R2, R17, 0x7771, RZ ;  /* 0x0000777111027816 */ /* 0x000fca00000000ff */
[----:B------:R-:W-:Y:S04]  /*c7b10*/  @P4 STG.E.U8 desc[UR32][R4.64], R2 ;  /* 0x0000000204004986 */ /* 0x000fe8000c101120 */
[----:B------:R1:W-:Y:S01]  /*c7b20*/  @P5 STG.E.U8 desc[UR32][R26.64], R0 ;  /* 0x000000001a005986 */ /* 0x0003e2000c101120 */
[----:B------:R-:W-:Y:S02]  /*c7b30*/  ISETP.LT.AND P2, PT, R24, UR4, !P2 ;  /* 0x0000000418007c0c */ /* 0x000fe4000d741270 */
[----:B------:R-:W-:Y:S02]  /*c7b40*/  ISETP.LT.AND P5, PT, R25, UR8, !P3 ;  /* 0x0000000819007c0c */ /* 0x000fe4000dfa1270 */
[----:B------:R-:W-:Y:S01]  /*c7b50*/  ISETP.LT.AND P4, PT, R10, UR6, !P3 ;  /* 0x000000060a007c0c */ /* 0x000fe2000df81270 */
[----:B------:R-:W-:Y:S01]  /*c7b60*/  ULDC UR6, c[0x0][0x228] ;  /* 0x00008a0000067ab9 */ /* 0x000fe20000000800 */
[----:B------:R-:W-:Y:S01]  /*c7b70*/  ULDC UR4, c[0x0][0x22c] ;  /* 0x00008b0000047ab9 */ /* 0x000fe20000000800 */
[----:B-1----:R-:W2:Y:S04]  /*c7b80*/  LDL.LU R26, [R1+0x16c] ;  /* 0x00016c00011a7983 */ /* 0x002ea80000300800 */
[----:B------:R-:W-:Y:S04]  /*c7b90*/  STL.64 [R1+0x4248], R24 ;  /* 0x0042481801007387 */ /* 0x000fe80000100a00 */
[----:B------:R-:W2:Y:S01]  /*c7ba0*/  LDL.LU R5, [R1+0x14c] ;  /* 0x00014c0001057983 */ /* 0x000ea20000300800 */
[----:B------:R-:W-:-:S03]  /*c7bb0*/  VIADD R0, R9, 0x8 ;  /* 0x0000000809007836 */ /* 0x000fc60000000000 */
[----:B------:R1:W-:Y:S01]  /*c7bc0*/  STL.64 [R1+0x4250], R8 ;  /* 0x0042500801007387 */ /* 0x0003e20000100a00 */
[----:B------:R-:W-:Y:S02]  /*c7bd0*/  PRMT R2, R17, 0x7773, RZ ;  /* 0x0000777311027816 */ /* 0x000fe400000000ff */
[C---:B------:R-:W-:Y:S02]  /*c7be0*/  PRMT R3, R12.reuse, 0x7771, RZ ;  /* 0x000077710c037816 */ /* 0x040fe400000000ff */
[----:B------:R-:W-:Y:S01]  /*c7bf0*/  PRMT R4, R12, 0x7773, RZ ;  /* 0x000077730c047816 */ /* 0x000fe200000000ff */
[----:B------:R-:W-:Y:S01]  /*c7c00*/  ULDC UR8, c[0x0][0x228] ;  /* 0x00008a0000087ab9 */ /* 0x000fe20000000800 */
[----:B-1----:R-:W2:Y:S04]  /*c7c10*/  LDL.LU.64 R8, [R1+0xab8] ;  /* 0x000ab80001087983 */ /* 0x002ea80000300a00 */
[----:B------:R-:W2:Y:S01]  /*c7c20*/  LDL.LU.64 R24, [R1+0xab0] ;  /* 0x000ab00001187983 */ /* 0x000ea20000300a00 */
[----:B------:R-:W-:-:S03]  /*c7c30*/  ISETP.LT.AND P6, PT, R11, UR6, !P3 ;  /* 0x000000060b007c0c */ /* 0x000fc6000dfc1270 */
[----:B------:R1:W-:Y:S01]  /*c7c40*/  @P2 STG.E.U8 desc[UR32][R22.64], R2 ;  /* 0x0000000216002986 */ /* 0x0003e2000c101120 */
[----:B------:R-:W-:Y:S02]  /*c7c50*/  ISETP.GE.AND P2, PT, R0, UR4, PT ;  /* 0x0000000400007c0c */ /* 0x000fe4000bf46270 */
[C---:B------:R-:W-:Y:S01]  /*c7c60*/  PRMT R0, R12.reuse, 0x7772, RZ ;  /* 0x000077720c007816 */ /* 0x040fe200000000ff */
[----:B------:R-:W-:Y:S01]  /*c7c70*/  ULDC UR4, c[0x0][0x228] ;  /* 0x00008a0000047ab9 */ /* 0x000fe20000000800 */
[----:B------:R-:W-:Y:S01]  /*c7c80*/  ULDC UR6, c[0x0][0x228] ;  /* 0x00008a0000067ab9 */ /* 0x000fe20000000800 */
[----:B-1----:R-:W-:Y:S02]  /*c7c90*/  PRMT R2, R12, 0x7770, RZ ;  /* 0x000077700c027816 */ /* 0x002fe400000000ff */
[----:B------:R-:W2:Y:S04]  /*c7ca0*/  LDL.LU R12, [R1+0xec] ;  /* 0x0000ec00010c7983 */ /* 0x000ea80000300800 */
[----:B---3--:R1:W-:Y:S01]  /*c7cb0*/  @P4 STG.E.U8 desc[UR32][R18.64], R2 ;  /* 0x0000000212004986 */ /* 0x0083e2000c101120 */
[----:B------:R-:W-:-:S03]  /*c7cc0*/  ISETP.LT.AND P4, PT, R13, UR4, !P3 ;  /* 0x000000040d007c0c */ /* 0x000fc6000df81270 */
[----:B----4-:R-:W-:Y:S01]  /*c7cd0*/  @P5 STG.E.U8 desc[UR32][R20.64], R3 ;  /* 0x0000000314005986 */ /* 0x010fe2000c101120 */
[----:B------:R-:W-:-:S03]  /*c7ce0*/  ULDC UR4, c[0x0][0x228] ;  /* 0x00008a0000047ab9 */ /* 0x000fc60000000800 */
[----:B--2---:R2:W-:Y:S01]  /*c7cf0*/  @P6 STG.E.U8 desc[UR32][R14.64], R0 ;  /* 0x000000000e006986 */ /* 0x0045e2000c101120 */
[----:B------:R-:W-:Y:S02]  /*c7d00*/  ISETP.LT.AND P6, PT, R7, UR4, !P3 ;  /* 0x0000000407007c0c */ /* 0x000fe4000dfc1270 */
[C---:B-1----:R-:W-:Y:S01]  /*c7d10*/  PRMT R2, R26.reuse, 0x7770, RZ ;  /* 0x000077701a027816 */ /* 0x042fe200000000ff */
[----:B--2---:R-:W2:Y:S04]  /*c7d20*/  LDL.LU.64 R14, [R1+0xaa0] ;  /* 0x000aa000010e7983 */ /* 0x004ea80000300a00 */
[----:B------:R1:W-:Y:S04]  /*c7d30*/  STL [R1+0x4240], R7 ;  /* 0x0042400701007387 */ /* 0x0003e80000100800 */
[----:B------:R-:W3:Y:S01]  /*c7d40*/  LDL.LU.64 R18, [R1+0xa48] ;  /* 0x000a480001127983 */ /* 0x000ee20000300a00 */
[----:B------:R-:W-:-:S02]  /*c7d50*/  PRMT R0, R26, 0x7771, RZ ;  /* 0x000077711a007816 */ /* 0x000fc400000000ff */
[C---:B------:R-:W-:Y:S02]  /*c7d60*/  PRMT R22, R26.reuse, 0x7772, RZ ;  /* 0x000077721a167816 */ /* 0x040fe400000000ff */
[----:B------:R-:W-:Y:S02]  /*c7d70*/  PRMT R16, R26, 0x7773, RZ ;  /* 0x000077731a107816 */ /* 0x000fe400000000ff */
[----:B------:R-:W-:Y:S01]  /*c7d80*/  ISETP.LT.AND P5, PT, R29, UR6, !P3 ;  /* 0x000000061d007c0c */ /* 0x000fe2000dfa1270 */
[----:B------:R-:W-:Y:S01]  /*c7d90*/  ULDC UR4, c[0x0][0x228] ;  /* 0x00008a0000047ab9 */ /* 0x000fe20000000800 */
[----:B------:R-:W-:Y:S01]  /*c7da0*/  ULDC UR6, c[0x0][0x228] ;  /* 0x00008a0000067ab9 */ /* 0x000fe20000000800 */
[----:B-1----:R-:W4:Y:S04]  /*c7db0*/  LDL.LU.64 R6, [R1+0xa98] ;  /* 0x000a980001067983 */ /* 0x002f280000300a00 */
[----:B------:R-:W4:Y:S04]  /*c7dc0*/  LDL.LU.64 R26, [R1+0xa90] ;  /* 0x000a9000011a7983 */ /* 0x000f280000300a00 */
[----:B------:R1:W-:Y:S04]  /*c7dd0*/  @P4 STG.E.U8 desc[UR32][R8.64], R4 ;  /* 0x0000000408004986 */ /* 0x0003e8000c101120 */
[----:B------:R0:W-:Y:S04]  /*c7de0*/  @P6 STG.E.U8 desc[UR32][R24.64], R2 ;  /* 0x0000000218006986 */ /* 0x0001e8000c101120 */
[----:B-1----:R-:W2:Y:S04]  /*c7df0*/  LDL.LU.64 R8, [R1+0x4250] ;  /* 0x0042500001087983 */ /* 0x002ea80000300a00 */
[----:B0-----:R-:W3:Y:S04]  /*c7e00*/  LDL.LU.64 R24, [R1+0x4248] ;  /* 0x0042480001187983 */ /* 0x001ee80000300a00 */
[----:B------:R-:W4:Y:S01]  /*c7e10*/  LDL.LU.64 R2, [R1+0xaa8] ;  /* 0x000aa80001027983 */ /* 0x000f220000300a00 */
[----:B------:R-:W-:-:S02]  /*c7e20*/  PRMT R21, R5, 0x7773, RZ ;  /* 0x0000777305157816 */ /* 0x000fc400000000ff */
[C---:B------:R-:W-:Y:S02]  /*c7e30*/  PRMT R20, R5.reuse, 0x7772, RZ ;  /* 0x0000777205147816 */ /* 0x040fe400000000ff */
[C---:B------:R-:W-:Y:S02]  /*c7e40*/  PRMT R17, R5.reuse, 0x7771, RZ ;  /* 0x0000777105117816 */ /* 0x040fe400000000ff */
[----:B------:R-:W-:Y:S02]  /*c7e50*/  PRMT R5, R5, 0x7770, RZ ;  /* 0x0000777005057816 */ /* 0x000fe400000000ff */
[----:B--2---:R-:W-:Y:S01]  /*c7e60*/  ISETP.LT.AND P4, PT, R8, UR4, !P3 ;  /* 0x0000000408007c0c */ /* 0x004fe2000df81270 */
[----:B------:R-:W-:Y:S01]  /*c7e70*/  ULDC UR4, c[0x0][0x228] ;  /* 0x00008a0000047ab9 */ /* 0x000fe20000000800 */
[----:B----4-:R-:W-:Y:S01]  /*c7e80*/  @P5 STG.E.U8 desc[UR32][R2.64], R0 ;  /* 0x0000000002005986 */ /* 0x010fe2000c101120 */
[----:B---3--:R-:W-:Y:S01]  /*c7e90*/  ISETP.LT.AND P3, PT, R24, UR4, !P3 ;  /* 0x0000000418007c0c */ /* 0x008fe2000df61270 */
[----:B------:R-:W-:Y:S01]  /*c7ea0*/  ULDC UR4, c[0x0][0x228] ;  /* 0x00008a0000047ab9 */ /* 0x000fe20000000800 */
[----:B------:R-:W-:-:S02]  /*c7eb0*/  ISETP.LT.AND P5, PT, R10, UR6, !P0 ;  /* 0x000000060a007c0c */ /* 0x000fc4000c7a1270 */
[----:B------:R-:W-:Y:S01]  /*c7ec0*/  ISETP.LT.AND P6, PT, R25, UR4, !P0 ;  /* 0x0000000419007c0c */ /* 0x000fe2000c7c1270 */
[----:B------:R0:W-:Y:S01]  /*c7ed0*/  STL.64 [R1+0x4238], R8 ;  /* 0x0042380801007387 */ /* 0x0001e20000100a00 */
[----:B------:R-:W-:Y:S01]  /*c7ee0*/  ULDC UR4, c[0x0][0x228] ;  /* 0x00008a0000047ab9 */ /* 0x000fe20000000800 */
[----:B------:R-:W-:-:S03]  /*c7ef0*/  ULDC UR6, c[0x0][0x228] ;  /* 0x00008a0000067ab9 */ /* 0x000fc60000000800 */
[----:B------:R-:W-:Y:S04]  /*c7f00*/  @P4 STG.E.U8 desc[UR32][R14.64], R22 ;  /* 0x000000160e004986 */ /* 0x000fe8000c101120 */
[----:B------:R-:W-:Y:S04]  /*c7f10*/  @P3 STG.E.U8 desc[UR32][R18.64], R16 ;  /* 0x0000001012003986 */ /* 0x000fe8000c101120 */
[----:B0-----:R-:W2:Y:S04]  /*c7f20*/  LDL.LU.64 R8, [R1+0xa88] ;  /* 0x000a880001087983 */ /* 0x001ea80000300a00 */
[----:B------:R0:W-:Y:S04]  /*c7f30*/  STL.64 [R1+0x4230], R24 ;  /* 0x0042301801007387 */ /* 0x0001e80000100a00 */
[----:B------:R1:W-:Y:S04]  /*c7f40*/  @P5 STG.E.U8 desc[UR32][R6.64], R5 ;  /* 0x0000000506005986 */ /* 0x0003e8000c101120 */
[----:B------:R3:W-:Y:S04]  /*c7f50*/  @P6 STG.E.U8 desc[UR32][R26.64], R17 ;  /* 0x000000111a006986 */ /* 0x0007e8000c101120 */
[----:B0-----:R-:W4:Y:S04]  /*c7f60*/  LDL.LU.64 R24, [R1+0xa80] ;  /* 0x000a800001187983 */ /* 0x001f280000300a00 */
[----:B------:R-:W4:Y:S04]  /*c7f70*/  LDL.LU.64 R22, [R1+0xa68] ;  /* 0x000a680001167983 */ /* 0x000f280000300a00 */
[----:B------:R-:W4:Y:S04]  /*c7f80*/  LDL.LU R15, [R1+0x150] ;  /* 0x00015000010f7983 */ /* 0x000f280000300800 */
[----:B------:R-:W4:Y:S04]  /*c7f90*/  LDL.LU.64 R18, [R1+0xa30] ;  /* 0x000a300001127983 */ /* 0x000f280000300a00 */
[----:B-1----:R-:W4:Y:S04]  /*c7fa0*/  LDL.LU R7, [R1+0x4240] ;  /* 0x0042400001077983 */ /* 0x002f280000300800 */
[----:B---3--:R-:W3:Y:S04]  /*c7fb0*/  LDL.LU.64 R16, [R1+0xa70] ;  /* 0x000a700001107983 */ /* 0x008ee80000300a00 */
[----:B------:R-:W3:Y:S01]  /*c7fc0*/  LDL.LU.64 R26, [R1+0xa18] ;  /* 0x000a1800011a7983 */ /* 0x000ee20000300a00 */
[----:B------:R-:W-:-:S02]  /*c7fd0*/  ISETP.LT.AND P4, PT, R11, UR4, !P0 ;  /* 0x000000040b007c0c */ /* 0x000fc4000c781270 */
[----:B------:R-:W-:Y:S01]  /*c7fe0*/  ISETP.LT.AND P3, PT, R13, UR6, !P0 ;  /* 0x000000060d007c0c */ /* 0x000fe2000c761270 */
[----:B------:R-:W-:Y:S01]  /*c7ff0*/  ULDC UR4, c[0x0][0x228] ;  /* 0x00008a0000047ab9 */ /* 0x000fe20000000800 */
[----:B------:R-:W-:-:S09]  /*c8000*/  ULDC UR6, c[0x0][0x228] ;  /* 0x00008a0000067ab9 */ /* 0x000fd20000000800 */
[----:B--2---:R-:W-:Y:S04]  /*c8010*/  @P4 STG.E.U8 desc[UR32][R8.64], R20 ;  /* 0x0000001408004986 */ /* 0x004fe8000c101120 */
[----:B----4-:R-:W-:Y:S04]  /*c8020*/  @P3 STG.E.U8 desc[UR32][R24.64], R21 ;  /* 0x0000001518003986 */ /* 0x010fe8000c101120 */
[----:B---3--:R0:W-:Y:S04]  /*c8030*/  STL.64 [R1+0x4228], R26 ;  /* 0x0042281a01007387 */ /* 0x0081e80000100a00 */
[----:B0-----:R-:W2:Y:S04]  /*c8040*/  LDL.LU.64 R26, [R1+0xa28] ;  /* 0x000a2800011a7983 */ /* 0x001ea80000300a00 */
[----:B------:R-:W3:Y:S04]  /*c8050*/  LDL.LU.64 R8, [R1+0x4238] ;  /* 0x0042380001087983 */ /* 0x000ee80000300a00 */
[----:B------:R-:W4:Y:S04]  /*c8060*/  LDL.LU.64 R24, [R1+0x4230] ;  /* 0x0042300001187983 */ /* 0x000f280000300a00 */
[----:B------:R-:W2:Y:S01]  /*c8070*/  LDL.LU.64 R20, [R1+0xa78] ;  /* 0x000a780001147983 */ /* 0x000ea20000300a00 */
[----:B------:R-:W-:Y:S01]  /*c8080*/  ISETP.LT.AND P6, PT, R7, UR4, !P0 ;  /* 0x0000000407007c0c */ /* 0x000fe2000c7c1270 */
[----:B------:R-:W-:Y:S01]  /*c8090*/  ULDC UR4, c[0x0][0x228] ;  /* 0x00008a0000047ab9 */ /* 0x000fe20000000800 */
[----:B------:R-:W-:Y:S01]  /*c80a0*/  ISETP.LT.AND P5, PT, R29, UR6, !P0 ;  /* 0x000000061d007c0c */ /* 0x000fe2000c7a1270 */
[----:B------:R-:W-:Y:S01]  /*c80b0*/  ULDC UR6, c[0x0][0x228] ;  /* 0x00008a0000067ab9 */ /* 0x000fe20000000800 */
[----:B------:R-:W-:-:S02]  /*c80c0*/  PRMT R3, R12, 0x7770, RZ ;  /* 0x000077700c037816 */ /* 0x000fc400000000ff */
[----:B------:R-:W-:Y:S02]  /*c80d0*/  PRMT R2, R12, 0x7771, RZ ;  /* 0x000077710c027816 */ /* 0x000fe400000000ff */
[----:B------:R-:W-:Y:S02]  /*c80e0*/  ISETP.LT.AND P3, PT, R10, UR6, !P2 ;  /* 0x000000060a007c0c */ /* 0x000fe4000d761270 */
[C---:B------:R-:W-:Y:S02]  /*c80f0*/  PRMT R0, R12.reuse, 0x7772, RZ ;  /* 0x000077720c007816 */ /* 0x040fe400000000ff */
[----:B------:R-:W-:Y:S01]  /*c8100*/  PRMT R4, R12, 0x7773, RZ ;  /* 0x000077730c047816 */ /* 0x000fe200000000ff */
[----:B------:R-:W-:Y:S01]  /*c8110*/  ULDC UR6, c[0x0][0x228] ;  /* 0x00008a0000067ab9 */ /* 0x000fe20000000800 */
[----:B------:R-:W2:Y:S01]  /*c8120*/  LDL.LU R12, [R1+0x130] ;  /* 0x00013000010c7983 */ /* 0x000ea20000300800 */
[----:B---3--:R-:W-:Y:S01]  /*c8130*/  ISETP.LT.AND P4, PT, R8, UR4, !P0 ;  /* 0x0000000408007c0c */ /* 0x008fe2000c781270 */
[----:B------:R-:W-:-:S02]  /*c8140*/  ULDC UR4, c[0x0][0x228] ;  /* 0x00008a0000047ab9 */ /* 0x000fc40000000800 */
[----:B----4-:R-:W-:Y:S01]  /*c8150*/  ISETP.LT.AND P0, PT, R24, UR4, !P0 ;  /* 0x0000000418007c0c */ /* 0x010fe2000c701270 */
[----:B--2---:R0:W-:Y:S04]  /*c8160*/  @P6 STG.E.U8 desc[UR32][R20.64], R3 ;  /* 0x0000000314006986 */ /* 0x0041e8000c101120 */
[----:B------:R1:W-:Y:S01]  /*c8170*/  @P5 STG.E.U8 desc[UR32][R16.64], R2 ;  /* 0x0000000210005986 */ /* 0x0003e2000c101120 */
[----:B------:R-:W-:-:S04]  /*c8180*/  ULDC UR4, c[0x0][0x228] ;  /* 0x00008a0000047ab9 */ /* 0x000fc80000000800 */
[----:B------:R2:W-:Y:S04]  /*c8190*/  @P4 STG.E.U8 desc[UR32][R22.64], R0 ;  /* 0x0000000016004986 */ /* 0x0005e8000c101120 */
[----:B0-----:R-:W3:Y:S04]  /*c81a0*/  LDL.LU.64 R20, [R1+0xa08] ;  /* 0x000a080001147983 */ /* 0x001ee80000300a00 */
[----:B-1----:R-:W4:Y:S04]  /*c81b0*/  LDL.LU.64 R16, [R1+0x9f0] ;  /* 0x0009f00001107983 */ /* 0x002f280000300a00 */
[----:B------:R0:W-:Y:S01]  /*c81c0*/  @P0 STG.E.U8 desc[UR32][R18.64], R4 ;  /* 0x0000000412000986 */ /* 0x0001e2000c101120 */
[----:B------:R-:W-:-:S03]  /*c81d0*/  PRMT R2, R15, 0x7770, RZ ;  /* 0x000077700f027816 */ /* 0x000fc600000000ff */
[----:B--2---:R-:W2:Y:S04]  /*c81e0*/  LDL.LU.64 R22, [R1+0x9e0] ;  /* 0x0009e00001167983 */ /* 0x004ea80000300a00 */
[----:B0-----:R-:W3:Y:S04]  /*c81f0*/  LDL.LU.64 R4, [R1+0xa20] ;  /* 0x000a200001047983 */ /* 0x001ee80000300a00 */
[----:B------:R-:W2:Y:S04]  /*c8200*/  LDL.LU.64 R18, [R1+0x9d8] ;  /* 0x0009d80001127983 */ /* 0x000ea80000300a00 */
[----:B------:R0:W-:Y:S04]  /*c8210*/  @P3 STG.E.U8 desc[UR32][R26.64], R2 ;  /* 0x000000021a003986 */ /* 0x0001e8000c101120 */
[----:B0-----:R-:W4:Y:S01]  /*c8220*/  LDL.LU.64 R26, [R1+0x4228] ;  /* 0x00422800011a7983 */ /* 0x001f220000300a00 */
[----:B------:R-:W-:Y:S01]  /*c8230*/  ISETP.LT.AND P6, PT, R25, UR4, !P2 ;  /* 0x0000000419007c0c */ /* 0x000fe2000d7c1270 */
[----:B------:R-:W-:-:S02]  /*c8240*/  ULDC UR4, c[0x0][0x228] ;  /* 0x00008a0000047ab9 */ /* 0x000fc40000000800 */
[----:B------:R-:W-:Y:S02]  /*c8250*/  ISETP.LT.AND P4, PT, R11, UR4, !P2 ;  /* 0x000000040b007c0c */ /* 0x000fe4000d781270 */
[----:B------:R-:W-:Y:S01]  /*c8260*/  PRMT R0, R15, 0x7771, RZ ;  /* 0x000077710f007816 */ /* 0x000fe200000000ff */
[----:B------:R-:W-:Y:S01]  /*c8270*/  STL [R1+0x4220], R7 ;  /* 0x0042200701007387 */ /* 0x000fe20000100800 */
[----:B------:R-:W-:Y:S01]  /*c8280*/  ISETP.LT.AND P5, PT, R7, UR6, !P2 ;  /* 0x0000000607007c0c */ /* 0x000fe2000d7a1270 */
[----:B------:R-:W-:Y:S01]  /*c8290*/  ULDC UR6, c[0x0][0x228] ;  /* 0x00008a0000067ab9 */ /* 0x000fe20000000800 */
[----:B------:R-:W-:-:S04]  /*c82a0*/  ULDC UR4, c[0x0][0x228] ;  /* 0x00008a0000047ab9 */ /* 0x000fc80000000800 */
[----:B---3--:R0:W-:Y:S02]  /*c82b0*/  @P6 STG.E.U8 desc[UR32][R4.64], R0 ;  /* 0x0000000004006986 */ /* 0x0081e4000c101120 */
[----:B0-----:R-:W-:-:S05]  /*c82c0*/  PRMT R0, R15, 0x7772, RZ ;  /* 0x000077720f007816 */ /* 0x001fca00000000ff */
[----:B----4-:R0:W-:Y:S01]  /*c82d0*/  @P4 STG.E.U8 desc[UR32][R26.64], R0 ;  /* 0x000000001a004986 */ /* 0x0101e2000c101120 */
[----:B------:R-:W-:Y:S02]  /*c82e0*/  ISETP.LT.AND P6, PT, R29, UR6, !P2 ;  /* 0x000000061d007c0c */ /* 0x000fe4000d7c1270 */
[----:B------:R-:W-:Y:S01]  /*c82f0*/  ISETP.LT.AND P3, PT, R13, UR4, !P2 ;  /* 0x000000040d007c0c */ /* 0x000fe2000d761270 */
[----:B------:R-:W-:Y:S01]  /*c8300*/  ULDC UR6, c[0x0][0x228] ;  /* 0x00008a0000067ab9 */ /* 0x000fe20000000800 */
[----:B------:R-:W-:Y:S01]  /*c8310*/  ULDC UR4, c[0x0][0x22c] ;  /* 0x00008b0000047ab9 */ /* 0x000fe20000000800 */
[----:B0-----:R-:W3:Y:S04]  /*c8320*/  LDL.LU.64 R26, [R1+0x9c0] ;  /* 0x0009c000011a7983 */ /* 0x001ee80000300a00 */
[----:B------:R0:W-:Y:S04]  /*c8330*/  STL [R1+0x4224], R29 ;  /* 0x0042241d01007387 */ /* 0x0001e80000100800 */
[----:B------:R-:W4:Y:S04]  /*c8340*/  LDL.LU R14, [R1+0xa0] ;  /* 0x0000a000010e7983 */ /* 0x000f280000300800 */
[----:B0-----:R-:W3:Y:S04]  /*c8350*/  LDL.LU.64 R28, [R1+0x9b8] ;  /* 0x0009b800011c7983 */ /* 0x001ee80000300a00 */
[----:B------:R-:W3:Y:S01]  /*c8360*/  LDL.LU.64 R6, [R1+0x9b0] ;  /* 0x0009b00001067983 */ /* 0x000ee20000300a00 */
[----:B------:R-:W-:Y:S01]  /*c8370*/  VIADD R0, R9, 0x9 ;  /* 0x0000000909007836 */ /* 0x000fe20000000000 */
[----:B------:R-:W-:-:S02]  /*c8380*/  PRMT R2, R15, 0x7773, RZ ;  /* 0x000077730f027816 */ /* 0x000fc400000000ff */
[----:B------:R-:W-:Y:S01]  /*c8390*/  ISETP.LT.AND P4, PT, R8, UR6, !P2 ;  /* 0x0000000608007c0c */ /* 0x000fe2000d781270 */
[----:B------:R-:W-:Y:S01]  /*c83a0*/  ULDC UR6, c[0x0][0x228] ;  /* 0x00008a0000067ab9 */ /* 0x000fe20000000800 */
[----:B------:R-:W-:Y:S02]  /*c83b0*/  ISETP.GE.AND P0, PT, R0, UR4, PT ;  /* 0x0000000400007c0c */ /* 0x000fe4000bf06270 */
[----:B------:R-:W-:Y:S01]  /*c83c0*/  PRMT R0, R12, 0x7770, RZ ;  /* 0x000077700c007816 */ /* 0x000fe200000000ff */
[----:B------:R0:W-:Y:S01]  /*c83d0*/  @P3 STG.E.U8 desc[UR32][R20.64], R2 ;  /* 0x0000000214003986 */ /* 0x0001e2000c101120 */
[----:B------:R-:W-:Y:S02]  /*c83e0*/  ULDC UR4, c[0x0][0x228] ;  /* 0x00008a0000047ab9 */ /* 0x000fe40000000800 */
[----:B------:R-:W-:Y:S01]  /*c83f0*/  ISETP.LT.AND P3, PT, R24, UR4, !P2 ;  /* 0x0000000418007c0c */ /* 0x000fe2000d761270 */
[----:B------:R1:W-:Y:S01]  /*c8400*/  @P5 STG.E.U8 desc[UR32][R16.64], R0 ;  /* 0x0000000010005986 */ /* 0x0003e2000c101120 */
[----:B------:R-:W-:Y:S01]  /*c8410*/  ULDC UR4, c[0x0][0x228] ;  /* 0x00008a0000047ab9 */ /* 0x000fe20000000800 */
[----:B0-----:R-:W-:-:S02]  /*c8420*/  PRMT R2, R12, 0x7771, RZ ;  /* 0x000077710c027816 */ /* 0x001fc400000000ff */
[----:B------:R-:W3:Y:S01]  /*c8430*/  LDL.LU.64 R20, [R1+0x9a0] ;  /* 0x0009a00001147983 */ /* 0x000ee20000300a00 */
[----:B-1----:R-:W-:-:S03]  /*c8440*/  PRMT R0, R12, 0x7772, RZ ;  /* 0x000077720c007816 */ /* 0x002fc600000000ff */
[----:B--2---:R0:W-:Y:S01]  /*c8450*/  @P6 STG.E.U8 desc[UR32][R22.64], R2 ;  /* 0x0000000216006986 */ /* 0x0041e2000c101120 */
[----:B------:R-:W-:Y:S02]  /*c8460*/  ISETP.LT.AND P6, PT, R10, UR4, !P0 ;  /* 0x000000040a007c0c */ /* 0x000fe4000c7c1270 */
[----:B------:R-:W-:Y:S01]  /*c8470*/  ISETP.LT.AND P5, PT, R25, UR6, !P0 ;  /* 0x0000000619007c0c */ /* 0x000fe2000c7a1270 */
[----:B------:R-:W-:Y:S01]  /*c8480*/  ULDC UR4, c[0x0][0x22c] ;  /* 0x00008b0000047ab9 */ /* 0x000fe20000000800 */
[----:B------:R1:W-:Y:S04]  /*c8490*/  @P4 STG.E.U8 desc[UR32][R18.64], R0 ;  /* 0x0000000012004986 */ /* 0x0003e8000c101120 */
[----:B------:R-:W2:Y:S01]  /*c84a0*/  LDL.LU R15, [R1+0x110] ;  /* 0x00011000010f7983 */ /* 0x000ea20000300800 */
[----:B------:R-:W-:Y:S01]  /*c84b0*/  ULDC UR6, c[0x0][0x228] ;  /* 0x00008a0000067ab9 */ /* 0x000fe20000000800 */
[----:B0-----:R-:W-:Y:S01]  /*c84c0*/  VIADD R2, R9, 0xa ;  /* 0x0000000a09027836 */ /* 0x001fe20000000000 */
[----:B-1----:R-:W-:Y:S01]  /*c84d0*/  PRMT R0, R12, 0x7773, RZ ;  /* 0x000077730c007816 */ /* 0x002fe200000000ff */
[----:B------:R-:W2:Y:S03]  /*c84e0*/  LDL.LU.64 R18, [R1+0x998] ;  /* 0x0009980001127983 */ /* 0x000ea60000300a00 */
[----:B------:R-:W-:-:S02]  /*c84f0*/  ISETP.GE.AND P2, PT, R2, UR4, PT ;  /* 0x0000000402007c0c */ /* 0x000fc4000bf46270 */
[C---:B----4-:R-:W-:Y:S01]  /*c8500*/  PRMT R3, R14.reuse, 0x7770, RZ ;  /* 0x000077700e037816 */ /* 0x050fe200000000ff */
[----:B---3--:R0:W-:Y:S01]  /*c8510*/  @P3 STG.E.U8 desc[UR32][R26.64], R0 ;  /* 0x000000001a003986 */ /* 0x0081e2000c101120 */
[----:B------:R-:W-:Y:S02]  /*c8520*/  PRMT R2, R14, 0x7771, RZ ;  /* 0x000077710e027816 */ /* 0x000fe400000000ff */
[----:B------:R-:W-:Y:S01]  /*c8530*/  ISETP.LT.AND P4, PT, R11, UR8, !P0 ;  /* 0x000000080b007c0c */ /* 0x000fe2000c781270 */
[----:B------:R-:W-:Y:S01]  /*c8540*/  ULDC UR4, c[0x0][0x228] ;  /* 0x00008a0000047ab9 */ /* 0x000fe20000000800 */
[----:B------:R-:W-:Y:S01]  /*c8550*/  ULDC UR8, c[0x0][0x228] ;  /* 0x00008a0000087ab9 */ /* 0x000fe20000000800 */
[----:B------:R1:W-:Y:S04]  /*c8560*/  @P6 STG.E.U8 desc[UR32][R28.64], R3 ;  /* 0x000000031c006986 */ /* 0x0003e8000c101120 */
[----:B0-----:R-:W3:Y:S04]  /*c8570*/  LDL.LU.64 R26, [R1+0x990] ;  /* 0x00099000011a7983 */ /* 0x001ee80000300a00 */
[----:B------:R-:W4:Y:S04]  /*c8580*/  LDL.LU.64 R4, [R1+0x988] ;  /* 0x0009880001047983 */ /* 0x000f280000300a00 */
[----:B------:R-:W4:Y:S04]  /*c8590*/  LDL.LU.64 R16, [R1+0x980] ;  /* 0x0009800001107983 */ /* 0x000f280000300a00 */
[----:B------:R-:W4:Y:S04]  /*c85a0*/  LDL.LU.64 R22, [R1+0x978] ;  /* 0x0009780001167983 */ /* 0x000f280000300a00 */
[----:B------:R-:W4:Y:S04]  /*c85b0*/  LDL.LU R12, [R1+0x154] ;  /* 0x00015400010c7983 */ /* 0x000f280000300800 */
[----:B------:R0:W-:Y:S04]  /*c85c0*/  @P5 STG.E.U8 desc[UR32][R6.64], R2 ;  /* 0x0000000206005986 */ /* 0x0001e8000c101120 */
[----:B-1----:R-:W2:Y:S04]  /*c85d0*/  LDL.LU R29, [R1+0x4224] ;  /* 0x00422400011d7983 */ /* 0x002ea80000300800 */
[----:B0-----:R-:W3:Y:S04]  /*c85e0*/  LDL.LU R7, [R1+0x4220] ;  /* 0x0042200001077983 */ /* 0x001ee80000300800 */
[----:B------:R-:W4:Y:S01]  /*c85f0*/  LDL.LU.64 R2, [R1+0x9a8] ;  /* 0x0009a80001027983 */ /* 0x000f220000300a00 */
[----:B------:R-:W-:-:S02]  /*c8600*/  ISETP.LT.AND P3, PT, R13, UR4, !P0 ;  /* 0x000000040d007c0c */ /* 0x000fc4000c761270 */
[C---:B------:R-:W-:Y:S01]  /*c8610*/  PRMT R0, R14.reuse, 0x7772, RZ ;  /* 0x000077720e007816 */ /* 0x040fe200000000ff */
[----:B------:R-:W-:Y:S01]  /*c8620*/  ULDC UR4, c[0x0][0x228] ;  /* 0x00008a0000047ab9 */ /* 0x000fe20000000800 */
[----:B--2---:R-:W-:Y:S01]  /*c8630*/  ISETP.LT.AND P5, PT, R29, UR6, !P0 ;  /* 0x000000061d007c0c */ /* 0x004fe2000c7a1270 */
[----:B------:R-:W-:Y:S01]  /*c8640*/  ULDC UR6, c[0x0][0x228] ;  /* 0x00008a0000067ab9 */ /* 0x000fe20000000800 */
[----:B---3--:R-:W-:Y:S01]  /*c8650*/  ISETP.LT.AND P6, PT, R7, UR4, !P0 ;  /* 0x0000000407007c0c */ /* 0x008fe2000c7c1270 */
[----:B----4-:R0:W-:Y:S01]  /*c8660*/  @P4 STG.E.U8 desc[UR32][R2.64], R0 ;  /* 0x0000000002004986 */ /* 0x0101e2000c101120 */
[----:B------:R-:W-:Y:S01]  /*c8670*/  ULDC UR4, c[0x0][0x228] ;  /* 0x00008a0000047ab9 */ /* 0x000fe20000000800 */
[----:B0-----:R-:W-:Y:S02]  /*c8680*/  PRMT R0, R14, 0x7773, RZ ;  /* 0x000077730e007816 */ /* 0x001fe400000000ff */
[----:B------:R-:W-:-:S03]  /*c8690*/  PRMT R2, R15, 0x7771, RZ ;  /* 0x000077710f027816 */ /* 0x000fc600000000ff */
[----:B------:R0:W-:Y:S02]  /*c86a0*/  @P3 STG.E.U8 desc[UR32][R20.64], R0 ;  /* 0x0000000014003986 */ /* 0x0001e4000c101120 */
[----:B0-----:R-:W-:Y:S02]  /*c86b0*/  PRMT R0, R15, 0x7770, RZ ;  /* 0x000077700f007816 */ /* 0x001fe400000000ff */
[----:B------:R-:W2:Y:S04]  /*c86c0*/  LDL.LU.64 R20, [R1+0x970] ;  /* 0x0009700001147983 */ /* 0x000ea80000300a00 */
[----:B------:R-:W3:Y:S04]  /*c86d0*/  LDL.LU R14, [R1+0x134] ;  /* 0x00013400010e7983 */ /* 0x000ee80000300800 */
[----:B------:R0:W-:Y:S04]  /*c86e0*/  @P6 STG.E.U8 desc[UR32][R18.64], R0 ;  /* 0x0000000012006986 */ /* 0x0001e8000c101120 */
[----:B------:R1:W-:Y:S04]  /*c86f0*/  @P5 STG.E.U8 desc[UR32][R26.64], R2 ;  /* 0x000000021a005986 */ /* 0x0003e8000c101120 */
[----:B0-----:R-:W4:Y:S04]  /*c8700*/  LDL.LU.64 R18, [R1+0x968] ;  /* 0x0009680001127983 */ /* 0x001f280000300a00 */
[----:B-1----:R-:W3:Y:S01]  /*c8710*/  LDL.LU.64 R26, [R1+0x960] ;  /* 0x00096000011a7983 */ /* 0x002ee20000300a00 */
[----:B------:R-:W-:Y:S01]  /*c8720*/  ISETP.LT.AND P4, PT, R8, UR4, !P0 ;  /* 0x0000000408007c0c */ /* 0x000fe2000c781270 */
[----:B------:R-:W-:-:S02]  /*c8730*/  ULDC UR4, c[0x0][0x228] ;  /* 0x00008a0000047ab9 */ /* 0x000fc40000000800 */
[----:B------:R-:W-:Y:S02]  /*c8740*/  ISETP.LT.AND P3, PT, R24, UR4, !P0 ;  /* 0x0000000418007c0c */ /* 0x000fe4000c761270 */
[C---:B------:R-:W-:Y:S02]  /*c8750*/  PRMT R0, R15.reuse, 0x7772, RZ ;  /* 0x000077720f007816 */ /* 0x040fe400000000ff */
[----:B------:R-:W-:Y:S01]  /*c8760*/  PRMT R2, R15, 0x7773, RZ ;  /* 0x000077730f027816 */ /* 0x000fe200000000ff */
[----:B------:R-:W-:Y:S01]  /*c8770*/  ULDC UR4, c[0x0][0x228] ;  /* 0x00008a0000047ab9 */ /* 0x000fe20000000800 */
[----:B------:R-:W-:Y:S01]  /*c8780*/  ISETP.LT.AND P0, PT, R10, UR6, !P2 ;  /* 0x000000060a007c0c */ /* 0x000fe2000d701270 */
[----:B------:R-:W-:-:S03]  /*c8790*/  ULDC UR6, c[0x0][0x228] ;  /* 0x00008a0000067ab9 */ /* 0x000fc60000000800 */
[----:B------:R0:W-:Y:S04]  /*c87a0*/  @P4 STG.E.U8 desc[UR32][R4.64], R0 ;  /* 0x0000000004004986 */ /* 0x0001e8000c101120 */
[----:B------:R1:W-:Y:S01]  /*c87b0*/  @P3 STG.E.U8 desc[UR32][R16.64], R2 ;  /* 0x0000000210003986 */ /* 0x0003e2000c101120 */
[----:B------:R-:W-:Y:S01]  /*c87c0*/  ISETP.LT.AND P3, PT, R25, UR4, !P2 ;  /* 0x0000000419007c0c */ /* 0x000fe2000d761270 */
[----:B------:R-:W-:Y:S01]  /*c87d0*/  ULDC UR4, c[0x0][0x228] ;  /* 0x00008a0000047ab9 */ /* 0x000fe20000000800 */
[----:B------:R-:W-:Y:S02]  /*c87e0*/  ISETP.LT.AND P5, PT, R13, UR6, !P2 ;  /* 0x000000060d007c0c */ /* 0x000fe4000d7a1270 */
[----:B------:R-:W-:Y:S02]  /*c87f0*/  ISETP.LT.AND P4, PT, R11, UR4, !P2 ;  /* 0x000000040b007c0c */ /* 0x000fe4000d781270 */
[----:B------:R-:W-:-:S02]  /*c8800*/  PRMT R3, R12, 0x7772, RZ ;  /* 0x000077720c037816 */ /* 0x000fc400000000ff */
[----:B------:R-:W-:Y:S01]  /*c8810*/  ISETP.LT.AND P6, PT, R7, UR8, !P2 ;  /* 0x0000000807007c0c */ /* 0x000fe2000d7c1270 */
[----:B------:R-:W-:Y:S01]  /*c8820*/  ULDC UR4, c[0x0][0x22c] ;  /* 0x00008b0000047ab9 */ /* 0x000fe20000000800 */
[----:B------:R-:W-:Y:S01]  /*c8830*/  ULDC UR6, c[0x0][0x228] ;  /* 0x00008a0000067ab9 */ /* 0x000fe20000000800 */
[----:B------:R-:W-:Y:S01]  /*c8840*/  ULDC UR8, c[0x0][0x228] ;  /* 0x00008a0000087ab9 */ /* 0x000fe20000000800 */
[C---:B0-----:R-:W-:Y:S02]  /*c8850*/  PRMT R0, R12.reuse, 0x7770, RZ ;  /* 0x000077700c007816 */ /* 0x041fe400000000ff */
[----:B-1----:R-:W-:-:S03]  /*c8860*/  PRMT R2, R12, 0x7771, RZ ;  /* 0x000077710c027816 */ /* 0x002fc600000000ff */
[----:B------:R0:W-:Y:S04]  /*c8870*/  @P0 STG.E.U8 desc[UR32][R22.64], R0 ;  /* 0x0000000016000986 */ /* 0x0001e8000c101120 */
[----:B0-----:R-:W3:Y:S04]  /*c8880*/  LDL.LU.64 R22, [R1+0x940] ;  /* 0x0009400001167983 */ /* 0x001ee80000300a00 */
[----:B------:R-:W3:Y:S04]  /*c8890*/  LDL.LU.64 R16, [R1+0x938] ;  /* 0x0009380001107983 */ /* 0x000ee80000300a00 */
[----:B------:R-:W3:Y:S04]  /*c88a0*/  LDL.LU R15, [R1+0xa4] ;  /* 0x0000a400010f7983 */ /* 0x000ee80000300800 */
[----:B------:R-:W3:Y:S04]  /*c88b0*/  LDL.LU.64 R4, [R1+0x928] ;  /* 0x0009280001047983 */ /* 0x000ee80000300a00 */
[----:B--2---:R0:W-:Y:S02]  /*c88c0*/  @P3 STG.E.U8 desc[UR32][R20.64], R2 ;  /* 0x0000000214003986 */ /* 0x0041e4000c101120 */
[----:B0-----:R-:W-:-:S02]  /*c88d0*/  PRMT R2, R12, 0x7773, RZ ;  /* 0x000077730c027816 */ /* 0x001fc400000000ff */
[----:B------:R-:W2:Y:S04]  /*c88e0*/  LDL.LU.64 R20, [R1+0x920] ;  /* 0x0009200001147983 */ /* 0x000ea80000300a00 */
[----:B----4-:R0:W-:Y:S04]  /*c88f0*/  @P4 STG.E.U8 desc[UR32][R18.64], R3 ;  /* 0x0000000312004986 */ /* 0x0101e8000c101120 */
[----:B---3--:R1:W-:Y:S04]  /*c8900*/  @P5 STG.E.U8 desc[UR32][R26.64], R2 ;  /* 0x000000021a005986 */ /* 0x0083e8000c101120 */
[----:B0-----:R-:W3:Y:S04]  /*c8910*/  LDL.LU.64 R18, [R1+0x918] ;  /* 0x0009180001127983 */ /* 0x001ee80000300a00 */
[----:B-1----:R-:W4:Y:S01]  /*c8920*/  LDL.LU.64 R2, [R1+0x958] ;  /* 0x0009580001027983 */ /* 0x002f220000300a00 */
[----:B------:R-:W-:-:S03]  /*c8930*/  VIADD R0, R9, 0xb ;  /* 0x0000000b09007836 */ /* 0x000fc60000000000 */
[----:B------:R-:W3:Y:S02]  /*c8940*/  LDL.LU.64 R26, [R1+0x910] ;  /* 0x00091000011a7983 */ /* 0x000ee40000300a00 */
[----:B------:R-:W-:Y:S01]  /*c8950*/  ISETP.GE.AND P0, PT, R0, UR4, PT ;  /* 0x0000000400007c0c */ /* 0x000fe2000bf06270 */
[----:B------:R-:W-:Y:S02]  /*c8960*/  ULDC UR4, c[0x0][0x228] ;  /* 0x00008a0000047ab9 */ /* 0x000fe40000000800 */
[----:B------:R-:W-:Y:S02]  /*c8970*/  ISETP.LT.AND P3, PT, R29, UR4, !P2 ;  /* 0x000000041d007c0c */ /* 0x000fe4000d761270 */
[----:B------:R-:W-:Y:S01]  /*c8980*/  PRMT R0, R14, 0x7770, RZ ;  /* 0x000077700e007816 */ /* 0x000fe200000000ff */
[----:B------:R-:W-:Y:S02]  /*c8990*/  ULDC UR4, c[0x0][0x228] ;  /* 0x00008a0000047ab9 */ /* 0x000fe40000000800 */
[----:B------:R-:W-:-:S02]  /*c89a0*/  ISETP.LT.AND P4, PT, R8, UR4, !P2 ;  /* 0x0000000408007c0c */ /* 0x000fc4000d781270 */
[----:B------:R-:W-:Y:S01]  /*c89b0*/  ISETP.LT.AND P2, PT, R24, UR6, !P2 ;  /* 0x0000000618007c0c */ /* 0x000fe2000d741270 */
[----:B------:R-:W-:Y:S01]  /*c89c0*/  ULDC UR4, c[0x0][0x228] ;  /* 0x00008a0000047ab9 */ /* 0x000fe20000000800 */
[----:B------:R-:W-:Y:S01]  /*c89d0*/  ULDC UR6, c[0x0][0x228] ;  /* 0x00008a0000067ab9 */ /* 0x000fe20000000800 */
[----:B------:R-:W-:Y:S01]  /*c89e0*/  ISETP.LT.AND P5, PT, R10, UR4, !P0 ;  /* 0x000000040a007c0c */ /* 0x000fe2000c7a1270 */
[----:B------:R-:W-:Y:S01]  /*c89f0*/  ULDC UR4, c[0x0][0x228] ;  /* 0x00008a0000047ab9 */ /* 0x000fe20000000800 */
[----:B----4-:R0:W-:Y:S02]  /*c8a00*/  @P6 STG.E.U8 desc[UR32][R2.64], R0 ;  /* 0x0000000002006986 */ /* 0x0101e4000c101120 */
[----:B0-----:R-:W-:-:S05]  /*c8a10*/  PRMT R0, R14, 0x7771, RZ ;  /* 0x000077710e007816 */ /* 0x001fca00000000ff */
[----:B------:R0:W-:Y:S01]  /*c8a20*/  @P3 STG.E.U8 desc[UR32][R22.64], R0 ;  /* 0x0000000016003986 */ /* 0x0001e2000c101120 */
[----:B------:R-:W-:Y:S02]  /*c8a30*/  ISETP.LT.AND P3, PT, R11, UR6, !P0 ;  /* 0x000000060b007c0c */ /* 0x000fe4000c761270 */
[----:B------:R-:W-:Y:S02]  /*c8a40*/  ISETP.LT.AND P6, PT, R25, UR4, !P0 ;  /* 0x0000000419007c0c */ /* 0x000fe4000c7c1270 */
[C---:B------:R-:W-:Y:S01]  /*c8a50*/  PRMT R2, R14.reuse, 0x7773, RZ ;  /* 0x000077730e027816 */ /* 0x040fe200000000ff */
[----:B------:R-:W-:Y:S01]  /*c8a60*/  ULDC UR4, c[0x0][0x228] ;  /* 0x00008a0000047ab9 */ /* 0x000fe20000000800 */
[----:B------:R-:W-:Y:S01]  /*c8a70*/  ULDC UR6, c[0x0][0x228] ;  /* 0x00008a0000067ab9 */ /* 0x000fe20000000800 */
[----:B0-----:R-:W4:Y:S01]  /*c8a80*/  LDL.LU.64 R22, [R1+0x908] ;  /* 0x0009080001167983 */ /* 0x001f220000300a00 */
[----:B------:R-:W-:-:S03]  /*c8a90*/  PRMT R0, R14, 0x7772, RZ ;  /* 0x000077720e007816 */ /* 0x000fc600000000ff */
[----:B------:R-:W4:Y:S04]  /*c8aa0*/  LDL.LU R12, [R1+0x114] ;  /* 0x00011400010c7983 */ /* 0x000f280000300800 */
[----:B------:R-:W-:Y:S04]  /*c8ab0*/  STL.64 [R1+0x4218], R10 ;  /* 0x0042180a01007387 */ /* 0x000fe80000100a00 */
[----:B------:R0:W-:Y:S04]  /*c8ac0*/  @P4 STG.E.U8 desc[UR32][R16.64], R0 ;  /* 0x0000000010004986 */ /* 0x0001e8000c101120 */
[----:B0-----:R-:W4:Y:S04]  /*c8ad0*/  LDL.LU.64 R16, [R1+0x900] ;  /* 0x0009000001107983 */ /* 0x001f280000300a00 */
[----:B------:R-:W4:Y:S01]  /*c8ae0*/  LDL.LU.64 R10, [R1+0x8e8] ;  /* 0x0008e800010a7983 */ /* 0x000f220000300a00 */
[----:B------:R-:W-:-:S03]  /*c8af0*/  PRMT R0, R15, 0x7770, RZ ;  /* 0x000077700f007816 */ /* 0x000fc600000000ff */
[----:B------:R0:W-:Y:S04]  /*c8b00*/  @P2 STG.E.U8 desc[UR32][R4.64], R2 ;  /* 0x0000000204002986 */ /* 0x0001e8000c101120 */
[----:B--2---:R1:W-:Y:S01]  /*c8b10*/  @P5 STG.E.U8 desc[UR32][R20.64], R0 ;  /* 0x0000000014005986 */ /* 0x0043e2000c101120 */
[----:B0-----:R-:W-:Y:S02]  /*c8b20*/  PRMT R2, R15, 0x7771, RZ ;  /* 0x000077710f027816 */ /* 0x001fe400000000ff */
[----:B------:R-:W-:Y:S01]  /*c8b30*/  ISETP.LT.AND P4, PT, R29, UR6, !P0 ;  /* 0x000000061d007c0c */ /* 0x000fe2000c781270 */
[----:B------:R-:W2:Y:S01]  /*c8b40*/  LDL.LU.64 R4, [R1+0x8e0] ;  /* 0x0008e00001047983 */ /* 0x000ea20000300a00 */
[----:B-1----:R-:W-:-:S03]  /*c8b50*/  PRMT R0, R15, 0x7772, RZ ;  /* 0x000077720f007816 */ /* 0x002fc600000000ff */
[----:B---3--:R0:W-:Y:S01]  /*c8b60*/  @P6 STG.E.U8 desc[UR32][R18.64], R2 ;  /* 0x0000000212006986 */ /* 0x0081e2000c101120 */
[----:B------:R-:W-:Y:S01]  /*c8b70*/  ISETP.LT.AND P6, PT, R13, UR4, !P0 ;  /* 0x000000040d007c0c */ /* 0x000fe2000c7c1270 */
[----:B------:R-:W-:Y:S01]  /*c8b80*/  ULDC UR4, c[0x0][0x228] ;  /* 0x00008a0000047ab9 */ /* 0x000fe20000000800 */
[----:B----4-:R-:W-:Y:S01]  /*c8b90*/  PRMT R3, R12, 0x7770, RZ ;  /* 0x000077700c037816 */ /* 0x010fe200000000ff */
[----:B------:R1:W-:Y:S01]  /*c8ba0*/  @P3 STG.E.U8 desc[UR32][R26.64], R0 ;  /* 0x000000001a003986 */ /* 0x0003e2000c101120 */
[----:B------:R-:W-:Y:S01]  /*c8bb0*/  ISETP.LT.AND P3, PT, R7, UR4, !P0 ;  /* 0x0000000407007c0c */ /* 0x000fe2000c761270 */
[----:B0-----:R-:W-:Y:S01]  /*c8bc0*/  VIADD R2, R9, 0xc ;  /* 0x0000000c09027836 */ /* 0x001fe20000000000 */
[----:B------:R-:W-:Y:S01]  /*c8bd0*/  ULDC UR4, c[0x0][0x22c] ;  /* 0x00008b0000047ab9 */ /* 0x000fe20000000800 */
[----:B------:R-:W3:Y:S04]  /*c8be0*/  LDL.LU.64 R18, [R1+0x8d0] ;  /* 0x0008d00001127983 */ /* 0x000ee80000300a00 */
[----:B------:R-:W4:Y:S01]  /*c8bf0*/  LDL.LU R14, [R1+0x158] ;  /* 0x00015800010e7983 */ /* 0x000f220000300800 */
[----:B------:R-:W-:-:S02]  /*c8c00*/  ISETP.LT.AND P5, PT, R8, UR8, !P0 ;  /* 0x0000000808007c0c */ /* 0x000fc4000c7a1270 */
[----:B------:R-:W-:Y:S02]  /*c8c10*/  ISETP.GE.AND P2, PT, R2, UR4, PT ;  /* 0x0000000402007c0c */ /* 0x000fe4000bf46270 */
[----:B------:R-:W-:Y:S01]  /*c8c20*/  PRMT R2, R12, 0x7771, RZ ;  /* 0x000077710c027816 */ /* 0x000fe200000000ff */
[----:B------:R-:W-:Y:S01]  /*c8c30*/  ULDC UR4, c[0x0][0x228] ;  /* 0x00008a0000047ab9 */ /* 0x000fe20000000800 */
[----:B------:R-:W-:Y:S01]  /*c8c40*/  ULDC UR6, c[0x0][0x228] ;  /* 0x00008a0000067ab9 */ /* 0x000fe20000000800 */
[----:B-1----:R-:W-:Y:S01]  /*c8c50*/  PRMT R0, R15, 0x7773, RZ ;  /* 0x000077730f007816 */ /* 0x002fe200000000ff */
[----:B------:R-:W4:Y:S01]  /*c8c60*/  LDL.LU.64 R26, [R1+0x8c8] ;  /* 0x0008c800011a7983 */ /* 0x000f220000300a00 */
[----:B------:R-:W-:-:S03]  /*c8c70*/  ULDC UR8, c[0x0][0x228] ;  /* 0x00008a0000087ab9 */ /* 0x000fc60000000800 */
[----:B------:R0:W-:Y:S04]  /*c8c80*/  @P6 STG.E.U8 desc[UR32][R22.64], R0 ;  /* 0x0000000016006986 */ /* 0x0001e8000c101120 */
[----:B------:R1:W-:Y:S04]  /*c8c90*/  @P3 STG.E.U8 desc[UR32][R16.64], R3 ;  /* 0x0000000310003986 */ /* 0x0003e8000c101120 */
[----:B------:R2:W-:Y:S04]  /*c8ca0*/  @P4 STG.E.U8 desc[UR32][R10.64], R2 ;  /* 0x000000020a004986 */ /* 0x0005e8000c101120 */
[----:B0-----:R-:W4:Y:S04]  /*c8cb0*/  LDL.LU.64 R22, [R1+0x8c0] ;  /* 0x0008c00001167983 */ /* 0x001f280000300a00 */
[----:B------:R-:W4:Y:S04]  /*c8cc0*/  LDL.LU.64 R20, [R1+0x8b8] ;  /* 0x0008b80001147983 */ /* 0x000f280000300a00 */
[----:B-1----:R-:W4:Y:S04]  /*c8cd0*/  LDL.LU.64 R16, [R1+0x8b0] ;  /* 0x0008b00001107983 */ /* 0x002f280000300a00 */
[----:B--2---:R-:W2:Y:S01]  /*c8ce0*/  LDL.LU.64 R10, [R1+0x4218] ;  /* 0x00421800010a7983 */ /* 0x004ea20000300a00 */
[----:B------:R-:W-:-:S02]  /*c8cf0*/  PRMT R0, R12, 0x7772, RZ ;  /* 0x000077720c007816 */ /* 0x000fc400000000ff */
[----:B------:R-:W-:Y:S01]  /*c8d00*/  ISETP.LT.AND P0, PT, R24, UR4, !P0 ;  /* 0x0000000418007c0c */ /* 0x000fe2000c701270 */
[----:B------:R-:W-:Y:S01]  /*c8d10*/  ULDC UR4, c[0x0][0x228] ;  /* 0x00008a0000047ab9 */ /* 0x000fe20000000800 */
[----:B------:R-:W2:Y:S04]  /*c8d20*/  LDL.LU R15, [R1+0x138] ;  /* 0x00013800010f7983 */ /* 0x000ea80000300800 */
[----:B------:R0:W-:Y:S01]  /*c8d30*/  @P5 STG.E.U8 desc[UR32][R4.64], R0 ;  /* 0x0000000004005986 */ /* 0x0001e2000c101120 */
[----:B------:R-:W-:Y:S01]  /*c8d40*/  ISETP.LT.AND P6, PT, R25, UR6, !P2 ;  /* 0x0000000619007c0c */ /* 0x000fe2000d7c1270 */
[----:B------:R-:W-:Y:S01]  /*c8d50*/  ULDC UR6, c[0x0][0x228] ;  /* 0x00008a0000067ab9 */ /* 0x000fe20000000800 */
[----:B0-----:R-:W-:Y:S01]  /*c8d60*/  PRMT R0, R12, 0x7773, RZ ;  /* 0x000077730c007816 */ /* 0x001fe200000000ff */
[----:B------:R-:W2:Y:S04]  /*c8d70*/  LDL.LU.64 R4, [R1+0x8a8] ;  /* 0x0008a80001047983 */ /* 0x000ea80000300a00 */
[----:B---3--:R0:W-:Y:S01]  /*c8d80*/  @P0 STG.E.U8 desc[UR32][R18.64], R0 ;  /* 0x0000000012000986 */ /* 0x0081e2000c101120 */
[----:B----4-:R-:W-:-:S02]  /*c8d90*/  PRMT R3, R14, 0x7770, RZ ;  /* 0x000077700e037816 */ /* 0x010fc400000000ff */
[----:B------:R-:W-:Y:S01]  /*c8da0*/  PRMT R2, R14, 0x7771, RZ ;  /* 0x000077710e027816 */ /* 0x000fe200000000ff */
[----:B0-----:R-:W3:Y:S01]  /*c8db0*/  LDL.LU.64 R18, [R1+0x898] ;  /* 0x0008980001127983 */ /* 0x001ee20000300a00 */
[----:B--2---:R-:W-:Y:S02]  /*c8dc0*/  ISETP.LT.AND P5, PT, R10, UR4, !P2 ;  /* 0x000000040a007c0c */ /* 0x004fe4000d7a1270 */
[----:B------:R-:W-:Y:S02]  /*c8dd0*/  ISETP.LT.AND P0, PT, R11, UR6, !P2 ;  /* 0x000000060b007c0c */ /* 0x000fe4000d701270 */
[----:B------:R-:W-:Y:S01]  /*c8de0*/  ISETP.LT.AND P4, PT, R13, UR8, !P2 ;  /* 0x000000080d007c0c */ /* 0x000fe2000d781270 */
[----:B------:R-:W-:Y:S01]  /*c8df0*/  VIADD R0, R9, 0xd ;  /* 0x0000000d09007836 */ /* 0x000fe20000000000 */
[----:B------:R-:W-:Y:S01]  /*c8e00*/  ULDC UR4, c[0x0][0x22c] ;  /* 0x00008b0000047ab9 */ /* 0x000fe20000000800 */
[----:B------:R-:W-:Y:S01]  /*c8e10*/  ULDC UR6, c[0x0][0x228] ;  /* 0x00008a0000067ab9 */ /* 0x000fe20000000800 */
[----:B------:R-:W-:-:S05]  /*c8e20*/  ULDC UR8, c[0x0][0x228] ;  /* 0x00008a0000087ab9 */ /* 0x000fca0000000800 */
[----:B------:R0:W-:Y:S04]  /*c8e30*/  @P5 STG.E.U8 desc[UR32][R26.64], R3 ;  /* 0x000000031a005986 */ /* 0x0001e8000c101120 */
[----:B------:R1:W-:Y:S04]  /*c8e40*/  @P6 STG.E.U8 desc[UR32][R22.64], R2 ;  /* 0x0000000216006986 */ /* 0x0003e8000c101120 */
[----:B0-----:R-:W2:Y:S04]  /*c8e50*/  LDL.LU.64 R26, [R1+0x890] ;  /* 0x00089000011a7983 */ /* 0x001ea80000300a00 */
[----:B------:R-:W4:Y:S04]  /*c8e60*/  LDL.LU R12, [R1+0xa8] ;  /* 0x0000a800010c7983 */ /* 0x000f280000300800 */
[----:B-1----:R-:W4:Y:S01]  /*c8e70*/  LDL.LU.64 R22, [R1+0x888] ;  /* 0x0008880001167983 */ /* 0x002f220000300a00 */
[----:B------:R-:W-:-:S02]  /*c8e80*/  ISETP.GE.AND P3, PT, R0, UR4, PT ;  /* 0x0000000400007c0c */ /* 0x000fc4000bf66270 */
[C---:B------:R-:W-:Y:S01]  /*c8e90*/  PRMT R2, R14.reuse, 0x7772, RZ ;  /* 0x000077720e027816 */ /* 0x040fe200000000ff */
[----:B------:R-:W-:Y:S01]  /*c8ea0*/  ULDC UR4, c[0x0][0x228] ;  /* 0x00008a0000047ab9 */ /* 0x000fe20000000800 */
[----:B------:R-:W-:Y:S02]  /*c8eb0*/  PRMT R0, R14, 0x7773, RZ ;  /* 0x000077730e007816 */ /* 0x000fe400000000ff */
[----:B------:R-:W-:Y:S01]  /*c8ec0*/  ISETP.LT.AND P6, PT, R7, UR4, !P2 ;  /* 0x0000000407007c0c */ /* 0x000fe2000d7c1270 */
[----:B------:R-:W-:Y:S01]  /*c8ed0*/  ULDC UR4, c[0x0][0x228] ;  /* 0x00008a0000047ab9 */ /* 0x000fe20000000800 */
[----:B------:R0:W-:Y:S04]  /*c8ee0*/  @P0 STG.E.U8 desc[UR32][R20.64], R2 ;  /* 0x0000000214000986 */ /* 0x0001e8000c101120 */
[----:B------:R1:W-:Y:S01]  /*c8ef0*/  @P4 STG.E.U8 desc[UR32][R16.64], R0 ;  /* 0x0000000010004986 */ /* 0x0003e2000c101120 */
[----:B------:R-:W-:Y:S01]  /*c8f00*/  ISETP.LT.AND P4, PT, R29, UR4, !P2 ;  /* 0x000000041d007c0c */ /* 0x000fe2000d781270 */
[----:B------:R-:W-:Y:S01]  /*c8f10*/  ULDC UR4, c[0x0][0x22c] ;  /* 0x00008b0000047ab9 */ /* 0x000fe20000000800 */
[----:B------:R-:W-:Y:S01]  /*c8f20*/  ISETP.LT.AND P5, PT, R8, UR6, !P2 ;  /* 0x0000000608007c0c */ /* 0x000fe2000d7a1270 */
[----:B------:R-:W-:Y:S01]  /*c8f30*/  ULDC UR6, c[0x0][0x228] ;  /* 0x00008a0000067ab9 */ /* 0x000fe20000000800 */
[----:B0-----:R-:W-:Y:S01]  /*c8f40*/  PRMT R2, R15, 0x7770, RZ ;  /* 0x000077700f027816 */ /* 0x001fe200000000ff */
[----:B-1----:R-:W-:Y:S01]  /*c8f50*/  VIADD R0, R9, 0xe ;  /* 0x0000000e09007836 */ /* 0x002fe20000000000 */
[----:B------:R-:W4:Y:S04]  /*c8f60*/  LDL.LU.64 R20, [R1+0x878] ;  /* 0x0008780001147983 */ /* 0x000f280000300a00 */
[----:B------:R0:W-:Y:S04]  /*c8f70*/  @P6 STG.E.U8 desc[UR32][R4.64], R2 ;  /* 0x0000000204006986 */ /* 0x0001e8000c101120 */
[----:B------:R-:W4:Y:S04]  /*c8f80*/  LDL.LU.64 R16, [R1+0x870] ;  /* 0x0008700001107983 */ /* 0x000f280000300a00 */
[----:B------:R-:W4:Y:S01]  /*c8f90*/  LDL.LU R14, [R1+0x118] ;  /* 0x00011800010e7983 */ /* 0x000f220000300800 */
[----:B------:R-:W-:Y:S01]  /*c8fa0*/  ISETP.GE.AND P0, PT, R0, UR4, PT ;  /* 0x0000000400007c0c */ /* 0x000fe2000bf06270 */
[----:B------:R-:W-:-:S02]  /*c8fb0*/  ULDC UR4, c[0x0][0x228] ;  /* 0x00008a0000047ab9 */ /* 0x000fc40000000800 */
[----:B------:R-:W-:Y:S02]  /*c8fc0*/  ISETP.LT.AND P2, PT, R24, UR4, !P2 ;  /* 0x0000000418007c0c */ /* 0x000fe4000d741270 */
[C---:B------:R-:W-:Y:S02]  /*c8fd0*/  PRMT R0, R15.reuse, 0x7772, RZ ;  /* 0x000077720f007816 */ /* 0x040fe400000000ff */
[C---:B0-----:R-:W-:Y:S02]  /*c8fe0*/  PRMT R2, R15.reuse, 0x7771, RZ ;  /* 0x000077710f027816 */ /* 0x041fe400000000ff */
[----:B------:R-:W-:Y:S01]  /*c8ff0*/  ISETP.LT.AND P6, PT, R10, UR6, !P3 ;  /* 0x000000060a007c0c */ /* 0x000fe2000dfc1270 */
[----:B------:R-:W-:Y:S01]  /*c9000*/  ULDC UR4, c[0x0][0x228] ;  /* 0x00008a0000047ab9 */ /* 0x000fe20000000800 */
[----:B------:R-:W-:Y:S01]  /*c9010*/  ULDC UR6, c[0x0][0x228] ;  /* 0x00008a0000067ab9 */ /* 0x000fe20000000800 */
[----:B---3--:R0:W-:Y:S02]  /*c9020*/  @P4 STG.E.U8 desc[UR32][R18.64], R2 ;  /* 0x0000000212004986 */ /* 0x0081e4000c101120 */
[----:B0-----:R-:W-:-:S02]  /*c9030*/  PRMT R2, R15, 0x7773, RZ ;  /* 0x000077730f027816 */ /* 0x001fc400000000ff */
[----:B------:R-:W3:Y:S04]  /*c9040*/  LDL.LU.64 R18, [R1+0x868] ;  /* 0x0008680001127983 */ /* 0x000ee80000300a00 */
[----:B--2---:R0:W-:Y:S04]  /*c9050*/  @P5 STG.E.U8 desc[UR32][R26.64], R0 ;  /* 0x000000001a005986 */ /* 0x0041e8000c101120 */
[----:B----4-:R1:W-:Y:S04]  /*c9060*/  @P2 STG.E.U8 desc[UR32][R22.64], R2 ;  /* 0x0000000216002986 */ /* 0x0103e8000c101120 */
[----:B0-----:R-:W2:Y:S04]  /*c9070*/  LDL.LU.64 R26, [R1+0x860] ;  /* 0x00086000011a7983 */ /* 0x001ea80000300a00 */
[----:B-1----:R-:W4:Y:S04]  /*c9080*/  LDL.LU.64 R2, [R1+0x880] ;  /* 0x0008800001027983 */ /* 0x002f280000300a00 */
[----:B------:R-:W2:Y:S04]  /*c9090*/  LDL.LU.64 R4, [R1+0x848] ;  /* 0x0008480001047983 */ /* 0x000ea80000300a00 */
[----:B------:R-:W2:Y:S01]  /*c90a0*/  LDL.LU.64 R22, [R1+0x840] ;  /* 0x0008400001167983 */ /* 0x000ea20000300a00 */
[----:B------:R-:W-:Y:S01]  /*c90b0*/  ISETP.LT.AND P5, PT, R25, UR4, !P3 ;  /* 0x0000000419007c0c */ /* 0x000fe2000dfa1270 */
[----:B------:R-:W-:Y:S01]  /*c90c0*/  ULDC UR4, c[0x0][0x228] ;  /* 0x00008a0000047ab9 */ /* 0x000fe20000000800 */
[----:B------:R-:W-:-:S02]  /*c90d0*/  PRMT R0, R12, 0x7770, RZ ;  /* 0x000077700c007816 */ /* 0x000fc400000000ff */
[----:B------:R-:W-:Y:S01]  /*c90e0*/  ISETP.LT.AND P4, PT, R11, UR4, !P3 ;  /* 0x000000040b007c0c */ /* 0x000fe2000df81270 */
[----:B------:R-:W-:Y:S02]  /*c90f0*/  ULDC UR4, c[0x0][0x228] ;  /* 0x00008a0000047ab9 */ /* 0x000fe40000000800 */
[----:B------:R-:W-:Y:S01]  /*c9100*/  ISETP.LT.AND P2, PT, R13, UR4, !P3 ;  /* 0x000000040d007c0c */ /* 0x000fe2000df41270 */
[----:B------:R-:W-:Y:S01]  /*c9110*/  ULDC UR4, c[0x0][0x22c] ;  /* 0x00008b0000047ab9 */ /* 0x000fe20000000800 */
[----:B----4-:R0:W-:Y:S01]  /*c9120*/  @P6 STG.E.U8 desc[UR32][R2.64], R0 ;  /* 0x0000000002006986 */ /* 0x0101e2000c101120 */
[----:B------:R-:W-:Y:S01]  /*c9130*/  ISETP.LT.AND P6, PT, R7, UR6, !P3 ;  /* 0x0000000607007c0c */ /* 0x000fe2000dfc1270 */
[----:B------:R-:W-:Y:S01]  /*c9140*/  ULDC UR6, c[0x0][0x228] ;  /* 0x00008a0000067ab9 */ /* 0x000fe20000000800 */
[C---:B0-----:R-:W-:Y:S02]  /*c9150*/  PRMT R2, R12.reuse, 0x7771, RZ ;  /* 0x000077710c027816 */ /* 0x041fe400000000ff */
[----:B------:R-:W-:-:S02]  /*c9160*/  PRMT R0, R12, 0x7772, RZ ;  /* 0x000077720c007816 */ /* 0x000fc400000000ff */
[----:B------:R-:W-:Y:S01]  /*c9170*/  PRMT R3, R12, 0x7773, RZ ;  /* 0x000077730c037816 */ /* 0x000fe200000000ff */
[----:B------:R0:W-:Y:S04]  /*c9180*/  @P5 STG.E.U8 desc[UR32][R20.64], R2 ;  /* 0x0000000214005986 */ /* 0x0001e8000c101120 */
[----:B------:R1:W-:Y:S01]  /*c9190*/  @P4 STG.E.U8 desc[UR32][R16.64], R0 ;  /* 0x0000000010004986 */ /* 0x0003e2000c101120 */
[----:B------:R-:W-:Y:S02]  /*c91a0*/  ISETP.LT.AND P4, PT, R29, UR6, !P3 ;  /* 0x000000061d007c0c */ /* 0x000fe4000df81270 */
[----:B------:R-:W-:Y:S01]  /*c91b0*/  ISETP.LT.AND P5, PT, R8, UR8, !P3 ;  /* 0x0000000808007c0c */ /* 0x000fe2000dfa1270 */
[----:B---3--:R3:W-:Y:S01]  /*c91c0*/  @P2 STG.E.U8 desc[UR32][R18.64], R3 ;  /* 0x0000000312002986 */ /* 0x0087e2000c101120 */
[----:B------:R-:W-:Y:S01]  /*c91d0*/  ULDC UR6, c[0x0][0x228] ;  /* 0x00008a0000067ab9 */ /* 0x000fe20000000800 */
[----:B------:R-:W-:-:S02]  /*c91e0*/  ULDC UR8, c[0x0][0x228] ;  /* 0x00008a0000087ab9 */ /* 0x000fc40000000800 */
[----:B0-----:R-:W4:Y:S04]  /*c91f0*/  LDL.LU.64 R20, [R1+0x838] ;  /* 0x0008380001147983 */ /* 0x001f280000300a00 */
[----:B------:R-:W4:Y:S01]  /*c9200*/  LDL.LU R12, [R1+0x15c] ;  /* 0x00015c00010c7983 */ /* 0x000f220000300800 */
[----:B------:R-:W-:-:S03]  /*c9210*/  PRMT R2, R14, 0x7770, RZ ;  /* 0x000077700e027816 */ /* 0x000fc600000000ff */
[----:B-1----:R-:W4:Y:S04]  /*c9220*/  LDL.LU.64 R16, [R1+0x830] ;  /* 0x0008300001107983 */ /* 0x002f280000300a00 */
[----:B---3--:R-:W3:Y:S04]  /*c9230*/  LDL.LU.64 R18, [R1+0x828] ;  /* 0x0008280001127983 */ /* 0x008ee80000300a00 */
[----:B--2---:R0:W-:Y:S01]  /*c9240*/  @P6 STG.E.U8 desc[UR32][R26.64], R2 ;  /* 0x000000021a006986 */ /* 0x0041e2000c101120 */
[----:B------:R-:W-:-:S05]  /*c9250*/  VIADD R0, R9, 0xf ;  /* 0x0000000f09007836 */ /* 0x000fca0000000000 */
[----:B------:R-:W-:Y:S01]  /*c9260*/  ISETP.GE.AND P2, PT, R0, UR4, PT ;  /* 0x0000000400007c0c */ /* 0x000fe2000bf46270 */
[----:B0-----:R-:W2:Y:S01]  /*c9270*/  LDL.LU.64 R26, [R1+0x820] ;  /* 0x00082000011a7983 */ /* 0x001ea20000300a00 */
[C---:B------:R-:W-:Y:S02]  /*c9280*/  PRMT R2, R14.reuse, 0x7771, RZ ;  /* 0x000077710e027816 */ /* 0x040fe400000000ff */
[----:B------:R-:W-:Y:S01]  /*c9290*/  PRMT R0, R14, 0x7772, RZ ;  /* 0x000077720e007816 */ /* 0x000fe200000000ff */
[----:B------:R-:W2:Y:S04]  /*c92a0*/  LDL.LU R15, [R1+0x13c] ;  /* 0x00013c00010f7983 */ /* 0x000ea80000300800 */
[----:B------:R-:W-:Y:S04]  /*c92b0*/  STL.64 [R1+0x4208], R24 ;  /* 0x0042081801007387 */ /* 0x000fe80000100a00 */
[----:B------:R-:W-:Y:S04]  /*c92c0*/  @P4 STG.E.U8 desc[UR32][R4.64], R2 ;  /* 0x0000000204004986 */ /* 0x000fe8000c101120 */
[----:B------:R0:W-:Y:S01]  /*c92d0*/  @P5 STG.E.U8 desc[UR32][R22.64], R0 ;  /* 0x0000000016005986 */ /* 0x0001e2000c101120 */
[----:B------:R-:W-:-:S03]  /*c92e0*/  ULDC UR4, c[0x0][0x228] ;  /* 0x00008a0000047ab9 */ /* 0x000fc60000000800 */
[----:B0-----:R-:W2:Y:S01]  /*c92f0*/  LDL.LU R23, [R1+0xac] ;  /* 0x0000ac0001177983 */ /* 0x001ea20000300800 */
[----:B------:R-:W-:-:S03]  /*c9300*/  VIADD R0, R9, 0x10 ;  /* 0x0000001009007836 */ /* 0x000fc60000000000 */
[----:B------:R0:W-:Y:S04]  /*c9310*/  STL.64 [R1+0x4210], R8 ;  /* 0x0042100801007387 */ /* 0x0001e80000100a00 */
[----:B0-----:R-:W2:Y:S01]  /*c9320*/  LDL.LU.64 R8, [R1+0x818] ;  /* 0x0008180001087983 */ /* 0x001ea20000300a00 */
[----:B------:R-:W-:Y:S02]  /*c9330*/  ISETP.LT.AND P3, PT, R24, UR4, !P3 ;  /* 0x0000000418007c0c */ /* 0x000fe4000df61270 */
[----:B------:R-:W-:Y:S01]  /*c9340*/  ISETP.LT.AND P6, PT, R10, UR6, !P0 ;  /* 0x000000060a007c0c */ /* 0x000fe2000c7c1270 */
[----:B------:R-:W-:Y:S01]  /*c9350*/  ULDC UR6, c[0x0][0x228] ;  /* 0x00008a0000067ab9 */ /* 0x000fe20000000800 */
[----:B------:R-:W-:Y:S02]  /*c9360*/  ISETP.LT.AND P5, PT, R25, UR8, !P0 ;  /* 0x0000000819007c0c */ /* 0x000fe4000c7a1270 */
[----:B------:R-:W-:-:S02]  /*c9370*/  PRMT R2, R14, 0x7773, RZ ;  /* 0x000077730e027816 */ /* 0x000fc400000000ff */
[----:B------:R-:W-:Y:S01]  /*c9380*/  ISETP.LT.AND P4, PT, R11, UR6, !P0 ;  /* 0x000000060b007c0c */ /* 0x000fe2000c781270 */
[----:B------:R-:W-:Y:S01]  /*c9390*/  ULDC UR4, c[0x0][0x22c] ;  /* 0x00008b0000047ab9 */ /* 0x000fe20000000800 */
[----:B------:R-:W2:Y:S01]  /*c93a0*/  LDL.LU.64 R24, [R1+0x810] ;  /* 0x0008100001187983 */ /* 0x000ea20000300a00 */
[----:B------:R-:W-:Y:S01]  /*c93b0*/  ULDC UR6, c[0x0][0x228] ;  /* 0x00008a0000067ab9 */ /* 0x000fe20000000800 */
[----:B------:R-:W-:Y:S02]  /*c93c0*/  ULDC UR8, c[0x0][0x228] ;  /* 0x00008a0000087ab9 */ /* 0x000fe40000000800 */
[----:B----4-:R0:W-:Y:S01]  /*c93d0*/  @P3 STG.E.U8 desc[UR32][R20.64], R2 ;  /* 0x0000000214003986 */ /* 0x0101e2000c101120 */
[----:B------:R-:W-:Y:S02]  /*c93e0*/  ISETP.GE.AND P3, PT, R0, UR4, PT ;  /* 0x0000000400007c0c */ /* 0x000fe4000bf66270 */
[C---:B------:R-:W-:Y:S02]  /*c93f0*/  PRMT R3, R12.reuse, 0x7771, RZ ;  /* 0x000077710c037816 */ /* 0x040fe400000000ff */
[C---:B------:R-:W-:Y:S01]  /*c9400*/  PRMT R0, R12.reuse, 0x7772, RZ ;  /* 0x000077720c007816 */ /* 0x040fe200000000ff */
[----:B------:R-:W-:Y:S01]  /*c9410*/  ULDC UR4, c[0x0][0x228] ;  /* 0x00008a0000047ab9 */ /* 0x000fe20000000800 */
[----:B0-----:R-:W-:-:S05]  /*c9420*/  PRMT R2, R12, 0x7770, RZ ;  /* 0x000077700c027816 */ /* 0x001fca00000000ff */
[----:B------:R-:W-:Y:S04]  /*c9430*/  @P6 STG.E.U8 desc[UR32][R16.64], R2 ;  /* 0x0000000210006986 */ /* 0x000fe8000c101120 */
[----:B---3--:R-:W-:Y:S04]  /*c9440*/  @P5 STG.E.U8 desc[UR32][R18.64], R3 ;  /* 0x0000000312005986 */ /* 0x008fe8000c101120 */
[----:B--2---:R0:W-:Y:S01]  /*c9450*/  @P4 STG.E.U8 desc[UR32][R26.64], R0 ;  /* 0x000000001a004986 */ /* 0x0041e2000c101120 */
[----:B------:R-:W-:Y:S02]  /*c9460*/  ISETP.LT.AND P4, PT, R13, UR4, !P0 ;  /* 0x000000040d007c0c */ /* 0x000fe4000c781270 */
[----:B------:R-:W-:Y:S01]  /*c9470*/  PRMT R4, R12, 0x7773, RZ ;  /* 0x000077730c047816 */ /* 0x000fe200000000ff */
[----:B------:R-:W-:Y:S01]  /*c9480*/  ULDC UR4, c[0x0][0x228] ;  /* 0x00008a0000047ab9 */ /* 0x000fe20000000800 */
[----:B------:R-:W2:Y:S01]  /*c9490*/  LDL.LU R12, [R1+0x11c] ;  /* 0x00011c00010c7983 */ /* 0x000ea20000300800 */
[----:B------:R-:W-:-:S02]  /*c94a0*/  ISETP.LT.AND P6, PT, R7, UR4, !P0 ;  /* 0x0000000407007c0c */ /* 0x000fc4000c7c1270 */
[C---:B------:R-:W-:Y:S02]  /*c94b0*/  PRMT R22, R15.reuse, 0x7773, RZ ;  /* 0x000077730f167816 */ /* 0x040fe400000000ff */
[C---:B------:R-:W-:Y:S01]  /*c94c0*/  PRMT R21, R15.reuse, 0x7772, RZ ;  /* 0x000077720f157816 */ /* 0x040fe200000000ff */
[----:B------:R-:W-:Y:S01]  /*c94d0*/  ULDC UR4, c[0x0][0x228] ;  /* 0x00008a0000047ab9 */ /* 0x000fe20000000800 */
[----:B0-----:R-:W3:Y:S04]  /*c94e0*/  LDL.LU.64 R26, [R1+0x7e0] ;  /* 0x0007e000011a7983 */ /* 0x001ee80000300a00 */
[----:B------:R0:W-:Y:S04]  /*c94f0*/  STL [R1+0x4200], R7 ;  /* 0x0042000701007387 */ /* 0x0001e80000100800 */
[----:B------:R-:W4:Y:S01]  /*c9500*/  LDL.LU.64 R18, [R1+0x7c8] ;  /* 0x0007c80001127983 */ /* 0x000f220000300a00 */
[----:B------:R-:W-:-:S02]  /*c9510*/  PRMT R2, R15, 0x7771, RZ ;  /* 0x000077710f027816 */ /* 0x000fc400000000ff */
[----:B------:R-:W-:Y:S01]  /*c9520*/  PRMT R0, R15, 0x7770, RZ ;  /* 0x000077700f007816 */ /* 0x000fe200000000ff */
[----:B0-----:R-:W2:Y:S04]  /*c9530*/  LDL.LU.64 R6, [R1+0x7c0] ;  /* 0x0007c00001067983 */ /* 0x001ea80000300a00 */
[----:B------:R-:W2:Y:S04]  /*c9540*/  LDL.LU.64 R14, [R1+0x7b8] ;  /* 0x0007b800010e7983 */ /* 0x000ea80000300a00 */
[----:B------:R0:W-:Y:S04]  /*c9550*/  @P4 STG.E.U8 desc[UR32][R8.64], R4 ;  /* 0x0000000408004986 */ /* 0x0001e8000c101120 */
[----:B0-----:R-:W3:Y:S04]  /*c9560*/  LDL.LU.64 R8, [R1+0x4210] ;  /* 0x0042100001087983 */ /* 0x001ee80000300a00 */
[----:B------:R0:W-:Y:S04]  /*c9570*/  @P6 STG.E.U8 desc[UR32][R24.64], R0 ;  /* 0x0000000018006986 */ /* 0x0001e8000c101120 */
[----:B0-----:R-:W4:Y:S01]  /*c9580*/  LDL.LU.64 R24, [R1+0x4208] ;  /* 0x0042080001187983 */ /* 0x001f220000300a00 */
[----:B---3--:R-:W-:-:S03]  /*c9590*/  ISETP.LT.AND P4, PT, R8, UR4, !P0 ;  /* 0x0000000408007c0c */ /* 0x008fc6000c781270 */
[----:B------:R0:W-:Y:S01]  /*c95a0*/  STL.64 [R1+0x41f8], R8 ;  /* 0x0041f80801007387 */ /* 0x0001e20000100a00 */
[----:B------:R-:W-:Y:S01]  /*c95b0*/  ISETP.LT.AND P5, PT, R29, UR6, !P0 ;  /* 0x000000061d007c0c */ /* 0x000fe2000c7a1270 */
[----:B------:R-:W-:Y:S01]  /*c95c0*/  ULDC UR4, c[0x0][0x228] ;  /* 0x00008a0000047ab9 */ /* 0x000fe20000000800 */
[----:B------:R-:W-:Y:S01]  /*c95d0*/  ULDC UR6, c[0x0][0x228] ;  /* 0x00008a0000067ab9 */ /* 0x000fe20000000800 */
[----:B0-----:R-:W3:Y:S01]  /*c95e0*/  LDL.LU.64 R8, [R1+0x7e8] ;  /* 0x0007e80001087983 */ /* 0x001ee20000300a00 */
[----:B----4-:R-:W-:Y:S01]  /*c95f0*/  ISETP.LT.AND P0, PT, R24, UR4, !P0 ;  /* 0x0000000418007c0c */ /* 0x010fe2000c701270 */
[----:B------:R-:W-:Y:S02]  /*c9600*/  ULDC UR4, c[0x0][0x228] ;  /* 0x00008a0000047ab9 */ /* 0x000fe40000000800 */
[----:B------:R-:W-:Y:S02]  /*c9610*/  ISETP.LT.AND P6, PT, R25, UR4, !P2 ;  /* 0x0000000419007c0c */ /* 0x000fe4000d7c1270 */
[----:B------:R-:W-:-:S02]  /*c9620*/  PRMT R5, R23, 0x7770, RZ ;  /* 0x0000777017057816 */ /* 0x000fc400000000ff */
[C---:B------:R-:W-:Y:S02]  /*c9630*/  PRMT R16, R23.reuse, 0x7771, RZ ;  /* 0x0000777117107816 */ /* 0x040fe400000000ff */
[C---:B------:R-:W-:Y:S02]  /*c9640*/  PRMT R20, R23.reuse, 0x7773, RZ ;  /* 0x0000777317147816 */ /* 0x040fe400000000ff */
[----:B------:R-:W-:Y:S01]  /*c9650*/  PRMT R17, R23, 0x7772, RZ ;  /* 0x0000777217117816 */ /* 0x000fe200000000ff */
[----:B------:R-:W-:Y:S01]  /*c9660*/  ULDC UR4, c[0x0][0x228] ;  /* 0x00008a0000047ab9 */ /* 0x000fe20000000800 */
[----:B---3--:R0:W-:Y:S01]  /*c9670*/  @P5 STG.E.U8 desc[UR32][R8.64], R2 ;  /* 0x0000000208005986 */ /* 0x0081e2000c101120 */
[----:B------:R-:W-:-:S03]  /*c9680*/  ISETP.LT.AND P5, PT, R10, UR6, !P2 ;  /* 0x000000060a007c0c */ /* 0x000fc6000d7a1270 */
[----:B------:R-:W-:Y:S04]  /*c9690*/  @P4 STG.E.U8 desc[UR32][R26.64], R21 ;  /* 0x000000151a004986 */ /* 0x000fe8000c101120 */
[----:B------:R-:W-:Y:S01]  /*c96a0*/  @P0 STG.E.U8 desc[UR32][R18.64], R22 ;  /* 0x0000001612000986 */ /* 0x000fe2000c101120 */
[----:B------:R-:W-:-:S03]  /*c96b0*/  ULDC UR6, c[0x0][0x228] ;  /* 0x00008a0000067ab9 */ /* 0x000fc60000000800 */
[----:B0-----:R-:W3:Y:S04]  /*c96c0*/  LDL.LU.64 R8, [R1+0x7b0] ;  /* 0x0007b00001087983 */ /* 0x001ee80000300a00 */
[----:B------:R0:W-:Y:S04]  /*c96d0*/  STL.64 [R1+0x41f0], R24 ;  /* 0x0041f01801007387 */ /* 0x0001e80000100a00 */
[----:B--2---:R1:W-:Y:S04]  /*c96e0*/  @P5 STG.E.U8 desc[UR32][R6.64], R5 ;  /* 0x0000000506005986 */ /* 0x0043e8000c101120 */
[----:B------:R2:W-:Y:S04]  /*c96f0*/  @P6 STG.E.U8 desc[UR32][R14.64], R16 ;  /* 0x000000100e006986 */ /* 0x0005e8000c101120 */
[----:B0-----:R-:W4:Y:S04]  /*c9700*/  LDL.LU.64 R24, [R1+0x7a8] ;  /* 0x0007a80001187983 */ /* 0x001f280000300a00 */
[----:B------:R-:W4:Y:S04]  /*c9710*/  LDL.LU R26, [R1+0x120] ;  /* 0x00012000011a7983 */ /* 0x000f280000300800 */
[----:B------:R-:W4:Y:S04]  /*c9720*/  LDL.LU.64 R22, [R1+0x790] ;  /* 0x0007900001167983 */ /* 0x000f280000300a00 */
[----:B------:R-:W4:Y:S04]  /*c9730*/  LDL.LU.64 R18, [R1+0x788] ;  /* 0x0007880001127983 */ /* 0x000f280000300a00 */
[----:B-1----:R-:W4:Y:S04]  /*c9740*/  LDL.LU R7, [R1+0x4200] ;  /* 0x0042000001077983 */ /* 0x002f280000300800 */
[----:B--2---:R-:W2:Y:S01]  /*c9750*/  LDL.LU.64 R14, [R1+0x770] ;  /* 0x00077000010e7983 */ /* 0x004ea20000300a00 */
[----:B------:R-:W-:-:S02]  /*c9760*/  ISETP.LT.AND P4, PT, R11, UR4, !P2 ;  /* 0x000000040b007c0c */ /* 0x000fc4000d781270 */
[----:B------:R-:W-:Y:S01]  /*c9770*/  ISETP.LT.AND P0, PT, R13, UR6, !P2 ;  /* 0x000000060d007c0c */ /* 0x000fe2000d701270 */
[----:B------:R-:W-:Y:S01]  /*c9780*/  ULDC UR4, c[0x0][0x228] ;  /* 0x00008a0000047ab9 */ /* 0x000fe20000000800 */
[----:B------:R-:W-:-:S09]  /*c9790*/  ULDC UR6, c[0x0][0x228] ;  /* 0x00008a0000067ab9 */ /* 0x000fd20000000800 */
[----:B---3--:R-:W-:Y:S04]  /*c97a0*/  @P4 STG.E.U8 desc[UR32][R8.64], R17 ;  /* 0x0000001108004986 */ /* 0x008fe8000c101120 */
[----:B----4-:R-:W-:Y:S04]  /*c97b0*/  @P0 STG.E.U8 desc[UR32][R24.64], R20 ;  /* 0x0000001418000986 */ /* 0x010fe8000c101120 */
[----:B--2---:R0:W-:Y:S04]  /*c97c0*/  STL.64 [R1+0x41e8], R14 ;  /* 0x0041e80e01007387 */ /* 0x0041e80000100a00 */
[----:B0-----:R-:W2:Y:S04]  /*c97d0*/  LDL.LU.64 R14, [R1+0x780] ;  /* 0x00078000010e7983 */ /* 0x001ea80000300a00 */
[----:B------:R-:W3:Y:S04]  /*c97e0*/  LDL.LU.64 R8, [R1+0x41f8] ;  /* 0x0041f80001087983 */ /* 0x000ee80000300a00 */
[----:B------:R-:W4:Y:S04]  /*c97f0*/  LDL.LU.64 R16, [R1+0x798] ;  /* 0x0007980001107983 */ /* 0x000f280000300a00 */
[----:B------:R-:W2:Y:S04]  /*c9800*/  LDL.LU.64 R24, [R1+0x41f0] ;  /* 0x0041f00001187983 */ /* 0x000ea80000300a00 */
[----:B------:R-:W4:Y:S01]  /*c9810*/  LDL.LU.64 R20, [R1+0x7a0] ;  /* 0x0007a00001147983 */ /* 0x000f220000300a00 */
        /* <DEDUP_REMOVED lines=10> */
[----:B------:R-:W4:Y:S01]  /*c98c0*/  LDL.LU R12, [R1+0x100] ;  /* 0x00010000010c7983 */ /* 0x000f220000300800 */
[----:B---3--:R-:W-:Y:S01]  /*c98d0*/  ISETP.LT.AND P4, PT, R8, UR4, !P2 ;  /* 0x0000000408007c0c */ /* 0x008fe2000d781270 */
[----:B------:R-:W-:-:S02]  /*c98e0*/  ULDC UR4, c[0x0][0x228] ;  /* 0x00008a0000047ab9 */ /* 0x000fc40000000800 */
[----:B--2---:R-:W-:Y:S01]  /*c98f0*/  ISETP.LT.AND P2, PT, R24, UR4, !P2 ;  /* 0x0000000418007c0c */ /* 0x004fe2000d741270 */
[----:B----4-:R0:W-:Y:S04]  /*c9900*/  @P6 STG.E.U8 desc[UR32][R20.64], R0 ;  /* 0x0000000014006986 */ /* 0x0101e8000c101120 */
        /* <DEDUP_REMOVED lines=24> */
[----:B------:R-:W-:Y:S02]  /*c9a90*/  ISETP.LT.AND P5, PT, R13, UR4, !P3 ;  /* 0x000000040d007c0c */ /* 0x000fe4000dfa1270 */
[----:B------:R-:W-:Y:S01]  /*c9aa0*/  PRMT R2, R26, 0x7773, RZ ;  /* 0x000077731a027816 */ /* 0x000fe200000000ff */
        /* <DEDUP_REMOVED lines=8> */
[----:B------:R-:W-:-:S02]  /*c9b30*/  ISETP.LT.AND P4, PT, R8, UR6, !P3 ;  /* 0x0000000608007c0c */ /* 0x000fc4000df81270 */
[----:B------:R0:W-:Y:S01]  /*c9b40*/  @P5 STG.E.U8 desc[UR32][R20.64], R2 ;  /* 0x0000000214005986 */ /* 0x0001e2000c101120 */
[----:B------:R-:W-:Y:S01]  /*c9b50*/  ULDC UR6, c[0x0][0x228] ;  /* 0x00008a0000067ab9 */ /* 0x000fe20000000800 */
[----:B------:R-:W-:Y:S02]  /*c9b60*/  ISETP.GE.AND P0, PT, R0, UR4, PT ;  /* 0x0000000400007c0c */ /* 0x000fe4000bf06270 */
[----:B------:R-:W-:Y:S01]  /*c9b70*/  PRMT R0, R12, 0x7770, RZ ;  /* 0x000077700c007816 */ /* 0x000fe200000000ff */
[----:B------:R-:W-:Y:S02]  /*c9b80*/  ULDC UR4, c[0x0][0x228] ;  /* 0x00008a0000047ab9 */ /* 0x000fe40000000800 */
[----:B------:R-:W-:Y:S01]  /*c9b90*/  ISETP.LT.AND P3, PT, R24, UR4, !P3 ;  /* 0x0000000418007c0c */ /* 0x000fe2000df61270 */
[----:B------:R-:W-:Y:S01]  /*c9ba0*/  ULDC UR4, c[0x0][0x228] ;  /* 0x00008a0000047ab9 */ /* 0x000fe20000000800 */
[----:B0-----:R-:W-:Y:S01]  /*c9bb0*/  PRMT R2, R12, 0x7771, RZ ;  /* 0x000077710c027816 */ /* 0x001fe200000000ff */
[----:B------:R0:W-:Y:S01]  /*c9bc0*/  @P2 STG.E.U8 desc[UR32][R16.64], R0 ;  /* 0x0000000010002986 */ /* 0x0001e2000c101120 */
[----:B------:R-:W-:Y:S01]  /*c9bd0*/  ISETP.LT.AND P5, PT, R25, UR6, !P0 ;  /* 0x0000000619007c0c */ /* 0x000fe2000c7a1270 */
[----:B------:R-:W-:-:S02]  /*c9be0*/  ULDC UR6, c[0x0][0x228] ;  /* 0x00008a0000067ab9 */ /* 0x000fc40000000800 */
[----:B--2---:R1:W-:Y:S01]  /*c9bf0*/  @P6 STG.E.U8 desc[UR32][R22.64], R2 ;  /* 0x0000000216006986 */ /* 0x0043e2000c101120 */
[----:B------:R-:W-:Y:S01]  /*c9c00*/  ISETP.LT.AND P6, PT, R10, UR4, !P0 ;  /* 0x000000040a007c0c */ /* 0x000fe2000c7c1270 */
[----:B------:R-:W-:Y:S01]  /*c9c10*/  ULDC UR4, c[0x0][0x22c] ;  /* 0x00008b0000047ab9 */ /* 0x000fe20000000800 */
[----:B0-----:R-:W-:Y:S01]  /*c9c20*/  PRMT R0, R12, 0x7772, RZ ;  /* 0x000077720c007816 */ /* 0x001fe200000000ff */
[----:B-1----:R-:W-:-:S04]  /*c9c30*/  VIADD R2, R9, 0x12 ;  /* 0x0000001209027836 */ /* 0x002fc80000000000 */
[----:B------:R0:W-:Y:S04]  /*c9c40*/  @P4 STG.E.U8 desc[UR32][R18.64], R0 ;  /* 0x0000000012004986 */ /* 0x0001e8000c101120 */
[----:B------:R-:W2:Y:S04]  /*c9c50*/  LDL.LU.64 R22, [R1+0x708] ;  /* 0x0007080001167983 */ /* 0x000ea80000300a00 */
[----:B------:R-:W2:Y:S04]  /*c9c60*/  LDL.LU R26, [R1+0xf0] ;  /* 0x0000f000011a7983 */ /* 0x000ea80000300800 */
[----:B------:R-:W2:Y:S01]  /*c9c70*/  LDL.LU.64 R20, [R1+0x700] ;  /* 0x0007000001147983 */ /* 0x000ea20000300a00 */
[----:B------:R-:W-:-:S02]  /*c9c80*/  ISETP.GE.AND P2, PT, R2, UR4, PT ;  /* 0x0000000402007c0c */ /* 0x000fc4000bf46270 */
[----:B0-----:R-:W-:Y:S01]  /*c9c90*/  PRMT R0, R12, 0x7773, RZ ;  /* 0x000077730c007816 */ /* 0x001fe200000000ff */
[----:B------:R-:W2:Y:S04]  /*c9ca0*/  LDL.LU.64 R18, [R1+0x6f0] ;  /* 0x0006f00001127983 */ /* 0x000ea80000300a00 */
[----:B------:R-:W2:Y:S04]  /*c9cb0*/  LDL.LU.64 R4, [R1+0x6e8] ;  /* 0x0006e80001047983 */ /* 0x000ea80000300a00 */
[----:B------:R-:W2:Y:S01]  /*c9cc0*/  LDL.LU.64 R16, [R1+0x6d0] ;  /* 0x0006d00001107983 */ /* 0x000ea20000300a00 */
[----:B----4-:R-:W-:-:S02]  /*c9cd0*/  PRMT R3, R27, 0x7770, RZ ;  /* 0x000077701b037816 */ /* 0x010fc400000000ff */
[----:B------:R-:W-:Y:S01]  /*c9ce0*/  PRMT R2, R27, 0x7771, RZ ;  /* 0x000077711b027816 */ /* 0x000fe200000000ff */
[----:B---3--:R0:W-:Y:S01]  /*c9cf0*/  @P3 STG.E.U8 desc[UR32][R14.64], R0 ;  /* 0x000000000e003986 */ /* 0x0081e2000c101120 */
[----:B------:R-:W-:Y:S01]  /*c9d00*/  ISETP.LT.AND P4, PT, R11, UR8, !P0 ;  /* 0x000000080b007c0c */ /* 0x000fe2000c781270 */
[----:B------:R-:W-:Y:S01]  /*c9d10*/  ULDC UR4, c[0x0][0x228] ;  /* 0x00008a0000047ab9 */ /* 0x000fe20000000800 */
[----:B------:R-:W-:Y:S01]  /*c9d20*/  ULDC UR8, c[0x0][0x228] ;  /* 0x00008a0000087ab9 */ /* 0x000fe20000000800 */
[----:B------:R1:W-:Y:S04]  /*c9d30*/  @P6 STG.E.U8 desc[UR32][R28.64], R3 ;  /* 0x000000031c006986 */ /* 0x0003e8000c101120 */
[----:B------:R3:W-:Y:S04]  /*c9d40*/  @P5 STG.E.U8 desc[UR32][R6.64], R2 ;  /* 0x0000000206005986 */ /* 0x0007e8000c101120 */
[----:B0-----:R-:W4:Y:S04]  /*c9d50*/  LDL.LU.64 R14, [R1+0x6c8] ;  /* 0x0006c800010e7983 */ /* 0x001f280000300a00 */
[----:B------:R-:W4:Y:S04]  /*c9d60*/  LDL.LU R12, [R1+0x124] ;  /* 0x00012400010c7983 */ /* 0x000f280000300800 */
[----:B-1----:R-:W2:Y:S04]  /*c9d70*/  LDL.LU R29, [R1+0x41e4] ;  /* 0x0041e400011d7983 */ /* 0x002ea80000300800 */
[----:B---3--:R-:W3:Y:S04]  /*c9d80*/  LDL.LU R7, [R1+0x41e0] ;  /* 0x0041e00001077983 */ /* 0x008ee80000300800 */
[----:B------:R-:W4:Y:S01]  /*c9d90*/  LDL.LU.64 R2, [R1+0x710] ;  /* 0x0007100001027983 */ /* 0x000f220000300a00 */
[----:B------:R-:W-:-:S02]  /*c9da0*/  ISETP.LT.AND P3, PT, R13, UR4, !P0 ;  /* 0x000000040d007c0c */ /* 0x000fc4000c761270 */
[----:B------:R-:W-:Y:S01]  /*c9db0*/  PRMT R0, R27, 0x7772, RZ ;  /* 0x000077721b007816 */ /* 0x000fe200000000ff */
[----:B------:R-:W-:Y:S01]  /*c9dc0*/  ULDC UR4, c[0x0][0x228] ;  /* 0x00008a0000047ab9 */ /* 0x000fe20000000800 */
[----:B--2---:R-:W-:Y:S02]  /*c9dd0*/  ISETP.LT.AND P5, PT, R29, UR6, !P0 ;  /* 0x000000061d007c0c */ /* 0x004fe4000c7a1270 */
[----:B---3--:R-:W-:Y:S01]  /*c9de0*/  ISETP.LT.AND P6, PT, R7, UR4, !P0 ;  /* 0x0000000407007c0c */ /* 0x008fe2000c7c1270 */
[----:B----4-:R0:W-:Y:S01]  /*c9df0*/  @P4 STG.E.U8 desc[UR32][R2.64], R0 ;  /* 0x0000000002004986 */ /* 0x0101e2000c101120 */
[----:B------:R-:W-:Y:S01]  /*c9e00*/  ULDC UR4, c[0x0][0x228] ;  /* 0x00008a0000047ab9 */ /* 0x000fe20000000800 */
        /* <DEDUP_REMOVED lines=31> */
[C---:B-1----:R-:W-:Y:S01]  /*ca000*/  PRMT R2, R12.reuse, 0x7771, RZ ;  /* 0x000077710c027816 */ /* 0x042fe200000000ff */
[----:B------:R-:W3:Y:S04]  /*ca010*/  LDL.LU.64 R16, [R1+0x6a0] ;  /* 0x0006a00001107983 */ /* 0x000ee80000300a00 */
[----:B------:R0:W-:Y:S04]  /*ca020*/  @P0 STG.E.U8 desc[UR32][R14.64], R0 ;  /* 0x000000000e000986 */ /* 0x0001e8000c101120 */
[----:B0-----:R-:W3:Y:S04]  /*ca030*/  LDL.LU.64 R14, [R1+0x698] ;  /* 0x00069800010e7983 */ /* 0x001ee80000300a00 */
[----:B------:R-:W3:Y:S04]  /*ca040*/  LDL.LU R26, [R1+0x94] ;  /* 0x00009400011a7983 */ /* 0x000ee80000300800 */
[----:B--2---:R0:W-:Y:S02]  /*ca050*/  @P3 STG.E.U8 desc[UR32][R22.64], R2 ;  /* 0x0000000216003986 */ /* 0x0041e4000c101120 */
[----:B0-----:R-:W-:-:S02]  /*ca060*/  PRMT R2, R12, 0x7773, RZ ;  /* 0x000077730c027816 */ /* 0x001fc400000000ff */
[----:B------:R-:W2:Y:S04]  /*ca070*/  LDL.LU.64 R22, [R1+0x690] ;  /* 0x0006900001167983 */ /* 0x000ea80000300a00 */
        /* <DEDUP_REMOVED lines=34> */
[----:B--2---:R0:W-:Y:S04]  /*ca2a0*/  @P2 STG.E.U8 desc[UR32][R22.64], R2 ;  /* 0x0000000216002986 */ /* 0x0041e8000c101120 */
[----:B------:R1:W-:Y:S01]  /*ca2b0*/  @P5 STG.E.U8 desc[UR32][R4.64], R0 ;  /* 0x0000000004005986 */ /* 0x0003e2000c101120 */
[C---:B0-----:R-:W-:Y:S02]  /*ca2c0*/  PRMT R2, R26.reuse, 0x7771, RZ ;  /* 0x000077711a027816 */ /* 0x041fe400000000ff */
        /* <DEDUP_REMOVED lines=11> */
[----:B------:R-:W-:Y:S01]  /*ca380*/  ISETP.LT.AND P5, PT, R8, UR8, !P0 ;  /* 0x0000000808007c0c */ /* 0x000fe2000c7a1270 */
[----:B------:R-:W-:Y:S01]  /*ca390*/  ULDC UR6, c[0x0][0x228] ;  /* 0x00008a0000067ab9 */ /* 0x000fe20000000800 */
[----:B------:R-:W-:Y:S01]  /*ca3a0*/  ULDC UR8, c[0x0][0x228] ;  /* 0x00008a0000087ab9 */ /* 0x000fe20000000800 */
[----:B------:R-:W-:-:S02]  /*ca3b0*/  ISETP.GE.AND P2, PT, R2, UR4, PT ;  /* 0x0000000402007c0c */ /* 0x000fc4000bf46270 */
[----:B------:R-:W-:Y:S01]  /*ca3c0*/  PRMT R2, R12, 0x7771, RZ ;  /* 0x000077710c027816 */ /* 0x000fe200000000ff */
[----:B------:R-:W-:Y:S01]  /*ca3d0*/  ULDC UR4, c[0x0][0x228] ;  /* 0x00008a0000047ab9 */ /* 0x000fe20000000800 */
[----:B-1----:R-:W-:Y:S01]  /*ca3e0*/  PRMT R0, R26, 0x7773, RZ ;  /* 0x000077731a007816 */ /* 0x002fe200000000ff */
[----:B------:R-:W3:Y:S04]  /*ca3f0*/  LDL.LU.64 R18, [R1+0x638] ;  /* 0x0006380001127983 */ /* 0x000ee80000300a00 */
[----:B------:R-:W4:Y:S04]  /*ca400*/  LDL.LU R27, [R1+0x128] ;  /* 0x00012800011b7983 */ /* 0x000f280000300800 */
[----:B------:R-:W4:Y:S04]  /*ca410*/  LDL.LU.64 R4, [R1+0x630] ;  /* 0x0006300001047983 */ /* 0x000f280000300a00 */
[----:B------:R-:W4:Y:S04]  /*ca420*/  LDL.LU.64 R20, [R1+0x628] ;  /* 0x0006280001147983 */ /* 0x000f280000300a00 */
[----:B------:R0:W-:Y:S04]  /*ca430*/  @P6 STG.E.U8 desc[UR32][R16.64], R0 ;  /* 0x0000000010006986 */ /* 0x0001e8000c101120 */
[----:B------:R1:W-:Y:S04]  /*ca440*/  @P3 STG.E.U8 desc[UR32][R14.64], R3 ;  /* 0x000000030e003986 */ /* 0x0003e8000c101120 */
[----:B------:R2:W-:Y:S04]  /*ca450*/  @P4 STG.E.U8 desc[UR32][R10.64], R2 ;  /* 0x000000020a004986 */ /* 0x0005e8000c101120 */
[----:B0-----:R-:W4:Y:S04]  /*ca460*/  LDL.LU.64 R16, [R1+0x620] ;  /* 0x0006200001107983 */ /* 0x001f280000300a00 */
        /* <DEDUP_REMOVED lines=49> */
[----:B0-----:R-:W-:Y:S01]  /*ca780*/  PRMT R2, R26, 0x7771, RZ ;  /* 0x000077711a027816 */ /* 0x001fe200000000ff */
[----:B------:R-:W4:Y:S01]  /*ca790*/  LDL.LU.64 R22, [R1+0x5d0] ;  /* 0x0005d00001167983 */ /* 0x000f220000300a00 */
[----:B------:R-:W-:Y:S01]  /*ca7a0*/  ISETP.LT.AND P6, PT, R10, UR6, !P3 ;  /* 0x000000060a007c0c */ /* 0x000fe2000dfc1270 */
[----:B------:R-:W-:Y:S01]  /*ca7b0*/  ULDC UR4, c[0x0][0x228] ;  /* 0x00008a0000047ab9 */ /* 0x000fe20000000800 */
[----:B------:R-:W-:Y:S01]  /*ca7c0*/  ULDC UR6, c[0x0][0x228] ;  /* 0x00008a0000067ab9 */ /* 0x000fe20000000800 */
[----:B---3--:R0:W-:Y:S02]  /*ca7d0*/  @P4 STG.E.U8 desc[UR32][R18.64], R2 ;  /* 0x0000000212004986 */ /* 0x0081e4000c101120 */
[----:B0-----:R-:W-:-:S02]  /*ca7e0*/  PRMT R2, R26, 0x7773, RZ ;  /* 0x000077731a027816 */ /* 0x001fc400000000ff */
[----:B------:R-:W3:Y:S04]  /*ca7f0*/  LDL.LU.64 R18, [R1+0x5c8] ;  /* 0x0005c80001127983 */ /* 0x000ee80000300a00 */
[----:B--2---:R-:W-:Y:S04]  /*ca800*/  @P5 STG.E.U8 desc[UR32][R4.64], R0 ;  /* 0x0000000004005986 */ /* 0x004fe8000c101120 */
[----:B----4-:R0:W-:Y:S04]  /*ca810*/  @P2 STG.E.U8 desc[UR32][R20.64], R2 ;  /* 0x0000000214002986 */ /* 0x0101e8000c101120 */
[----:B0-----:R-:W2:Y:S04]  /*ca820*/  LDL.LU.64 R2, [R1+0x5e8] ;  /* 0x0005e80001027983 */ /* 0x001ea80000300a00 */
[----:B------:R-:W4:Y:S04]  /*ca830*/  LDL.LU.64 R4, [R1+0x5b8] ;  /* 0x0005b80001047983 */ /* 0x000f280000300a00 */
[----:B------:R-:W4:Y:S01]  /*ca840*/  LDL.LU.64 R20, [R1+0x5b0] ;  /* 0x0005b00001147983 */ /* 0x000f220000300a00 */
[----:B------:R-:W-:Y:S01]  /*ca850*/  ISETP.LT.AND P5, PT, R25, UR4, !P3 ;  /* 0x0000000419007c0c */ /* 0x000fe2000dfa1270 */
[----:B------:R-:W-:Y:S01]  /*ca860*/  ULDC UR4, c[0x0][0x228] ;  /* 0x00008a0000047ab9 */ /* 0x000fe20000000800 */
[----:B------:R-:W-:-:S02]  /*ca870*/  PRMT R0, R12, 0x7770, RZ ;  /* 0x000077700c007816 */ /* 0x000fc400000000ff */
[----:B------:R-:W-:Y:S01]  /*ca880*/  ISETP.LT.AND P4, PT, R11, UR4, !P3 ;  /* 0x000000040b007c0c */ /* 0x000fe2000df81270 */
[----:B------:R-:W-:Y:S02]  /*ca890*/  ULDC UR4, c[0x0][0x228] ;  /* 0x00008a0000047ab9 */ /* 0x000fe40000000800 */
[----:B------:R-:W-:Y:S01]  /*ca8a0*/  ISETP.LT.AND P2, PT, R13, UR4, !P3 ;  /* 0x000000040d007c0c */ /* 0x000fe2000df41270 */
[----:B------:R-:W-:Y:S01]  /*ca8b0*/  ULDC UR4, c[0x0][0x22c] ;  /* 0x00008b0000047ab9 */ /* 0x000fe20000000800 */
[----:B--2---:R0:W-:Y:S01]  /*ca8c0*/  @P6 STG.E.U8 desc[UR32][R2.64], R0 ;  /* 0x0000000002006986 */ /* 0x0041e2000c101120 */
[----:B------:R-:W-:Y:S01]  /*ca8d0*/  ISETP.LT.AND P6, PT, R7, UR6, !P3 ;  /* 0x0000000607007c0c */ /* 0x000fe2000dfc1270 */
[----:B------:R-:W-:Y:S01]  /*ca8e0*/  ULDC UR6, c[0x0][0x228] ;  /* 0x00008a0000067ab9 */ /* 0x000fe20000000800 */
[C---:B0-----:R-:W-:Y:S02]  /*ca8f0*/  PRMT R2, R12.reuse, 0x7771, RZ ;  /* 0x000077710c027816 */ /* 0x041fe400000000ff */
[----:B------:R-:W-:-:S02]  /*ca900*/  PRMT R0, R12, 0x7772, RZ ;  /* 0x000077720c007816 */ /* 0x000fc400000000ff */
[----:B------:R-:W-:Y:S01]  /*ca910*/  PRMT R3, R12, 0x7773, RZ ;  /* 0x000077730c037816 */ /* 0x000fe200000000ff */
[----:B------:R-:W-:Y:S04]  /*ca920*/  @P5 STG.E.U8 desc[UR32][R16.64], R2 ;  /* 0x0000000210005986 */ /* 0x000fe8000c101120 */
[----:B------:R0:W-:Y:S01]  /*ca930*/  @P4 STG.E.U8 desc[UR32][R14.64], R0 ;  /* 0x000000000e004986 */ /* 0x0001e2000c101120 */
[----:B------:R-:W-:-:S03]  /*ca940*/  ISETP.LT.AND P4, PT, R29, UR6, !P3 ;  /* 0x000000061d007c0c */ /* 0x000fc6000df81270 */
[----:B------:R1:W-:Y:S01]  /*ca950*/  @P2 STG.E.U8 desc[UR32][R22.64], R3 ;  /* 0x0000000316002986 */ /* 0x0003e2000c101120 */
[----:B------:R-:W-:Y:S01]  /*ca960*/  ISETP.LT.AND P5, PT, R8, UR8, !P3 ;  /* 0x0000000808007c0c */ /* 0x000fe2000dfa1270 */
[----:B------:R-:W-:Y:S01]  /*ca970*/  ULDC UR8, c[0x0][0x228] ;  /* 0x00008a0000087ab9 */ /* 0x000fe20000000800 */
[----:B------:R-:W-:Y:S01]  /*ca980*/  ULDC UR6, c[0x0][0x228] ;  /* 0x00008a0000067ab9 */ /* 0x000fe20000000800 */
[----:B0-----:R-:W2:Y:S04]  /*ca990*/  LDL.LU.64 R14, [R1+0x598] ;  /* 0x00059800010e7983 */ /* 0x001ea80000300a00 */
[----:B------:R-:W2:Y:S01]  /*ca9a0*/  LDL.LU R12, [R1+0x12c] ;  /* 0x00012c00010c7983 */ /* 0x000ea20000300800 */
[----:B------:R-:W-:-:S03]  /*ca9b0*/  PRMT R2, R27, 0x7770, RZ ;  /* 0x000077701b027816 */ /* 0x000fc600000000ff */
[----:B------:R-:W2:Y:S04]  /*ca9c0*/  LDL.LU.64 R16, [R1+0x590] ;  /* 0x0005900001107983 */ /* 0x000ea80000300a00 */
[----:B-1----:R-:W2:Y:S04]  /*ca9d0*/  LDL.LU.64 R22, [R1+0x588] ;  /* 0x0005880001167983 */ /* 0x002ea80000300a00 */
[----:B---3--:R0:W-:Y:S01]  /*ca9e0*/  @P6 STG.E.U8 desc[UR32][R18.64], R2 ;  /* 0x0000000212006986 */ /* 0x0081e2000c101120 */
[----:B------:R-:W-:-:S05]  /*ca9f0*/  VIADD R0, R9, 0x17 ;  /* 0x0000001709007836 */ /* 0x000fca0000000000 */
[----:B------:R-:W-:Y:S01]  /*caa00*/  ISETP.GE.AND P2, PT, R0, UR4, PT ;  /* 0x0000000400007c0c */ /* 0x000fe2000bf46270 */
[----:B0-----:R-:W3:Y:S01]  /*caa10*/  LDL.LU.64 R18, [R1+0x580] ;  /* 0x0005800001127983 */ /* 0x001ee20000300a00 */
[C---:B------:R-:W-:Y:S02]  /*caa20*/  PRMT R2, R27.reuse, 0x7771, RZ ;  /* 0x000077711b027816 */ /* 0x040fe400000000ff */
[----:B------:R-:W-:Y:S01]  /*caa30*/  PRMT R0, R27, 0x7772, RZ ;  /* 0x000077721b007816 */ /* 0x000fe200000000ff */
[----:B------:R-:W3:Y:S04]  /*caa40*/  LDL.LU R26, [R1+0x10c] ;  /* 0x00010c00011a7983 */ /* 0x000ee80000300800 */
[----:B------:R-:W-:Y:S04]  /*caa50*/  STL.64 [R1+0x41c8], R24 ;  /* 0x0041c81801007387 */ /* 0x000fe80000100a00 */
[----:B----4-:R-:W-:Y:S04]  /*caa60*/  @P4 STG.E.U8 desc[UR32][R4.64], R2 ;  /* 0x0000000204004986 */ /* 0x010fe8000c101120 */
[----:B------:R0:W-:Y:S04]  /*caa70*/  @P5 STG.E.U8 desc[UR32][R20.64], R0 ;  /* 0x0000000014005986 */ /* 0x0001e8000c101120 */
[----:B------:R-:W4:Y:S04]  /*caa80*/  LDL.LU R28, [R1+0x9c] ;  /* 0x00009c00011c7983 */ /* 0x000f280000300800 */
[----:B------:R1:W-:Y:S01]  /*caa90*/  STL.64 [R1+0x41d0], R8 ;  /* 0x0041d00801007387 */ /* 0x0003e20000100a00 */
[----:B------:R-:W-:Y:S01]  /*caaa0*/  ULDC UR4, c[0x0][0x228] ;  /* 0x00008a0000047ab9 */ /* 0x000fe20000000800 */
[----:B------:R-:W-:-:S02]  /*caab0*/  ISETP.LT.AND P5, PT, R25, UR8, !P0 ;  /* 0x0000000819007c0c */ /* 0x000fc4000c7a1270 */
[----:B------:R-:W-:Y:S02]  /*caac0*/  ISETP.LT.AND P3, PT, R24, UR4, !P3 ;  /* 0x0000000418007c0c */ /* 0x000fe4000df61270 */
[----:B------:R-:W-:Y:S01]  /*caad0*/  ISETP.LT.AND P6, PT, R10, UR6, !P0 ;  /* 0x000000060a007c0c */ /* 0x000fe2000c7c1270 */
[----:B------:R-:W-:Y:S01]  /*caae0*/  ULDC UR6, c[0x0][0x228] ;  /* 0x00008a0000067ab9 */ /* 0x000fe20000000800 */
[----:B------:R-:W-:Y:S01]  /*caaf0*/  ULDC UR4, c[0x0][0x22c] ;  /* 0x00008b0000047ab9 */ /* 0x000fe20000000800 */
[----:B0-----:R-:W-:Y:S01]  /*cab00*/  VIADD R0, R9, 0x18 ;  /* 0x0000001809007836 */ /* 0x001fe20000000000 */
[----:B------:R-:W-:Y:S01]  /*cab10*/  PRMT R2, R27, 0x7773, RZ ;  /* 0x000077731b027816 */ /* 0x000fe200000000ff */
[----:B-1----:R-:W4:Y:S04]  /*cab20*/  LDL.LU.64 R8, [R1+0x578] ;  /* 0x0005780001087983 */ /* 0x002f280000300a00 */
[----:B------:R-:W4:Y:S01]  /*cab30*/  LDL.LU.64 R24, [R1+0x570] ;  /* 0x0005700001187983 */ /* 0x000f220000300a00 */
[----:B------:R-:W-:Y:S01]  /*cab40*/  ISETP.LT.AND P4, PT, R11, UR6, !P0 ;  /* 0x000000060b007c0c */ /* 0x000fe2000c781270 */
[----:B------:R-:W-:Y:S01]  /*cab50*/  ULDC UR6, c[0x0][0x228] ;  /* 0x00008a0000067ab9 */ /* 0x000fe20000000800 */
[----:B------:R-:W-:Y:S01]  /*cab60*/  ULDC UR8, c[0x0][0x228] ;  /* 0x00008a0000087ab9 */ /* 0x000fe20000000800 */
[----:B--2---:R0:W-:Y:S01]  /*cab70*/  @P3 STG.E.U8 desc[UR32][R14.64], R2 ;  /* 0x000000020e003986 */ /* 0x0041e2000c101120 */
[----:B------:R-:W-:-:S02]  /*cab80*/  ISETP.GE.AND P3, PT, R0, UR4, PT ;  /* 0x0000000400007c0c */ /* 0x000fc4000bf66270 */
[C---:B------:R-:W-:Y:S02]  /*cab90*/  PRMT R3, R12.reuse, 0x7771, RZ ;  /* 0x000077710c037816 */ /* 0x040fe400000000ff */
[C---:B------:R-:W-:Y:S01]  /*caba0*/  PRMT R0, R12.reuse, 0x7772, RZ ;  /* 0x000077720c007816 */ /* 0x040fe200000000ff */
[----:B------:R-:W-:Y:S01]  /*cabb0*/  ULDC UR4, c[0x0][0x228] ;  /* 0x00008a0000047ab9 */ /* 0x000fe20000000800 */
[----:B0-----:R-:W-:Y:S01]  /*cabc0*/  PRMT R2, R12, 0x7770, RZ ;  /* 0x000077700c027816 */ /* 0x001fe200000000ff */
[----:B------:R-:W2:Y:S04]  /*cabd0*/  LDL.LU.64 R14, [R1+0x560] ;  /* 0x00056000010e7983 */ /* 0x000ea80000300a00 */
[----:B------:R-:W-:Y:S04]  /*cabe0*/  @P6 STG.E.U8 desc[UR32][R16.64], R2 ;  /* 0x0000000210006986 */ /* 0x000fe8000c101120 */
[----:B------:R0:W-:Y:S04]  /*cabf0*/  @P5 STG.E.U8 desc[UR32][R22.64], R3 ;  /* 0x0000000316005986 */ /* 0x0001e8000c101120 */
[----:B---3--:R1:W-:Y:S01]  /*cac00*/  @P4 STG.E.U8 desc[UR32][R18.64], R0 ;  /* 0x0000000012004986 */ /* 0x0083e2000c101120 */
[----:B------:R-:W-:Y:S01]  /*cac10*/  ISETP.LT.AND P4, PT, R13, UR4, !P0 ;  /* 0x000000040d007c0c */ /* 0x000fe2000c781270 */
[----:B------:R-:W-:-:S02]  /*cac20*/  ULDC UR4, c[0x0][0x228] ;  /* 0x00008a0000047ab9 */ /* 0x000fc40000000800 */
[----:B------:R-:W-:Y:S02]  /*cac30*/  ISETP.LT.AND P6, PT, R7, UR4, !P0 ;  /* 0x0000000407007c0c */ /* 0x000fe4000c7c1270 */
[----:B------:R-:W-:Y:S02]  /*cac40*/  PRMT R4, R12, 0x7773, RZ ;  /* 0x000077730c047816 */ /* 0x000fe400000000ff */
[C---:B------:R-:W-:Y:S01]  /*cac50*/  PRMT R21, R26.reuse, 0x7773, RZ ;  /* 0x000077731a157816 */ /* 0x040fe200000000ff */
[----:B0-----:R-:W3:Y:S04]  /*cac60*/  LDL.LU R23, [R1+0xfc] ;  /* 0x0000fc0001177983 */ /* 0x001ee80000300800 */
[----:B------:R0:W-:Y:S01]  /*cac70*/  STL [R1+0x41c4], R13 ;  /* 0x0041c40d01007387 */ /* 0x0001e20000100800 */
[----:B------:R-:W-:-:S02]  /*cac80*/  PRMT R2, R26, 0x7770, RZ ;  /* 0x000077701a027816 */ /* 0x000fc400000000ff */
[C---:B-1----:R-:W-:Y:S02]  /*cac90*/  PRMT R0, R26.reuse, 0x7771, RZ ;  /* 0x000077711a007816 */ /* 0x042fe400000000ff */
[----:B------:R-:W-:Y:S02]  /*caca0*/  PRMT R22, R26, 0x7772, RZ ;  /* 0x000077721a167816 */ /* 0x000fe400000000ff */
[----:B------:R-:W-:Y:S01]  /*cacb0*/  ISETP.LT.AND P5, PT, R29, UR6, !P0 ;  /* 0x000000061d007c0c */ /* 0x000fe2000c7a1270 */
[----:B------:R-:W-:Y:S01]  /*cacc0*/  ULDC UR4, c[0x0][0x228] ;  /* 0x00008a0000047ab9 */ /* 0x000fe20000000800 */
[----:B----4-:R-:W-:Y:S04]  /*cacd0*/  @P4 STG.E.U8 desc[UR32][R8.64], R4 ;  /* 0x0000000408004986 */ /* 0x010fe8000c101120 */
[----:B0-----:R-:W4:Y:S04]  /*cace0*/  LDL.LU.64 R12, [R1+0x558] ;  /* 0x00055800010c7983 */ /* 0x001f280000300a00 */
[----:B------:R0:W-:Y:S04]  /*cacf0*/  STL [R1+0x41c0], R7 ;  /* 0x0041c00701007387 */ /* 0x0001e80000100800 */
[----:B------:R-:W4:Y:S04]  /*cad00*/  LDL.LU.64 R18, [R1+0x550] ;  /* 0x0005500001127983 */ /* 0x000f280000300a00 */
[----:B------:R1:W-:Y:S01]  /*cad10*/  @P6 STG.E.U8 desc[UR32][R24.64], R2 ;  /* 0x0000000218006986 */ /* 0x0003e2000c101120 */
[----:B------:R-:W-:-:S03]  /*cad20*/  ULDC UR6, c[0x0][0x228] ;  /* 0x00008a0000067ab9 */ /* 0x000fc60000000800 */
[----:B0-----:R-:W4:Y:S04]  /*cad30*/  LDL.LU.64 R6, [R1+0x548] ;  /* 0x0005480001067983 */ /* 0x001f280000300a00 */
[----:B------:R-:W4:Y:S04]  /*cad40*/  LDL.LU.64 R26, [R1+0x540] ;  /* 0x00054000011a7983 */ /* 0x000f280000300a00 */
[----:B------:R-:W4:Y:S04]  /*cad50*/  LDL.LU.64 R8, [R1+0x41d0] ;  /* 0x0041d00001087983 */ /* 0x000f280000300a00 */
[----:B-1----:R-:W4:Y:S01]  /*cad60*/  LDL.LU.64 R24, [R1+0x41c8] ;  /* 0x0041c80001187983 */ /* 0x002f220000300a00 */
[----:B------:R-:W-:-:S02]  /*cad70*/  PRMT R20, R28, 0x7770, RZ ;  /* 0x000077701c147816 */ /* 0x000fc400000000ff */
[----:B------:R-:W-:Y:S01]  /*cad80*/  PRMT R17, R28, 0x7771, RZ ;  /* 0x000077711c117816 */ /* 0x000fe200000000ff */
[----:B--2---:R0:W-:Y:S01]  /*cad90*/  @P5 STG.E.U8 desc[UR32][R14.64], R0 ;  /* 0x000000000e005986 */ /* 0x0041e2000c101120 */
[----:B------:R-:W-:Y:S02]  /*cada0*/  ISETP.LT.AND P5, PT, R10, UR6, !P2 ;  /* 0x000000060a007c0c */ /* 0x000fe4000d7a1270 */
[----:B------:R-:W-:Y:S01]  /*cadb0*/  PRMT R16, R28, 0x7772, RZ ;  /* 0x000077721c107816 */ /* 0x000fe200000000ff */
[----:B------:R-:W-:Y:S01]  /*cadc0*/  ULDC UR6, c[0x0][0x228] ;  /* 0x00008a0000067ab9 */ /* 0x000fe20000000800 */
[C---:B---3--:R-:W-:Y:S02]  /*cadd0*/  PRMT R3, R23.reuse, 0x7770, RZ ;  /* 0x0000777017037816 */ /* 0x048fe400000000ff */
[C---:B------:R-:W-:Y:S02]  /*cade0*/  PRMT R2, R23.reuse, 0x7771, RZ ;  /* 0x0000777117027816 */ /* 0x040fe400000000ff */
[----:B0-----:R-:W-:-:S02]  /*cadf0*/  PRMT R0, R23, 0x7772, RZ ;  /* 0x0000777217007816 */ /* 0x001fc400000000ff */
[----:B------:R-:W-:Y:S02]  /*cae00*/  PRMT R4, R23, 0x7773, RZ ;  /* 0x0000777317047816 */ /* 0x000fe400000000ff */
[----:B----4-:R-:W-:Y:S01]  /*cae10*/  ISETP.LT.AND P4, PT, R8, UR4, !P0 ;  /* 0x0000000408007c0c */ /* 0x010fe2000c781270 */
[----:B------:R-:W-:Y:S02]  /*cae20*/  ULDC UR4, c[0x0][0x228] ;  /* 0x00008a0000047ab9 */ /* 0x000fe40000000800 */
[----:B------:R-:W-:Y:S01]  /*cae30*/  ISETP.LT.AND P0, PT, R24, UR4, !P0 ;  /* 0x0000000418007c0c */ /* 0x000fe2000c701270 */
[----:B------:R-:W-:Y:S02]  /*cae40*/  ULDC UR4, c[0x0][0x228] ;  /* 0x00008a0000047ab9 */ /* 0x000fe40000000800 */
[----:B------:R-:W-:Y:S01]  /*cae50*/  ISETP.LT.AND P6, PT, R25, UR4, !P2 ;  /* 0x0000000419007c0c */ /* 0x000fe2000d7c1270 */
[----:B------:R0:W-:Y:S01]  /*cae60*/  STL.64 [R1+0x41b8], R8 ;  /* 0x0041b80801007387 */ /* 0x0001e20000100a00 */
[----:B------:R-:W-:-:S05]  /*cae70*/  ULDC UR4, c[0x0][0x228] ;  /* 0x00008a0000047ab9 */ /* 0x000fca0000000800 */
[----:B------:R1:W-:Y:S04]  /*cae80*/  @P4 STG.E.U8 desc[UR32][R12.64], R22 ;  /* 0x000000160c004986 */ /* 0x0003e8000c101120 */
[----:B------:R2:W-:Y:S04]  /*cae90*/  @P0 STG.E.U8 desc[UR32][R18.64], R21 ;  /* 0x0000001512000986 */ /* 0x0005e8000c101120 */
[----:B0-----:R-:W3:Y:S04]  /*caea0*/  LDL.LU.64 R8, [R1+0x538] ;  /* 0x0005380001087983 */ /* 0x001ee80000300a00 */
[----:B------:R-:W4:Y:S04]  /*caeb0*/  LDL.LU.64 R14, [R1+0x530] ;  /* 0x00053000010e7983 */ /* 0x000f280000300a00 */
[----:B------:R0:W-:Y:S04]  /*caec0*/  @P5 STG.E.U8 desc[UR32][R6.64], R20 ;  /* 0x0000001406005986 */ /* 0x0001e8000c101120 */
[----:B-1----:R-:W4:Y:S04]  /*caed0*/  LDL.LU R13, [R1+0x41c4] ;  /* 0x0041c400010d7983 */ /* 0x002f280000300800 */
[----:B------:R-:W4:Y:S04]  /*caee0*/  LDL.LU.64 R22, [R1+0x510] ;  /* 0x0005100001167983 */ /* 0x000f280000300a00 */
[----:B------:R-:W4:Y:S04]  /*caef0*/  LDL.LU R12, [R1+0xd0] ;  /* 0x0000d000010c7983 */ /* 0x000f280000300800 */
[----:B--2---:R-:W2:Y:S04]  /*caf00*/  LDL.LU.64 R18, [R1+0x4f0] ;  /* 0x0004f00001127983 */ /* 0x004ea80000300a00 */
[----:B------:R1:W-:Y:S04]  /*caf10*/  @P6 STG.E.U8 desc[UR32][R26.64], R17 ;  /* 0x000000111a006986 */ /* 0x0003e8000c101120 */
[----:B0-----:R-:W2:Y:S04]  /*caf20*/  LDL.LU R7, [R1+0x41c0] ;  /* 0x0041c00001077983 */ /* 0x001ea80000300800 */
[----:B------:R-:W2:Y:S04]  /*caf30*/  LDL.LU.64 R20, [R1+0x518] ;  /* 0x0005180001147983 */ /* 0x000ea80000300a00 */
[----:B-1----:R-:W4:Y:S01]  /*caf40*/  LDL.LU.64 R26, [R1+0x4d8] ;  /* 0x0004d800011a7983 */ /* 0x002f220000300a00 */
[----:B------:R-:W-:Y:S01]  /*caf50*/  ISETP.LT.AND P4, PT, R11, UR4, !P2 ;  /* 0x000000040b007c0c */ /* 0x000fe2000d781270 */
[----:B------:R-:W-:-:S12]  /*caf60*/  ULDC UR4, c[0x0][0x228] ;  /* 0x00008a0000047ab9 */ /* 0x000fd80000000800 */
[----:B---3--:R-:W-:Y:S04]  /*caf70*/  @P4 STG.E.U8 desc[UR32][R8.64], R16 ;  /* 0x0000001008004986 */ /* 0x008fe8000c101120 */
[----:B----4-:R0:W-:Y:S04]  /*caf80*/  STL.64 [R1+0x41b0], R26 ;  /* 0x0041b01a01007387 */ /* 0x0101e80000100a00 */
[----:B0-----:R-:W3:Y:S04]  /*caf90*/  LDL.LU.64 R26, [R1+0x4e8] ;  /* 0x0004e800011a7983 */ /* 0x001ee80000300a00 */
[----:B------:R-:W4:Y:S04]  /*cafa0*/  LDL.LU.64 R8, [R1+0x41b8] ;  /* 0x0041b80001087983 */ /* 0x000f280000300a00 */
[----:B------:R-:W3:Y:S01]  /*cafb0*/  LDL.LU.64 R16, [R1+0x528] ;  /* 0x0005280001107983 */ /* 0x000ee20000300a00 */
[----:B------:R-:W-:-:S02]  /*cafc0*/  ISETP.LT.AND P0, PT, R13, UR6, !P2 ;  /* 0x000000060d007c0c */ /* 0x000fc4000d701270 */
[----:B--2---:R-:W-:Y:S01]  /*cafd0*/  ISETP.LT.AND P6, PT, R7, UR4, !P2 ;  /* 0x0000000407007c0c */ /* 0x004fe2000d7c1270 */
[----:B------:R-:W-:Y:S01]  /*cafe0*/  ULDC UR4, c[0x0][0x228] ;  /* 0x00008a0000047ab9 */ /* 0x000fe20000000800 */
[----:B------:R-:W-:Y:S02]  /*caff0*/  ULDC UR6, c[0x0][0x228] ;  /* 0x00008a0000067ab9 */ /* 0x000fe40000000800 */
[----:B------:R-:W-:Y:S02]  /*cb000*/  ISETP.LT.AND P5, PT, R29, UR6, !P2 ;  /* 0x000000061d007c0c */ /* 0x000fe4000d7a1270 */
[----:B------:R-:W-:Y:S01]  /*cb010*/  PRMT R5, R28, 0x7773, RZ ;  /* 0x000077731c057816 */ /* 0x000fe200000000ff */
[----:B------:R-:W-:-:S04]  /*cb020*/  ULDC UR6, c[0x0][0x228] ;  /* 0x00008a0000067ab9 */ /* 0x000fc80000000800 */
[----:B------:R0:W-:Y:S01]  /*cb030*/  @P0 STG.E.U8 desc[UR32][R14.64], R5 ;  /* 0x000000050e000986 */ /* 0x0001e2000c101120 */
[----:B------:R-:W-:Y:S01]  /*cb040*/  ISETP.LT.AND P0, PT, R10, UR6, !P3 ;  /* 0x000000060a007c0c */ /* 0x000fe2000df01270 */
[----:B------:R-:W-:Y:S02]  /*cb050*/  ULDC UR6, c[0x0][0x228] ;  /* 0x00008a0000067ab9 */ /* 0x000fe40000000800 */
[----:B0-----:R-:W2:Y:S01]  /*cb060*/  LDL.LU R15, [R1+0xc0] ;  /* 0x0000c000010f7983 */ /* 0x001ea20000300800 */
[----:B----4-:R-:W-:Y:S01]  /*cb070*/  ISETP.LT.AND P4, PT, R8, UR4, !P2 ;  /* 0x0000000408007c0c */ /* 0x010fe2000d781270 */
[----:B------:R-:W-:Y:S02]  /*cb080*/  ULDC UR4, c[0x0][0x228] ;  /* 0x00008a0000047ab9 */ /* 0x000fe40000000800 */
[----:B------:R-:W-:Y:S01]  /*cb090*/  ISETP.LT.AND P2, PT, R24, UR4, !P2 ;  /* 0x0000000418007c0c */ /* 0x000fe2000d741270 */
[----:B---3--:R0:W-:Y:S04]  /*cb0a0*/  @P6 STG.E.U8 desc[UR32][R16.64], R3 ;  /* 0x0000000310006986 */ /* 0x0081e8000c101120 */
[----:B------:R1:W-:Y:S01]  /*cb0b0*/  @P5 STG.E.U8 desc[UR32][R20.64], R2 ;  /* 0x0000000214005986 */ /* 0x0003e2000c101120 */
[----:B------:R-:W-:-:S04]  /*cb0c0*/  ULDC UR4, c[0x0][0x228] ;  /* 0x00008a0000047ab9 */ /* 0x000fc80000000800 */
[----:B------:R3:W-:Y:S04]  /*cb0d0*/  @P4 STG.E.U8 desc[UR32][R22.64], R0 ;  /* 0x0000000016004986 */ /* 0x0007e8000c101120 */
[----:B0-----:R-:W4:Y:S04]  /*cb0e0*/  LDL.LU.64 R16, [R1+0x4d0] ;  /* 0x0004d00001107983 */ /* 0x001f280000300a00 */
[----:B-1----:R-:W2:Y:S04]  /*cb0f0*/  LDL.LU.64 R20, [R1+0x4c8] ;  /* 0x0004c80001147983 */ /* 0x002ea80000300a00 */
[----:B------:R0:W-:Y:S01]  /*cb100*/  @P2 STG.E.U8 desc[UR32][R18.64], R4 ;  /* 0x0000000412002986 */ /* 0x0001e2000c101120 */
[----:B------:R-:W-:-:S03]  /*cb110*/  PRMT R2, R12, 0x7770, RZ ;  /* 0x000077700c027816 */ /* 0x000fc600000000ff */
[----:B---3--:R-:W3:Y:S04]  /*cb120*/  LDL.LU.64 R22, [R1+0x4c0] ;  /* 0x0004c00001167983 */ /* 0x008ee80000300a00 */
[----:B0-----:R-:W4:Y:S04]  /*cb130*/  LDL.LU.64 R4, [R1+0x4e0] ;  /* 0x0004e00001047983 */ /* 0x001f280000300a00 */
[----:B------:R-:W3:Y:S04]  /*cb140*/  LDL.LU.64 R18, [R1+0x4b8] ;  /* 0x0004b80001127983 */ /* 0x000ee80000300a00 */
[----:B------:R0:W-:Y:S04]  /*cb150*/  @P0 STG.E.U8 desc[UR32][R26.64], R2 ;  /* 0x000000021a000986 */ /* 0x0001e8000c101120 */
[----:B0-----:R-:W2:Y:S01]  /*cb160*/  LDL.LU.64 R26, [R1+0x41b0] ;  /* 0x0041b000011a7983 */ /* 0x001ea20000300a00 */
[----:B------:R-:W-:Y:S01]  /*cb170*/  ISETP.LT.AND P6, PT, R25, UR4, !P3 ;  /* 0x0000000419007c0c */ /* 0x000fe2000dfc1270 */
[----:B------:R-:W-:-:S02]  /*cb180*/  ULDC UR4, c[0x0][0x228] ;  /* 0x00008a0000047ab9 */ /* 0x000fc40000000800 */
[----:B------:R-:W-:Y:S02]  /*cb190*/  ISETP.LT.AND P4, PT, R11, UR4, !P3 ;  /* 0x000000040b007c0c */ /* 0x000fe4000df81270 */
[C---:B------:R-:W-:Y:S01]  /*cb1a0*/  PRMT R0, R12.reuse, 0x7771, RZ ;  /* 0x000077710c007816 */ /* 0x040fe200000000ff */
[----:B------:R-:W-:Y:S01]  /*cb1b0*/  STL [R1+0x41a8], R7 ;  /* 0x0041a80701007387 */ /* 0x000fe20000100800 */
[C---:B------:R-:W-:Y:S02]  /*cb1c0*/  PRMT R2, R12.reuse, 0x7773, RZ ;  /* 0x000077730c027816 */ /* 0x040fe400000000ff */
[----:B------:R-:W-:Y:S01]  /*cb1d0*/  ISETP.LT.AND P5, PT, R7, UR6, !P3 ;  /* 0x0000000607007c0c */ /* 0x000fe2000dfa1270 */
[----:B------:R-:W-:Y:S01]  /*cb1e0*/  ULDC UR6, c[0x0][0x228] ;  /* 0x00008a0000067ab9 */ /* 0x000fe20000000800 */
[----:B------:R-:W-:Y:S02]  /*cb1f0*/  ULDC UR4, c[0x0][0x228] ;  /* 0x00008a0000047ab9 */ /* 0x000fe40000000800 */
[----:B----4-:R0:W-:Y:S02]  /*cb200*/  @P6 STG.E.U8 desc[UR32][R4.64], R0 ;  /* 0x0000000004006986 */ /* 0x0101e4000c101120 */
[----:B0-----:R-:W-:-:S05]  /*cb210*/  PRMT R0, R12, 0x7772, RZ ;  /* 0x000077720c007816 */ /* 0x001fca00000000ff */
[----:B--2---:R0:W-:Y:S01]  /*cb220*/  @P4 STG.E.U8 desc[UR32][R26.64], R0 ;  /* 0x000000001a004986 */ /* 0x0041e2000c101120 */
[----:B------:R-:W-:Y:S02]  /*cb230*/  ISETP.LT.AND P6, PT, R29, UR6, !P3 ;  /* 0x000000061d007c0c */ /* 0x000fe4000dfc1270 */
[----:B------:R-:W-:Y:S01]  /*cb240*/  ISETP.LT.AND P2, PT, R13, UR4, !P3 ;  /* 0x000000040d007c0c */ /* 0x000fe2000df41270 */
[----:B------:R-:W-:Y:S01]  /*cb250*/  ULDC UR4, c[0x0][0x22c] ;  /* 0x00008b0000047ab9 */ /* 0x000fe20000000800 */
[----:B------:R-:W-:Y:S01]  /*cb260*/  ULDC UR6, c[0x0][0x228] ;  /* 0x00008a0000067ab9 */ /* 0x000fe20000000800 */
[----:B0-----:R-:W2:Y:S04]  /*cb270*/  LDL.LU.64 R26, [R1+0x4b0] ;  /* 0x0004b000011a7983 */ /* 0x001ea80000300a00 */
[----:B------:R0:W-:Y:S04]  /*cb280*/  STL [R1+0x41ac], R29 ;  /* 0x0041ac1d01007387 */ /* 0x0001e80000100800 */
[----:B------:R-:W4:Y:S04]  /*cb290*/  LDL.LU R12, [R1+0x80] ;  /* 0x00008000010c7983 */ /* 0x000f280000300800 */
[----:B0-----:R-:W2:Y:S04]  /*cb2a0*/  LDL.LU.64 R28, [R1+0x4a8] ;  /* 0x0004a800011c7983 */ /* 0x001ea80000300a00 */
[----:B------:R-:W2:Y:S01]  /*cb2b0*/  LDL.LU.64 R6, [R1+0x4a0] ;  /* 0x0004a00001067983 */ /* 0x000ea20000300a00 */
[----:B------:R-:W-:Y:S01]  /*cb2c0*/  VIADD R0, R9, 0x19 ;  /* 0x0000001909007836 */ /* 0x000fe20000000000 */
[----:B------:R-:W-:-:S02]  /*cb2d0*/  ISETP.LT.AND P4, PT, R8, UR6, !P3 ;  /* 0x0000000608007c0c */ /* 0x000fc4000df81270 */
[----:B------:R0:W-:Y:S01]  /*cb2e0*/  @P2 STG.E.U8 desc[UR32][R16.64], R2 ;  /* 0x0000000210002986 */ /* 0x0001e2000c101120 */
[----:B------:R-:W-:Y:S01]  /*cb2f0*/  ULDC UR6, c[0x0][0x228] ;  /* 0x00008a0000067ab9 */ /* 0x000fe20000000800 */
[----:B------:R-:W-:Y:S02]  /*cb300*/  ISETP.GE.AND P0, PT, R0, UR4, PT ;  /* 0x0000000400007c0c */ /* 0x000fe4000bf06270 */
[C---:B------:R-:W-:Y:S01]  /*cb310*/  PRMT R0, R15.reuse, 0x7770, RZ ;  /* 0x000077700f007816 */ /* 0x040fe200000000ff */
[----:B------:R-:W-:Y:S02]  /*cb320*/  ULDC UR4, c[0x0][0x228] ;  /* 0x00008a0000047ab9 */ /* 0x000fe40000000800 */
[----:B------:R-:W-:Y:S01]  /*cb330*/  ISETP.LT.AND P3, PT, R24, UR4, !P3 ;  /* 0x0000000418007c0c */ /* 0x000fe2000df61270 */
[----:B------:R-:W-:Y:S01]  /*cb340*/  ULDC UR4, c[0x0][0x228] ;  /* 0x00008a0000047ab9 */ /* 0x000fe20000000800 */
[----:B0-----:R-:W-:Y:S01]  /*cb350*/  PRMT R2, R15, 0x7771, RZ ;  /* 0x000077710f027816 */ /* 0x001fe200000000ff */
[----:B------:R0:W-:Y:S01]  /*cb360*/  @P5 STG.E.U8 desc[UR32][R20.64], R0 ;  /* 0x0000000014005986 */ /* 0x0001e2000c101120 */
[----:B------:R-:W-:-:S03]  /*cb370*/  ISETP.LT.AND P5, PT, R25, UR6, !P0 ;  /* 0x0000000619007c0c */ /* 0x000fc6000c7a1270 */
[----:B------:R-:W2:Y:S04]  /*cb380*/  LDL.LU.64 R16, [R1+0x490] ;  /* 0x0004900001107983 */ /* 0x000ea80000300a00 */
[----:B---3--:R1:W-:Y:S01]  /*cb390*/  @P6 STG.E.U8 desc[UR32][R22.64], R2 ;  /* 0x0000000216006986 */ /* 0x0083e2000c101120 */
[----:B------:R-:W-:Y:S01]  /*cb3a0*/  ISETP.LT.AND P6, PT, R10, UR4, !P0 ;  /* 0x000000040a007c0c */ /* 0x000fe2000c7c1270 */
[----:B------:R-:W-:Y:S02]  /*cb3b0*/  ULDC UR4, c[0x0][0x22c] ;  /* 0x00008b0000047ab9 */ /* 0x000fe40000000800 */
[----:B------:R-:W3:Y:S01]  /*cb3c0*/  LDL.LU R14, [R1+0xb0] ;  /* 0x0000b000010e7983 */ /* 0x000ee20000300800 */
[----:B------:R-:W-:Y:S01]  /*cb3d0*/  ULDC UR6, c[0x0][0x228] ;  /* 0x00008a0000067ab9 */ /* 0x000fe20000000800 */
[----:B0-----:R-:W-:-:S02]  /*cb3e0*/  PRMT R0, R15, 0x7772, RZ ;  /* 0x000077720f007816 */ /* 0x001fc400000000ff */
[----:B------:R-:W3:Y:S04]  /*cb3f0*/  LDL.LU.64 R20, [R1+0x488] ;  /* 0x0004880001147983 */ /* 0x000ee80000300a00 */
[----:B-1----:R-:W3:Y:S01]  /*cb400*/  LDL.LU.64 R22, [R1+0x478] ;  /* 0x0004780001167983 */ /* 0x002ee20000300a00 */
[----:B------:R-:W-:-:S03]  /*cb410*/  VIADD R2, R9, 0x1a ;  /* 0x0000001a09027836 */ /* 0x000fc60000000000 */
[----:B------:R-:W3:Y:S04]  /*cb420*/  LDL.LU.64 R4, [R1+0x470] ;  /* 0x0004700001047983 */ /* 0x000ee80000300a00 */
[----:B------:R0:W-:Y:S01]  /*cb430*/  @P4 STG.E.U8 desc[UR32][R18.64], R0 ;  /* 0x0000000012004986 */ /* 0x0001e2000c101120 */
[----:B------:R-:W-:Y:S02]  /*cb440*/  ISETP.GE.AND P2, PT, R2, UR4, PT ;  /* 0x0000000402007c0c */ /* 0x000fe4000bf46270 */
[----:B0-----:R-:W-:Y:S01]  /*cb450*/  PRMT R0, R15, 0x7773, RZ ;  /* 0x000077730f007816 */ /* 0x001fe200000000ff */
[----:B------:R-:W3:Y:S01]  /*cb460*/  LDL.LU.64 R18, [R1+0x450] ;  /* 0x0004500001127983 */ /* 0x000ee20000300a00 */
[C---:B----4-:R-:W-:Y:S02]  /*cb470*/  PRMT R3, R12.reuse, 0x7770, RZ ;  /* 0x000077700c037816 */ /* 0x050fe400000000ff */
[----:B------:R-:W-:Y:S01]  /*cb480*/  PRMT R2, R12, 0x7771, RZ ;  /* 0x000077710c027816 */ /* 0x000fe200000000ff */
[----:B--2---:R0:W-:Y:S01]  /*cb490*/  @P3 STG.E.U8 desc[UR32][R26.64], R0 ;  /* 0x000000001a003986 */ /* 0x0041e2000c101120 */
[----:B------:R-:W-:Y:S01]  /*cb4a0*/  ISETP.LT.AND P4, PT, R11, UR8, !P0 ;  /* 0x000000080b007c0c */ /* 0x000fe2000c781270 */
[----:B------:R-:W-:Y:S01]  /*cb4b0*/  ULDC UR4, c[0x0][0x228] ;  /* 0x00008a0000047ab9 */ /* 0x000fe20000000800 */
[----:B------:R-:W-:Y:S01]  /*cb4c0*/  ULDC UR8, c[0x0][0x228] ;  /* 0x00008a0000087ab9 */ /* 0x000fe20000000800 */
[----:B------:R1:W-:Y:S04]  /*cb4d0*/  @P6 STG.E.U8 desc[UR32][R28.64], R3 ;  /* 0x000000031c006986 */ /* 0x0003e8000c101120 */
[----:B------:R2:W-:Y:S04]  /*cb4e0*/  @P5 STG.E.U8 desc[UR32][R6.64], R2 ;  /* 0x0000000206005986 */ /* 0x0005e8000c101120 */
[----:B0-----:R-:W4:Y:S04]  /*cb4f0*/  LDL.LU.64 R26, [R1+0x448] ;  /* 0x00044800011a7983 */ /* 0x001f280000300a00 */
[----:B------:R-:W4:Y:S04]  /*cb500*/  LDL.LU R15, [R1+0xd4] ;  /* 0x0000d400010f7983 */ /* 0x000f280000300800 */
[----:B-1----:R-:W3:Y:S04]  /*cb510*/  LDL.LU R29, [R1+0x41ac] ;  /* 0x0041ac00011d7983 */ /* 0x002ee80000300800 */
[----:B--2---:R-:W2:Y:S04]  /*cb520*/  LDL.LU R7, [R1+0x41a8] ;  /* 0x0041a80001077983 */ /* 0x004ea80000300800 */
[----:B------:R-:W4:Y:S01]  /*cb530*/  LDL.LU.64 R2, [R1+0x498] ;  /* 0x0004980001027983 */ /* 0x000f220000300a00 */
[----:B------:R-:W-:-:S02]  /*cb540*/  ISETP.LT.AND P3, PT, R13, UR4, !P0 ;  /* 0x000000040d007c0c */ /* 0x000fc4000c761270 */
[C---:B------:R-:W-:Y:S01]  /*cb550*/  PRMT R0, R12.reuse, 0x7772, RZ ;  /* 0x000077720c007816 */ /* 0x040fe200000000ff */
[----:B------:R-:W-:Y:S01]  /*cb560*/  ULDC UR4, c[0x0][0x228] ;  /* 0x00008a0000047ab9 */ /* 0x000fe20000000800 */
[----:B---3--:R-:W-:Y:S02]  /*cb570*/  ISETP.LT.AND P5, PT, R29, UR6, !P0 ;  /* 0x000000061d007c0c */ /* 0x008fe4000c7a1270 */
[----:B--2---:R-:W-:Y:S01]  /*cb580*/  ISETP.LT.AND P6, PT, R7, UR4, !P0 ;  /* 0x0000000407007c0c */ /* 0x004fe2000c7c1270 */
        /* <DEDUP_REMOVED lines=63> */
[C---:B------:R-:W-:Y:S02]  /*cb980*/  PRMT R2, R12.reuse, 0x7773, RZ ;  /* 0x000077730c027816 */ /* 0x040fe400000000ff */
[----:B------:R-:W-:Y:S01]  /*cb990*/  ISETP.LT.AND P6, PT, R25, UR4, !P3 ;  /* 0x0000000419007c0c */ /* 0x000fe2000dfc1270 */
        /* <DEDUP_REMOVED lines=8> */
[----:B------:R-:W4:Y:S04]  /*cba20*/  LDL.LU.64 R10, [R1+0x3d8] ;  /* 0x0003d800010a7983 */ /* 0x000f280000300a00 */
[----:B------:R0:W-:Y:S04]  /*cba30*/  @P2 STG.E.U8 desc[UR32][R4.64], R2 ;  /* 0x0000000204002986 */ /* 0x0001e8000c101120 */
[----:B0-----:R-:W4:Y:S01]  /*cba40*/  LDL.LU.64 R4, [R1+0x3d0] ;  /* 0x0003d00001047983 */ /* 0x001f220000300a00 */
[----:B------:R-:W-:-:S02]  /*cba50*/  PRMT R0, R14, 0x7770, RZ ;  /* 0x000077700e007816 */ /* 0x000fc400000000ff */
[----:B------:R-:W-:-:S03]  /*cba60*/  PRMT R2, R14, 0x7771, RZ ;  /* 0x000077710e027816 */ /* 0x000fc600000000ff */
[----:B--2---:R0:W-:Y:S04]  /*cba70*/  @P5 STG.E.U8 desc[UR32][R16.64], R0 ;  /* 0x0000000010005986 */ /* 0x0041e8000c101120 */
[----:B---3--:R1:W-:Y:S01]  /*cba80*/  @P6 STG.E.U8 desc[UR32][R20.64], R2 ;  /* 0x0000000214006986 */ /* 0x0083e2000c101120 */
[----:B------:R-:W-:Y:S01]  /*cba90*/  ISETP.LT.AND P6, PT, R13, UR4, !P3 ;  /* 0x000000040d007c0c */ /* 0x000fe2000dfc1270 */
[----:B------:R-:W-:Y:S01]  /*cbaa0*/  ULDC UR4, c[0x0][0x228] ;  /* 0x00008a0000047ab9 */ /* 0x000fe20000000800 */
[----:B------:R-:W-:Y:S02]  /*cbab0*/  ISETP.LT.AND P4, PT, R29, UR6, !P3 ;  /* 0x000000061d007c0c */ /* 0x000fe4000df81270 */
[----:B------:R-:W-:Y:S01]  /*cbac0*/  ISETP.LT.AND P2, PT, R7, UR4, !P3 ;  /* 0x0000000407007c0c */ /* 0x000fe2000df41270 */
[----:B------:R-:W-:Y:S01]  /*cbad0*/  ULDC UR4, c[0x0][0x22c] ;  /* 0x00008b0000047ab9 */ /* 0x000fe20000000800 */
[----:B0-----:R-:W-:Y:S01]  /*cbae0*/  PRMT R0, R14, 0x7772, RZ ;  /* 0x000077720e007816 */ /* 0x001fe200000000ff */
[----:B-1----:R-:W-:Y:S01]  /*cbaf0*/  VIADD R2, R9, 0x1c ;  /* 0x0000001c09027836 */ /* 0x002fe20000000000 */
[----:B------:R-:W2:Y:S04]  /*cbb00*/  LDL.LU.64 R20, [R1+0x3c0] ;  /* 0x0003c00001147983 */ /* 0x000ea80000300a00 */
[----:B------:R0:W-:Y:S04]  /*cbb10*/  @P0 STG.E.U8 desc[UR32][R22.64], R0 ;  /* 0x0000000016000986 */ /* 0x0001e8000c101120 */
[----:B------:R-:W3:Y:S01]  /*cbb20*/  LDL.LU R12, [R1+0xd8] ;  /* 0x0000d800010c7983 */ /* 0x000ee20000300800 */
[----:B------:R-:W-:-:S02]  /*cbb30*/  ISETP.LT.AND P5, PT, R8, UR8, !P3 ;  /* 0x0000000808007c0c */ /* 0x000fc4000dfa1270 */
[----:B------:R-:W-:Y:S01]  /*cbb40*/  ISETP.GE.AND P0, PT, R2, UR4, PT ;  /* 0x0000000402007c0c */ /* 0x000fe2000bf06270 */
[----:B------:R-:W-:Y:S01]  /*cbb50*/  ULDC UR4, c[0x0][0x228] ;  /* 0x00008a0000047ab9 */ /* 0x000fe20000000800 */
[----:B------:R-:W-:Y:S01]  /*cbb60*/  ULDC UR6, c[0x0][0x228] ;  /* 0x00008a0000067ab9 */ /* 0x000fe20000000800 */
[----:B0-----:R-:W-:Y:S02]  /*cbb70*/  PRMT R0, R14, 0x7773, RZ ;  /* 0x000077730e007816 */ /* 0x001fe400000000ff */
[----:B------:R-:W-:Y:S01]  /*cbb80*/  ISETP.LT.AND P3, PT, R24, UR4, !P3 ;  /* 0x0000000418007c0c */ /* 0x000fe2000df61270 */
[----:B------:R-:W-:Y:S01]  /*cbb90*/  ULDC UR4, c[0x0][0x228] ;  /* 0x00008a0000047ab9 */ /* 0x000fe20000000800 */
[----:B------:R-:W-:Y:S01]  /*cbba0*/  ULDC UR8, c[0x0][0x228] ;  /* 0x00008a0000087ab9 */ /* 0x000fe20000000800 */
[----:B----4-:R0:W-:Y:S01]  /*cbbb0*/  @P6 STG.E.U8 desc[UR32][R18.64], R0 ;  /* 0x0000000012006986 */ /* 0x0101e2000c101120 */
[C---:B------:R-:W-:Y:S02]  /*cbbc0*/  PRMT R3, R15.reuse, 0x7770, RZ ;  /* 0x000077700f037816 */ /* 0x040fe400000000ff */
[C---:B------:R-:W-:Y:S01]  /*cbbd0*/  PRMT R2, R15.reuse, 0x7771, RZ ;  /* 0x000077710f027816 */ /* 0x040fe200000000ff */
[----:B0-----:R-:W4:Y:S04]  /*cbbe0*/  LDL.LU.64 R18, [R1+0x3b8] ;  /* 0x0003b80001127983 */ /* 0x001f280000300a00 */
[----:B------:R-:W4:Y:S04]  /*cbbf0*/  LDL.LU.64 R16, [R1+0x3b0] ;  /* 0x0003b00001107983 */ /* 0x000f280000300a00 */
[----:B------:R-:W4:Y:S04]  /*cbc00*/  LDL.LU.64 R22, [R1+0x3a8] ;  /* 0x0003a80001167983 */ /* 0x000f280000300a00 */
[----:B------:R0:W-:Y:S04]  /*cbc10*/  @P2 STG.E.U8 desc[UR32][R26.64], R3 ;  /* 0x000000031a002986 */ /* 0x0001e8000c101120 */
[----:B------:R1:W-:Y:S04]  /*cbc20*/  @P4 STG.E.U8 desc[UR32][R10.64], R2 ;  /* 0x000000020a004986 */ /* 0x0003e8000c101120 */
[----:B0-----:R-:W4:Y:S04]  /*cbc30*/  LDL.LU.64 R26, [R1+0x3a0] ;  /* 0x0003a000011a7983 */ /* 0x001f280000300a00 */
[----:B-1----:R-:W4:Y:S01]  /*cbc40*/  LDL.LU.64 R10, [R1+0x41a0] ;  /* 0x0041a000010a7983 */ /* 0x002f220000300a00 */
[----:B------:R-:W-:-:S03]  /*cbc50*/  PRMT R0, R15, 0x7772, RZ ;  /* 0x000077720f007816 */ /* 0x000fc600000000ff */
[----:B------:R-:W4:Y:S04]  /*cbc60*/  LDL.LU R14, [R1+0xc8] ;  /* 0x0000c800010e7983 */ /* 0x000f280000300800 */
[----:B------:R0:W-:Y:S04]  /*cbc70*/  STL.64 [R1+0x4198], R24 ;  /* 0x0041981801007387 */ /* 0x0001e80000100a00 */
[----:B------:R1:W-:Y:S01]  /*cbc80*/  @P5 STG.E.U8 desc[UR32][R4.64], R0 ;  /* 0x0000000004005986 */ /* 0x0003e2000c101120 */
[----:B------:R-:W-:Y:S01]  /*cbc90*/  ISETP.LT.AND P5, PT, R25, UR6, !P0 ;  /* 0x0000000619007c0c */ /* 0x000fe2000c7a1270 */
[----:B------:R-:W-:-:S02]  /*cbca0*/  ULDC UR6, c[0x0][0x228] ;  /* 0x00008a0000067ab9 */ /* 0x000fc40000000800 */
[----:B0-----:R-:W4:Y:S01]  /*cbcb0*/  LDL.LU.64 R24, [R1+0x398] ;  /* 0x0003980001187983 */ /* 0x001f220000300a00 */
[----:B-1----:R-:W-:-:S05]  /*cbcc0*/  PRMT R0, R15, 0x7773, RZ ;  /* 0x000077730f007816 */ /* 0x002fca00000000ff */
[----:B--2---:R0:W-:Y:S01]  /*cbcd0*/  @P3 STG.E.U8 desc[UR32][R20.64], R0 ;  /* 0x0000000014003986 */ /* 0x0041e2000c101120 */
[C---:B---3--:R-:W-:Y:S02]  /*cbce0*/  PRMT R3, R12.reuse, 0x7770, RZ ;  /* 0x000077700c037816 */ /* 0x048fe400000000ff */
[----:B------:R-:W-:Y:S02]  /*cbcf0*/  PRMT R2, R12, 0x7771, RZ ;  /* 0x000077710c027816 */ /* 0x000fe400000000ff */
[----:B------:R-:W-:Y:S01]  /*cbd00*/  ISETP.LT.AND P4, PT, R13, UR8, !P0 ;  /* 0x000000080d007c0c */ /* 0x000fe2000c781270 */
[----:B------:R-:W-:Y:S01]  /*cbd10*/  ULDC UR8, c[0x0][0x228] ;  /* 0x00008a0000087ab9 */ /* 0x000fe20000000800 */
[----:B0-----:R-:W-:Y:S01]  /*cbd20*/  VIADD R0, R9, 0x1d ;  /* 0x0000001d09007836 */ /* 0x001fe20000000000 */
[----:B------:R-:W2:Y:S01]  /*cbd30*/  LDL.LU.64 R20, [R1+0x378] ;  /* 0x0003780001147983 */ /* 0x000ea20000300a00 */
[----:B----4-:R-:W-:Y:S02]  /*cbd40*/  ISETP.LT.AND P2, PT, R10, UR4, !P0 ;  /* 0x000000040a007c0c */ /* 0x010fe4000c741270 */
[----:B------:R-:W-:Y:S01]  /*cbd50*/  ISETP.LT.AND P3, PT, R11, UR6, !P0 ;  /* 0x000000060b007c0c */ /* 0x000fe2000c761270 */
[----:B------:R-:W-:Y:S01]  /*cbd60*/  ULDC UR4, c[0x0][0x22c] ;  /* 0x00008b0000047ab9 */ /* 0x000fe20000000800 */
[----:B------:R-:W-:Y:S01]  /*cbd70*/  ULDC UR6, c[0x0][0x228] ;  /* 0x00008a0000067ab9 */ /* 0x000fe20000000800 */
[----:B------:R-:W-:Y:S01]  /*cbd80*/  ISETP.GE.AND P6, PT, R0, UR4, PT ;  /* 0x0000000400007c0c */ /* 0x000fe2000bfc6270 */
[----:B------:R-:W-:-:S07]  /*cbd90*/  ULDC UR4, c[0x0][0x228] ;  /* 0x00008a0000047ab9 */ /* 0x000fce0000000800 */
[----:B------:R0:W-:Y:S01]  /*cbda0*/  @P2 STG.E.U8 desc[UR32][R18.64], R3 ;  /* 0x0000000312002986 */ /* 0x0001e2000c101120 */
[----:B------:R-:W-:-:S03]  /*cbdb0*/  ISETP.LT.AND P2, PT, R7, UR4, !P0 ;  /* 0x0000000407007c0c */ /* 0x000fc6000c741270 */
[----:B------:R1:W-:Y:S01]  /*cbdc0*/  @P5 STG.E.U8 desc[UR32][R16.64], R2 ;  /* 0x0000000210005986 */ /* 0x0003e2000c101120 */
[C---:B------:R-:W-:Y:S01]  /*cbdd0*/  PRMT R0, R12.reuse, 0x7773, RZ ;  /* 0x000077730c007816 */ /* 0x040fe200000000ff */
[----:B------:R-:W-:Y:S02]  /*cbde0*/  ULDC UR4, c[0x0][0x228] ;  /* 0x00008a0000047ab9 */ /* 0x000fe40000000800 */
[----:B0-----:R-:W3:Y:S04]  /*cbdf0*/  LDL.LU.64 R18, [R1+0x370] ;  /* 0x0003700001127983 */ /* 0x001ee80000300a00 */
[----:B------:R-:W4:Y:S01]  /*cbe00*/  LDL.LU R15, [R1+0x88] ;  /* 0x00008800010f7983 */ /* 0x000f220000300800 */
[----:B-1----:R-:W-:-:S03]  /*cbe10*/  PRMT R2, R12, 0x7772, RZ ;  /* 0x000077720c027816 */ /* 0x002fc600000000ff */
[----:B------:R-:W4:Y:S04]  /*cbe20*/  LDL.LU.64 R4, [R1+0x368] ;  /* 0x0003680001047983 */ /* 0x000f280000300a00 */
[----:B------:R-:W4:Y:S04]  /*cbe30*/  LDL.LU.64 R16, [R1+0x360] ;  /* 0x0003600001107983 */ /* 0x000f280000300a00 */
[----:B------:R0:W-:Y:S04]  /*cbe40*/  @P3 STG.E.U8 desc[UR32][R22.64], R2 ;  /* 0x0000000216003986 */ /* 0x0001e8000c101120 */
[----:B------:R1:W-:Y:S01]  /*cbe50*/  @P4 STG.E.U8 desc[UR32][R26.64], R0 ;  /* 0x000000001a004986 */ /* 0x0003e2000c101120 */
[----:B0-----:R-:W-:-:S03]  /*cbe60*/  PRMT R2, R14, 0x7770, RZ ;  /* 0x000077700e027816 */ /* 0x001fc600000000ff */
[----:B------:R-:W4:Y:S04]  /*cbe70*/  LDL.LU.64 R22, [R1+0x358] ;  /* 0x0003580001167983 */ /* 0x000f280000300a00 */
[----:B-1----:R-:W4:Y:S04]  /*cbe80*/  LDL.LU.64 R26, [R1+0x350] ;  /* 0x00035000011a7983 */ /* 0x002f280000300a00 */
[----:B------:R0:W-:Y:S04]  /*cbe90*/  @P2 STG.E.U8 desc[UR32][R24.64], R2 ;  /* 0x0000000218002986 */ /* 0x0001e8000c101120 */
[----:B0-----:R-:W4:Y:S01]  /*cbea0*/  LDL.LU.64 R24, [R1+0x4198] ;  /* 0x0041980001187983 */ /* 0x001f220000300a00 */
[----:B------:R-:W-:-:S02]  /*cbeb0*/  ISETP.LT.AND P4, PT, R29, UR4, !P0 ;  /* 0x000000041d007c0c */ /* 0x000fc4000c781270 */
[----:B------:R-:W-:Y:S01]  /*cbec0*/  ISETP.LT.AND P5, PT, R8, UR6, !P0 ;  /* 0x0000000608007c0c */ /* 0x000fe2000c7a1270 */
[----:B------:R-:W-:Y:S01]  /*cbed0*/  VIADD R0, R9, 0x1e ;  /* 0x0000001e09007836 */ /* 0x000fe20000000000 */
[----:B------:R-:W-:Y:S01]  /*cbee0*/  ULDC UR4, c[0x0][0x22c] ;  /* 0x00008b0000047ab9 */ /* 0x000fe20000000800 */
[----:B------:R-:W-:Y:S01]  /*cbef0*/  PRMT R2, R14, 0x7771, RZ ;  /* 0x000077710e027816 */ /* 0x000fe200000000ff */
[----:B------:R-:W4:Y:S01]  /*cbf00*/  LDL.LU R12, [R1+0xb8] ;  /* 0x0000b800010c7983 */ /* 0x000f220000300800 */
[----:B------:R-:W-:Y:S01]  /*cbf10*/  ULDC UR6, c[0x0][0x228] ;  /* 0x00008a0000067ab9 */ /* 0x000fe20000000800 */
[----:B------:R-:W-:Y:S02]  /*cbf20*/  ISETP.GE.AND P3, PT, R0, UR4, PT ;  /* 0x0000000400007c0c */ /* 0x000fe4000bf66270 */
[----:B------:R-:W-:Y:S01]  /*cbf30*/  PRMT R0, R14, 0x7772, RZ ;  /* 0x000077720e007816 */ /* 0x000fe200000000ff */
[----:B------:R-:W-:Y:S02]  /*cbf40*/  ULDC UR4, c[0x0][0x228] ;  /* 0x00008a0000047ab9 */ /* 0x000fe40000000800 */
[----:B--2---:R0:W-:Y:S01]  /*cbf50*/  @P4 STG.E.U8 desc[UR32][R20.64], R2 ;  /* 0x0000000214004986 */ /* 0x0041e2000c101120 */
[----:B------:R-:W-:Y:S01]  /*cbf60*/  ISETP.LT.AND P2, PT, R10, UR6, !P6 ;  /* 0x000000060a007c0c */ /* 0x000fe2000f741270 */
[----:B------:R-:W-:-:S02]  /*cbf70*/  ULDC UR6, c[0x0][0x228] ;  /* 0x00008a0000067ab9 */ /* 0x000fc40000000800 */
[----:B0-----:R-:W2:Y:S04]  /*cbf80*/  LDL.LU.64 R20, [R1+0x348] ;  /* 0x0003480001147983 */ /* 0x001ea80000300a00 */
[----:B---3--:R0:W-:Y:S04]  /*cbf90*/  @P5 STG.E.U8 desc[UR32][R18.64], R0 ;  /* 0x0000000012005986 */ /* 0x0081e8000c101120 */
[----:B0-----:R-:W3:Y:S04]  /*cbfa0*/  LDL.LU.64 R18, [R1+0x340] ;  /* 0x0003400001127983 */ /* 0x001ee80000300a00 */
[----:B------:R0:W-:Y:S01]  /*cbfb0*/  STL.64 [R1+0x4190], R10 ;  /* 0x0041900a01007387 */ /* 0x0001e20000100a00 */
[----:B----4-:R-:W-:Y:S01]  /*cbfc0*/  ISETP.LT.AND P0, PT, R24, UR4, !P0 ;  /* 0x0000000418007c0c */ /* 0x010fe2000c701270 */
[----:B------:R-:W-:-:S02]  /*cbfd0*/  ULDC UR4, c[0x0][0x228] ;  /* 0x00008a0000047ab9 */ /* 0x000fc40000000800 */
[----:B------:R-:W-:Y:S01]  /*cbfe0*/  ISETP.LT.AND P5, PT, R25, UR4, !P6 ;  /* 0x0000000419007c0c */ /* 0x000fe2000f7a1270 */
[----:B------:R-:W-:Y:S02]  /*cbff0*/  ULDC UR4, c[0x0][0x228] ;  /* 0x00008a0000047ab9 */ /* 0x000fe40000000800 */
[----:B------:R-:W-:Y:S02]  /*cc000*/  ISETP.LT.AND P4, PT, R11, UR4, !P6 ;  /* 0x000000040b007c0c */ /* 0x000fe4000f781270 */
[----:B------:R-:W-:Y:S01]  /*cc010*/  PRMT R2, R14, 0x7773, RZ ;  /* 0x000077730e027816 */ /* 0x000fe200000000ff */
[----:B0-----:R-:W4:Y:S01]  /*cc020*/  LDL.LU.64 R10, [R1+0x328] ;  /* 0x00032800010a7983 */ /* 0x001f220000300a00 */
[----:B------:R-:W-:Y:S01]  /*cc030*/  PRMT R0, R15, 0x7770, RZ ;  /* 0x000077700f007816 */ /* 0x000fe200000000ff */
[----:B------:R-:W-:Y:S02]  /*cc040*/  ULDC UR4, c[0x0][0x228] ;  /* 0x00008a0000047ab9 */ /* 0x000fe40000000800 */
[----:B------:R0:W-:Y:S04]  /*cc050*/  @P0 STG.E.U8 desc[UR32][R4.64], R2 ;  /* 0x0000000204000986 */ /* 0x0001e8000c101120 */
[----:B------:R1:W-:Y:S01]  /*cc060*/  @P2 STG.E.U8 desc[UR32][R16.64], R0 ;  /* 0x0000000010002986 */ /* 0x0003e2000c101120 */
[----:B------:R-:W-:Y:S01]  /*cc070*/  ISETP.LT.AND P2, PT, R13, UR4, !P6 ;  /* 0x000000040d007c0c */ /* 0x000fe2000f741270 */
[----:B------:R-:W-:Y:S01]  /*cc080*/  VIADD R3, R9, 0x1f ;  /* 0x0000001f09037836 */ /* 0x000fe20000000000 */
[----:B------:R-:W-:Y:S01]  /*cc090*/  ULDC UR4, c[0x0][0x22c] ;  /* 0x00008b0000047ab9 */ /* 0x000fe20000000800 */
[----:B0-----:R-:W-:Y:S01]  /*cc0a0*/  PRMT R2, R15, 0x7771, RZ ;  /* 0x000077710f027816 */ /* 0x001fe200000000ff */
[----:B------:R-:W4:Y:S04]  /*cc0b0*/  LDL.LU.64 R4, [R1+0x320] ;  /* 0x0003200001047983 */ /* 0x000f280000300a00 */
[----:B------:R0:W-:Y:S01]  /*cc0c0*/  @P5 STG.E.U8 desc[UR32][R22.64], R2 ;  /* 0x0000000216005986 */ /* 0x0001e2000c101120 */
[----:B------:R-:W-:Y:S01]  /*cc0d0*/  ISETP.LT.AND P5, PT, R7, UR6, !P6 ;  /* 0x0000000607007c0c */ /* 0x000fe2000f7a1270 */
[----:B------:R-:W-:Y:S01]  /*cc0e0*/  ULDC UR6, c[0x0][0x228] ;  /* 0x00008a0000067ab9 */ /* 0x000fe20000000800 */
[----:B-1----:R-:W-:-:S02]  /*cc0f0*/  PRMT R0, R15, 0x7772, RZ ;  /* 0x000077720f007816 */ /* 0x002fc400000000ff */
[----:B------:R-:W-:Y:S01]  /*cc100*/  ISETP.LT.AND P0, PT, R29, UR6, !P6 ;  /* 0x000000061d007c0c */ /* 0x000fe2000f701270 */
[----:B------:R-:W-:Y:S02]  /*cc110*/  ULDC UR6, c[0x0][0x228] ;  /* 0x00008a0000067ab9 */ /* 0x000fe40000000800 */
[----:B------:R1:W-:Y:S01]  /*cc120*/  @P4 STG.E.U8 desc[UR32][R26.64], R0 ;  /* 0x000000001a004986 */ /* 0x0003e2000c101120 */
[----:B0-----:R-:W-:-:S03]  /*cc130*/  PRMT R2, R15, 0x7773, RZ ;  /* 0x000077730f027816 */ /* 0x001fc600000000ff */
[----:B------:R-:W4:Y:S04]  /*cc140*/  LDL.LU.64 R22, [R1+0x308] ;  /* 0x0003080001167983 */ /* 0x000f280000300a00 */
[----:B--2---:R0:W-:Y:S04]  /*cc150*/  @P2 STG.E.U8 desc[UR32][R20.64], R2 ;  /* 0x0000000214002986 */ /* 0x0041e8000c101120 */
[----:B-1----:R-:W2:Y:S04]  /*cc160*/  LDL.LU R26, [R1+0xdc] ;  /* 0x0000dc00011a7983 */ /* 0x002ea80000300800 */
[----:B------:R-:W2:Y:S01]  /*cc170*/  LDL.LU.64 R14, [R1+0x300] ;  /* 0x00030000010e7983 */ /* 0x000ea20000300a00 */
[----:B------:R-:W-:-:S03]  /*cc180*/  PRMT R0, R12, 0x7770, RZ ;  /* 0x000077700c007816 */ /* 0x000fc600000000ff */
[----:B------:R-:W2:Y:S01]  /*cc190*/  LDL.LU.64 R16, [R1+0x2f8] ;  /* 0x0002f80001107983 */ /* 0x000ea20000300a00 */
[----:B0-----:R-:W-:-:S03]  /*cc1a0*/  PRMT R2, R12, 0x7771, RZ ;  /* 0x000077710c027816 */ /* 0x001fc600000000ff */
[----:B------:R-:W2:Y:S04]  /*cc1b0*/  LDL.LU.64 R20, [R1+0x2f0] ;  /* 0x0002f00001147983 */ /* 0x000ea80000300a00 */
[----:B---3--:R0:W-:Y:S04]  /*cc1c0*/  @P5 STG.E.U8 desc[UR32][R18.64], R0 ;  /* 0x0000000012005986 */ /* 0x0081e8000c101120 */
[----:B0-----:R-:W3:Y:S04]  /*cc1d0*/  LDL.LU.64 R18, [R1+0x2e8] ;  /* 0x0002e80001127983 */ /* 0x001ee80000300a00 */
[----:B----4-:R0:W-:Y:S04]  /*cc1e0*/  @P0 STG.E.U8 desc[UR32][R10.64], R2 ;  /* 0x000000020a000986 */ /* 0x0101e8000c101120 */
[----:B0-----:R-:W4:Y:S01]  /*cc1f0*/  LDL.LU.64 R10, [R1+0x4190] ;  /* 0x00419000010a7983 */ /* 0x001f220000300a00 */
[----:B------:R-:W-:-:S02]  /*cc200*/  ISETP.LT.AND P4, PT, R8, UR8, !P6 ;  /* 0x0000000808007c0c */ /* 0x000fc4000f781270 */
[----:B------:R-:W-:Y:S01]  /*cc210*/  PRMT R0, R12, 0x7772, RZ ;  /* 0x000077720c007816 */ /* 0x000fe200000000ff */
[----:B------:R-:W3:Y:S01]  /*cc220*/  LDL.LU R27, [R1+0xcc] ;  /* 0x0000cc00011b7983 */ /* 0x000ee20000300800 */
[----:B------:R-:W-:Y:S01]  /*cc230*/  ISETP.GE.AND P2, PT, R3, UR4, PT ;  /* 0x0000000403007c0c */ /* 0x000fe2000bf46270 */
[----:B------:R-:W-:Y:S01]  /*cc240*/  ULDC UR4, c[0x0][0x228] ;  /* 0x00008a0000047ab9 */ /* 0x000fe20000000800 */
[----:B------:R-:W-:-:S07]  /*cc250*/  ULDC UR8, c[0x0][0x228] ;  /* 0x00008a0000087ab9 */ /* 0x000fce0000000800 */
[----:B------:R0:W-:Y:S02]  /*cc260*/  @P4 STG.E.U8 desc[UR32][R4.64], R0 ;  /* 0x0000000004004986 */ /* 0x0001e4000c101120 */
[----:B0-----:R-:W-:Y:S02]  /*cc270*/  PRMT R0, R12, 0x7773, RZ ;  /* 0x000077730c007816 */ /* 0x001fe400000000ff */
[----:B------:R-:W-:Y:S01]  /*cc280*/  ISETP.LT.AND P6, PT, R24, UR4, !P6 ;  /* 0x0000000418007c0c */ /* 0x000fe2000f7c1270 */
[----:B------:R-:W-:Y:S01]  /*cc290*/  ULDC UR4, c[0x0][0x228] ;  /* 0x00008a0000047ab9 */ /* 0x000fe20000000800 */
[----:B----4-:R-:W-:Y:S01]  /*cc2a0*/  ISETP.LT.AND P0, PT, R10, UR6, !P3 ;  /* 0x000000060a007c0c */ /* 0x010fe2000df01270 */
[----:B------:R-:W-:Y:S01]  /*cc2b0*/  ULDC UR6, c[0x0][0x228] ;  /* 0x00008a0000067ab9 */ /* 0x000fe20000000800 */
[----:B------:R0:W-:Y:S01]  /*cc2c0*/  STL.64 [R1+0x4188], R10 ;  /* 0x0041880a01007387 */ /* 0x0001e20000100a00 */
[----:B------:R-:W-:-:S03]  /*cc2d0*/  ISETP.LT.AND P5, PT, R11, UR6, !P3 ;  /* 0x000000060b007c0c */ /* 0x000fc6000dfa1270 */
[----:B------:R-:W4:Y:S01]  /*cc2e0*/  LDL.LU R12, [R1+0x8c] ;  /* 0x00008c00010c7983 */ /* 0x000f220000300800 */
[----:B------:R-:W-:Y:S02]  /*cc2f0*/  ISETP.LT.AND P4, PT, R25, UR4, !P3 ;  /* 0x0000000419007c0c */ /* 0x000fe4000df81270 */
[C---:B--2---:R-:W-:Y:S02]  /*cc300*/  PRMT R2, R26.reuse, 0x7770, RZ ;  /* 0x000077701a027816 */ /* 0x044fe400000000ff */
[----:B------:R1:W-:Y:S01]  /*cc310*/  @P6 STG.E.U8 desc[UR32][R22.64], R0 ;  /* 0x0000000016006986 */ /* 0x0003e2000c101120 */
[----:B------:R-:W-:Y:S02]  /*cc320*/  PRMT R3, R26, 0x7771, RZ ;  /* 0x000077711a037816 */ /* 0x000fe400000000ff */
[----:B---3--:R-:W-:Y:S01]  /*cc330*/  PRMT R4, R27, 0x7770, RZ ;  /* 0x000077701b047816 */ /* 0x008fe200000000ff */
[----:B------:R-:W-:Y:S01]  /*cc340*/  ULDC UR6, c[0x0][0x228] ;  /* 0x00008a0000067ab9 */ /* 0x000fe20000000800 */
[----:B0-----:R-:W2:Y:S01]  /*cc350*/  LDL.LU.64 R10, [R1+0x2e0] ;  /* 0x0002e000010a7983 */ /* 0x001ea20000300a00 */
[----:B------:R-:W-:Y:S01]  /*cc360*/  ISETP.LT.AND P6, PT, R13, UR8, !P3 ;  /* 0x000000080d007c0c */ /* 0x000fe2000dfc1270 */
[----:B------:R-:W-:Y:S01]  /*cc370*/  ULDC UR4, c[0x0][0x22c] ;  /* 0x00008b0000047ab9 */ /* 0x000fe20000000800 */
[----:B-1----:R-:W-:Y:S01]  /*cc380*/  VIADD R0, R9, 0x20 ;  /* 0x0000002009007836 */ /* 0x002fe20000000000 */
[----:B------:R0:W-:Y:S04]  /*cc390*/  @P0 STG.E.U8 desc[UR32][R14.64], R2 ;  /* 0x000000020e000986 */ /* 0x0001e8000c101120 */
[----:B------:R-:W-:Y:S04]  /*cc3a0*/  @P4 STG.E.U8 desc[UR32][R16.64], R3 ;  /* 0x0000000310004986 */ /* 0x000fe8000c101120 */
[----:B------:R-:W3:Y:S01]  /*cc3b0*/  LDL.LU.64 R22, [R1+0x2d8] ;  /* 0x0002d80001167983 */ /* 0x000ee20000300a00 */
[----:B------:R-:W-:Y:S01]  /*cc3c0*/  ULDC UR8, c[0x0][0x228] ;  /* 0x00008a0000087ab9 */ /* 0x000fe20000000800 */
[----:B------:R-:W-:Y:S01]  /*cc3d0*/  ISETP.GE.AND P0, PT, R0, UR4, PT ;  /* 0x0000000400007c0c */ /* 0x000fe2000bf06270 */
[----:B------:R-:W-:-:S02]  /*cc3e0*/  ULDC UR4, c[0x0][0x228] ;  /* 0x00008a0000047ab9 */ /* 0x000fc40000000800 */
[----:B------:R-:W-:Y:S02]  /*cc3f0*/  ISETP.LT.AND P4, PT, R7, UR4, !P3 ;  /* 0x0000000407007c0c */ /* 0x000fe4000df81270 */
[C---:B------:R-:W-:Y:S01]  /*cc400*/  PRMT R0, R26.reuse, 0x7773, RZ ;  /* 0x000077731a007816 */ /* 0x040fe200000000ff */
[----:B------:R-:W-:Y:S01]  /*cc410*/  ULDC UR4, c[0x0][0x228] ;  /* 0x00008a0000047ab9 */ /* 0x000fe20000000800 */
[----:B0-----:R-:W-:Y:S01]  /*cc420*/  PRMT R2, R26, 0x7772, RZ ;  /* 0x000077721a027816 */ /* 0x001fe200000000ff */
[----:B------:R-:W4:Y:S04]  /*cc430*/  LDL.LU.64 R14, [R1+0x2d0] ;  /* 0x0002d000010e7983 */ /* 0x000f280000300a00 */
[----:B------:R-:W-:Y:S04]  /*cc440*/  @P5 STG.E.U8 desc[UR32][R20.64], R2 ;  /* 0x0000000214005986 */ /* 0x000fe8000c101120 */
[----:B------:R0:W-:Y:S01]  /*cc450*/  @P6 STG.E.U8 desc[UR32][R18.64], R0 ;  /* 0x0000000012006986 */ /* 0x0001e2000c101120 */
[----:B------:R-:W-:-:S02]  /*cc460*/  ISETP.LT.AND P6, PT, R8, UR8, !P3 ;  /* 0x0000000808007c0c */ /* 0x000fc4000dfc1270 */
[----:B------:R-:W-:Y:S01]  /*cc470*/  ISETP.LT.AND P5, PT, R29, UR6, !P3 ;  /* 0x000000061d007c0c */ /* 0x000fe2000dfa1270 */
[----:B0-----:R-:W4:Y:S04]  /*cc480*/  LDL.LU.64 R18, [R1+0x2b8] ;  /* 0x0002b80001127983 */ /* 0x001f280000300a00 */
[----:B------:R-:W4:Y:S04]  /*cc490*/  LDL.LU R26, [R1+0xbc] ;  /* 0x0000bc00011a7983 */ /* 0x000f280000300800 */
[----:B------:R-:W-:Y:S04]  /*cc4a0*/  STL [R1+0x417c], R7 ;  /* 0x00417c0701007387 */ /* 0x000fe80000100800 */
[----:B------:R0:W-:Y:S01]  /*cc4b0*/  STL.64 [R1+0x4180], R8 ;  /* 0x0041800801007387 */ /* 0x0001e20000100a00 */
[----:B------:R-:W-:-:S02]  /*cc4c0*/  PRMT R3, R27, 0x7771, RZ ;  /* 0x000077711b037816 */ /* 0x000fc400000000ff */
[C---:B------:R-:W-:Y:S02]  /*cc4d0*/  PRMT R2, R27.reuse, 0x7772, RZ ;  /* 0x000077721b027816 */ /* 0x040fe400000000ff */
[----:B------:R-:W-:Y:S01]  /*cc4e0*/  PRMT R0, R27, 0x7773, RZ ;  /* 0x000077731b007816 */ /* 0x000fe200000000ff */
[----:B------:R-:W-:Y:S01]  /*cc4f0*/  ULDC UR6, c[0x0][0x228] ;  /* 0x00008a0000067ab9 */ /* 0x000fe20000000800 */
[----:B------:R-:W-:Y:S01]  /*cc500*/  ULDC UR8, c[0x0][0x228] ;  /* 0x00008a0000087ab9 */ /* 0x000fe20000000800 */
[----:B0-----:R-:W4:Y:S04]  /*cc510*/  LDL.LU.64 R8, [R1+0x2b0] ;  /* 0x0002b00001087983 */ /* 0x001f280000300a00 */
[----:B------:R-:W4:Y:S04]  /*cc520*/  LDL.LU.64 R6, [R1+0x2a8] ;  /* 0x0002a80001067983 */ /* 0x000f280000300a00 */
[----:B--2---:R0:W-:Y:S04]  /*cc530*/  @P4 STG.E.U8 desc[UR32][R10.64], R4 ;  /* 0x000000040a004986 */ /* 0x0041e8000c101120 */
[----:B0-----:R-:W2:Y:S01]  /*cc540*/  LDL.LU.64 R10, [R1+0x4188] ;  /* 0x00418800010a7983 */ /* 0x001ea20000300a00 */
[----:B------:R-:W-:-:S03]  /*cc550*/  ISETP.LT.AND P3, PT, R24, UR4, !P3 ;  /* 0x0000000418007c0c */ /* 0x000fc6000df61270 */
[----:B---3--:R0:W-:Y:S01]  /*cc560*/  @P5 STG.E.U8 desc[UR32][R22.64], R3 ;  /* 0x0000000316005986 */ /* 0x0081e2000c101120 */
[----:B------:R-:W-:-:S03]  /*cc570*/  ULDC UR4, c[0x0][0x228] ;  /* 0x00008a0000047ab9 */ /* 0x000fc60000000800 */
[----:B----4-:R1:W-:Y:S01]  /*cc580*/  @P6 STG.E.U8 desc[UR32][R14.64], R2 ;  /* 0x000000020e006986 */ /* 0x0103e2000c101120 */
[C---:B------:R-:W-:Y:S02]  /*cc590*/  PRMT R20, R12.reuse, 0x7770, RZ ;  /* 0x000077700c147816 */ /* 0x040fe400000000ff */
[C---:B------:R-:W-:Y:S02]  /*cc5a0*/  PRMT R17, R12.reuse, 0x7771, RZ ;  /* 0x000077710c117816 */ /* 0x040fe400000000ff */
[C---:B------:R-:W-:Y:S02]  /*cc5b0*/  PRMT R16, R12.reuse, 0x7772, RZ ;  /* 0x000077720c107816 */ /* 0x040fe400000000ff */
[----:B------:R-:W-:Y:S01]  /*cc5c0*/  PRMT R5, R12, 0x7773, RZ ;  /* 0x000077730c057816 */ /* 0x000fe200000000ff */
[----:B0-----:R-:W3:Y:S04]  /*cc5d0*/  LDL.LU.64 R22, [R1+0x298] ;  /* 0x0002980001167983 */ /* 0x001ee80000300a00 */
[----:B-1----:R-:W4:Y:S04]  /*cc5e0*/  LDL.LU.64 R14, [R1+0x290] ;  /* 0x00029000010e7983 */ /* 0x002f280000300a00 */
[----:B------:R-:W4:Y:S04]  /*cc5f0*/  LDL.LU R28, [R1+0x50] ;  /* 0x00005000011c7983 */ /* 0x000f280000300800 */
[----:B------:R0:W-:Y:S01]  /*cc600*/  @P3 STG.E.U8 desc[UR32][R18.64], R0 ;  /* 0x0000000012003986 */ /* 0x0001e2000c101120 */
[----:B------:R-:W-:-:S02]  /*cc610*/  PRMT R4, R26, 0x7770, RZ ;  /* 0x000077701a047816 */ /* 0x000fc400000000ff */
[C---:B------:R-:W-:Y:S02]  /*cc620*/  PRMT R3, R26.reuse, 0x7771, RZ ;  /* 0x000077711a037816 */ /* 0x040fe400000000ff */
[C---:B------:R-:W-:Y:S01]  /*cc630*/  PRMT R2, R26.reuse, 0x7773, RZ ;  /* 0x000077731a027816 */ /* 0x040fe200000000ff */
[----:B0-----:R-:W4:Y:S01]  /*cc640*/  LDL.LU.64 R18, [R1+0x288] ;  /* 0x0002880001127983 */ /* 0x001f220000300a00 */
[----:B------:R-:W-:Y:S02]  /*cc650*/  PRMT R0, R26, 0x7772, RZ ;  /* 0x000077721a007816 */ /* 0x000fe400000000ff */
[----:B--2---:R-:W-:Y:S01]  /*cc660*/  ISETP.LT.AND P6, PT, R10, UR4, !P2 ;  /* 0x000000040a007c0c */ /* 0x004fe2000d7c1270 */
[----:B------:R-:W-:Y:S02]  /*cc670*/  ULDC UR4, c[0x0][0x228] ;  /* 0x00008a0000047ab9 */ /* 0x000fe40000000800 */
[----:B------:R-:W-:Y:S01]  /*cc680*/  ISETP.LT.AND P5, PT, R25, UR4, !P2 ;  /* 0x0000000419007c0c */ /* 0x000fe2000d7a1270 */
[----:B------:R-:W-:-:S02]  /*cc690*/  ULDC UR4, c[0x0][0x228] ;  /* 0x00008a0000047ab9 */ /* 0x000fc40000000800 */
[----:B------:R-:W-:Y:S01]  /*cc6a0*/  ISETP.LT.AND P3, PT, R13, UR4, !P2 ;  /* 0x000000040d007c0c */ /* 0x000fe2000d761270 */
[----:B------:R-:W-:Y:S01]  /*cc6b0*/  ULDC UR4, c[0x0][0x228] ;  /* 0x00008a0000047ab9 */ /* 0x000fe20000000800 */
[----:B------:R-:W2:Y:S04]  /*cc6c0*/  LDL.LU.64 R12, [R1+0x280] ;  /* 0x00028000010c7983 */ /* 0x000ea80000300a00 */
[----:B------:R-:W2:Y:S04]  /*cc6d0*/  LDL.LU.64 R26, [R1+0x268] ;  /* 0x00026800011a7983 */ /* 0x000ea80000300a00 */
[----:B------:R0:W-:Y:S04]  /*cc6e0*/  @P6 STG.E.U8 desc[UR32][R8.64], R20 ;  /* 0x0000001408006986 */ /* 0x0001e8000c101120 */
[----:B------:R1:W-:Y:S04]  /*cc6f0*/  @P5 STG.E.U8 desc[UR32][R6.64], R17 ;  /* 0x0000001106005986 */ /* 0x0003e8000c101120 */
[----:B0-----:R-:W4:Y:S04]  /*cc700*/  LDL.LU.64 R8, [R1+0x4180] ;  /* 0x0041800001087983 */ /* 0x001f280000300a00 */
[----:B------:R-:W3:Y:S04]  /*cc710*/  LDL.LU.64 R20, [R1+0x2a0] ;  /* 0x0002a00001147983 */ /* 0x000ee80000300a00 */
[----:B-1----:R-:W2:Y:S01]  /*cc720*/  LDL.LU R7, [R1+0x417c] ;  /* 0x00417c0001077983 */ /* 0x002ea20000300800 */
[----:B------:R-:W-:Y:S01]  /*cc730*/  ISETP.LT.AND P4, PT, R11, UR6, !P2 ;  /* 0x000000060b007c0c */ /* 0x000fe2000d781270 */
[----:B------:R-:W-:Y:S01]  /*cc740*/  ULDC UR6, c[0x0][0x228] ;  /* 0x00008a0000067ab9 */ /* 0x000fe20000000800 */
[----:B--2---:R-:W-:Y:S01]  /*cc750*/  ISETP.LT.AND P5, PT, R7, UR4, !P2 ;  /* 0x0000000407007c0c */ /* 0x004fe2000d7a1270 */
[----:B------:R0:W-:Y:S01]  /*cc760*/  STL [R1+0x4178], R7 ;  /* 0x0041780701007387 */ /* 0x0001e20000100800 */
[----:B------:R-:W-:-:S03]  /*cc770*/  ULDC UR4, c[0x0][0x228] ;  /* 0x00008a0000047ab9 */ /* 0x000fc60000000800 */
[----:B0-----:R-:W2:Y:S06]  /*cc780*/  LDL.LU.64 R6, [R1+0x260] ;  /* 0x0002600001067983 */ /* 0x001eac0000300a00 */
[----:B---3--:R0:W-:Y:S01]  /*cc790*/  @P4 STG.E.U8 desc[UR32][R20.64], R16 ;  /* 0x0000001014004986 */ /* 0x0081e2000c101120 */
[----:B------:R-:W-:-:S03]  /*cc7a0*/  ISETP.LT.AND P4, PT, R29, UR4, !P2 ;  /* 0x000000041d007c0c */ /* 0x000fc6000d781270 */
[----:B------:R-:W-:Y:S01]  /*cc7b0*/  @P3 STG.E.U8 desc[UR32][R22.64], R5 ;  /* 0x0000000516003986 */ /* 0x000fe2000c101120 */
[----:B----4-:R-:W-:Y:S01]  /*cc7c0*/  ISETP.LT.AND P3, PT, R8, UR6, !P2 ;  /* 0x0000000608007c0c */ /* 0x010fe2000d761270 */
[----:B------:R-:W-:Y:S01]  /*cc7d0*/  ULDC UR4, c[0x0][0x228] ;  /* 0x00008a0000047ab9 */ /* 0x000fe20000000800 */
[----:B------:R-:W-:Y:S01]  /*cc7e0*/  ULDC UR6, c[0x0][0x228] ;  /* 0x00008a0000067ab9 */ /* 0x000fe20000000800 */
[----:B------:R-:W-:Y:S02]  /*cc7f0*/  ISETP.LT.AND P2, PT, R24, UR4, !P2 ;  /* 0x0000000418007c0c */ /* 0x000fe4000d741270 */
[----:B------:R-:W-:Y:S01]  /*cc800*/  ISETP.LT.AND P6, PT, R10, UR6, !P0 ;  /* 0x000000060a007c0c */ /* 0x000fe2000c7c1270 */
[----:B------:R1:W-:Y:S01]  /*cc810*/  @P5 STG.E.U8 desc[UR32][R14.64], R4 ;  /* 0x000000040e005986 */ /* 0x0003e2000c101120 */
[----:B------:R-:W-:Y:S01]  /*cc820*/  ULDC UR4, c[0x0][0x228] ;  /* 0x00008a0000047ab9 */ /* 0x000fe20000000800 */
[----:B------:R-:W-:Y:S02]  /*cc830*/  ULDC UR6, c[0x0][0x228] ;  /* 0x00008a0000067ab9 */ /* 0x000fe40000000800 */
[----:B0-----:R-:W3:Y:S04]  /*cc840*/  LDL.LU.64 R20, [R1+0x250] ;  /* 0x0002500001147983 */ /* 0x001ee80000300a00 */
[----:B------:R-:W-:Y:S04]  /*cc850*/  @P4 STG.E.U8 desc[UR32][R18.64], R3 ;  /* 0x0000000312004986 */ /* 0x000fe8000c101120 */
[----:B------:R-:W4:Y:S04]  /*cc860*/  LDL R16, [R1+0x1878] ;  /* 0x0018780001107983 */ /* 0x000f280000100800 */
[----:B------:R0:W-:Y:S04]  /*cc870*/  @P3 STG.E.U8 desc[UR32][R12.64], R0 ;  /* 0x000000000c003986 */ /* 0x0001e8000c101120 */
[----:B-1----:R-:W3:Y:S04]  /*cc880*/  LDL.LU.64 R4, [R1+0x258] ;  /* 0x0002580001047983 */ /* 0x002ee80000300a00 */
[----:B------:R-:W3:Y:S04]  /*cc890*/  LDL.LU.64 R22, [R1+0x248] ;  /* 0x0002480001167983 */ /* 0x000ee80000300a00 */
[----:B------:R-:W3:Y:S04]  /*cc8a0*/  LDL.LU R14, [R1+0x70] ;  /* 0x00007000010e7983 */ /* 0x000ee80000300800 */
[----:B------:R1:W-:Y:S01]  /*cc8b0*/  @P2 STG.E.U8 desc[UR32][R26.64], R2 ;  /* 0x000000021a002986 */ /* 0x0003e2000c101120 */
[----:B0-----:R-:W-:-:S03]  /*cc8c0*/  PRMT R0, R28, 0x7770, RZ ;  /* 0x000077701c007816 */ /* 0x001fc600000000ff */
[----:B------:R-:W3:Y:S04]  /*cc8d0*/  LDL.LU.64 R12, [R1+0x240] ;  /* 0x00024000010c7983 */ /* 0x000ee80000300a00 */
[----:B------:R-:W3:Y:S04]  /*cc8e0*/  LDL.LU.64 R18, [R1+0x228] ;  /* 0x0002280001127983 */ /* 0x000ee80000300a00 */
[----:B-1----:R-:W3:Y:S04]  /*cc8f0*/  LDL.LU.64 R26, [R1+0x220] ;  /* 0x00022000011a7983 */ /* 0x002ee80000300a00 */
[----:B--2---:R0:W-:Y:S04]  /*cc900*/  @P6 STG.E.U8 desc[UR32][R6.64], R0 ;  /* 0x0000000006006986 */ /* 0x0041e8000c101120 */
[----:B0-----:R-:W2:Y:S01]  /*cc910*/  LDL.LU R7, [R1+0x4178] ;  /* 0x0041780001077983 */ /* 0x001ea20000300800 */
[----:B------:R-:W-:-:S02]  /*cc920*/  ISETP.LT.AND P5, PT, R25, UR4, !P0 ;  /* 0x0000000419007c0c */ /* 0x000fc4000c7a1270 */
[----:B------:R-:W-:Y:S01]  /*cc930*/  ISETP.LT.AND P4, PT, R11, UR6, !P0 ;  /* 0x000000060b007c0c */ /* 0x000fe2000c781270 */
[----:B------:R-:W-:Y:S01]  /*cc940*/  ULDC UR4, c[0x0][0x228] ;  /* 0x00008a0000047ab9 */ /* 0x000fe20000000800 */
[----:B------:R-:W-:Y:S02]  /*cc950*/  PRMT R2, R28, 0x7771, RZ ;  /* 0x000077711c027816 */ /* 0x000fe400000000ff */
[----:B----4-:R-:W-:Y:S02]  /*cc960*/  ISETP.LT.AND P3, PT, R16, UR4, !P0 ;  /* 0x0000000410007c0c */ /* 0x010fe4000c761270 */
[----:B------:R-:W-:Y:S01]  /*cc970*/  PRMT R0, R28, 0x7772, RZ ;  /* 0x000077721c007816 */ /* 0x000fe200000000ff */
[----:B------:R-:W-:Y:S01]  /*cc980*/  ULDC UR4, c[0x0][0x228] ;  /* 0x00008a0000047ab9 */ /* 0x000fe20000000800 */
[----:B------:R-:W-:-:S03]  /*cc990*/  ULDC UR6, c[0x0][0x228] ;  /* 0x00008a0000067ab9 */ /* 0x000fc60000000800 */
[----:B---3--:R0:W-:Y:S04]  /*cc9a0*/  @P5 STG.E.U8 desc[UR32][R4.64], R2 ;  /* 0x0000000204005986 */ /* 0x0081e8000c101120 */
[----:B------:R1:W-:Y:S01]  /*cc9b0*/  @P4 STG.E.U8 desc[UR32][R20.64], R0 ;  /* 0x0000000014004986 */ /* 0x0003e2000c101120 */
[----:B------:R-:W-:Y:S02]  /*cc9c0*/  ISETP.LT.AND P5, PT, R29, UR6, !P0 ;  /* 0x000000061d007c0c */ /* 0x000fe4000c7a1270 */
[----:B------:R-:W-:Y:S02]  /*cc9d0*/  ISETP.LT.AND P4, PT, R8, UR8, !P0 ;  /* 0x0000000808007c0c */ /* 0x000fe4000c781270 */
[----:B------:R-:W-:Y:S01]  /*cc9e0*/  PRMT R3, R14, 0x7770, RZ ;  /* 0x000077700e037816 */ /* 0x000fe200000000ff */
[----:B------:R-:W-:Y:S01]  /*cc9f0*/  ULDC UR6, c[0x0][0x228] ;  /* 0x00008a0000067ab9 */ /* 0x000fe20000000800 */
[----:B------:R-:W-:Y:S01]  /*cca00*/  ULDC UR8, c[0x0][0x228] ;  /* 0x00008a0000087ab9 */ /* 0x000fe20000000800 */
[----:B0-----:R-:W3:Y:S04]  /*cca10*/  LDL.LU.64 R4, [R1+0x208] ;  /* 0x0002080001047983 */ /* 0x001ee80000300a00 */
[----:B------:R-:W4:Y:S01]  /*cca20*/  LDL.LU R15, [R1+0x190] ;  /* 0x00019000010f7983 */ /* 0x000f220000300800 */
[----:B-1----:R-:W-:Y:S01]  /*cca30*/  PRMT R0, R28, 0x7773, RZ ;  /* 0x000077731c007816 */ /* 0x002fe200000000ff */
[----:B------:R-:W-:-:S02]  /*cca40*/  VIADD R2, R9, 0x21 ;  /* 0x0000002109027836 */ /* 0x000fc40000000000 */
[----:B------:R-:W3:Y:S04]  /*cca50*/  LDL.LU.64 R20, [R1+0x200] ;  /* 0x0002000001147983 */ /* 0x000ee80000300a00 */
[----:B------:R0:W-:Y:S04]  /*cca60*/  @P3 STG.E.U8 desc[UR32][R22.64], R0 ;  /* 0x0000000016003986 */ /* 0x0001e8000c101120 */
[----:B0-----:R-:W3:Y:S01]  /*cca70*/  LDL.LU.64 R22, [R1+0x170] ;  /* 0x0001700001167983 */ /* 0x001ee20000300a00 */
[----:B------:R-:W-:Y:S02]  /*cca80*/  PRMT R0, R14, 0x7772, RZ ;  /* 0x000077720e007816 */ /* 0x000fe400000000ff */
[----:B--2---:R-:W-:Y:S01]  /*cca90*/  ISETP.LT.AND P6, PT, R7, UR4, !P0 ;  /* 0x0000000407007c0c */ /* 0x004fe2000c7c1270 */
[----:B------:R-:W-:-:S02]  /*ccaa0*/  ULDC UR4, c[0x0][0x22c] ;  /* 0x00008b0000047ab9 */ /* 0x000fc40000000800 */
[----:B------:R-:W-:Y:S02]  /*ccab0*/  ISETP.GE.AND P2, PT, R2, UR4, PT ;  /* 0x0000000402007c0c */ /* 0x000fe4000bf46270 */
[----:B------:R-:W-:Y:S01]  /*ccac0*/  PRMT R2, R14, 0x7771, RZ ;  /* 0x000077710e027816 */ /* 0x000fe200000000ff */
[----:B------:R-:W-:-:S07]  /*ccad0*/  ULDC UR4, c[0x0][0x228] ;  /* 0x00008a0000047ab9 */ /* 0x000fce0000000800 */
[----:B------:R0:W-:Y:S04]  /*ccae0*/  @P6 STG.E.U8 desc[UR32][R12.64], R3 ;  /* 0x000000030c006986 */ /* 0x0001e8000c101120 */
[----:B------:R1:W-:Y:S04]  /*ccaf0*/  @P5 STG.E.U8 desc[UR32][R18.64], R2 ;  /* 0x0000000212005986 */ /* 0x0003e8000c101120 */
[----:B------:R2:W-:Y:S01]  /*ccb00*/  @P4 STG.E.U8 desc[UR32][R26.64], R0 ;  /* 0x000000001a004986 */ /* 0x0005e2000c101120 */
[----:B------:R-:W-:Y:S02]  /*ccb10*/  ISETP.LT.AND P0, PT, R24, UR4, !P0 ;  /* 0x0000000418007c0c */ /* 0x000fe4000c701270 */
[----:B------:R-:W-:Y:S01]  /*ccb20*/  ISETP.LT.AND P4, PT, R25, UR6, !P2 ;  /* 0x0000000619007c0c */ /* 0x000fe2000d781270 */
[----:B------:R-:W-:Y:S01]  /*ccb30*/  ULDC UR4, c[0x0][0x228] ;  /* 0x00008a0000047ab9 */ /* 0x000fe20000000800 */
[----:B------:R-:W-:Y:S01]  /*ccb40*/  ULDC UR6, c[0x0][0x228] ;  /* 0x00008a0000067ab9 */ /* 0x000fe20000000800 */
[----:B0-----:R-:W3:Y:S04]  /*ccb50*/  LDL.LU.64 R12, [R1+0x160] ;  /* 0x00016000010c7983 */ /* 0x001ee80000300a00 */
[----:B-1----:R-:W3:Y:S04]  /*ccb60*/  LDL.LU.64 R18, [R1+0x140] ;  /* 0x0001400001127983 */ /* 0x002ee80000300a00 */
[----:B--2---:R-:W2:Y:S04]  /*ccb70*/  LDL.LU R26, [R1+0x1a0] ;  /* 0x0001a000011a7983 */ /* 0x004ea80000300800 */
[----:B------:R0:W-:Y:S04]  /*ccb80*/  STL.64 [R1+0x4170], R24 ;  /* 0x0041701801007387 */ /* 0x0001e80000100a00 */
[----:B0-----:R-:W2:Y:S01]  /*ccb90*/  LDL.LU.64 R24, [R1+0xe0] ;  /* 0x0000e00001187983 */ /* 0x001ea20000300a00 */
[----:B------:R-:W-:-:S02]  /*ccba0*/  ISETP.LT.AND P3, PT, R10, UR4, !P2 ;  /* 0x000000040a007c0c */ /* 0x000fc4000d761270 */
[----:B------:R-:W-:Y:S02]  /*ccbb0*/  PRMT R0, R14, 0x7773, RZ ;  /* 0x000077730e007816 */ /* 0x000fe400000000ff */
[----:B----4-:R-:W-:Y:S02]  /*ccbc0*/  PRMT R3, R15, 0x7770, RZ ;  /* 0x000077700f037816 */ /* 0x010fe400000000ff */
[----:B------:R-:W-:Y:S02]  /*ccbd0*/  ISETP.LT.AND P6, PT, R11, UR6, !P2 ;  /* 0x000000060b007c0c */ /* 0x000fe4000d7c1270 */
[----:B------:R-:W-:Y:S01]  /*ccbe0*/  PRMT R2, R15, 0x7771, RZ ;  /* 0x000077710f027816 */ /* 0x000fe200000000ff */
[----:B------:R-:W-:Y:S01]  /*ccbf0*/  ULDC UR4, c[0x0][0x22c] ;  /* 0x00008b0000047ab9 */ /* 0x000fe20000000800 */
[----:B---3--:R0:W-:Y:S01]  /*ccc00*/  @P0 STG.E.U8 desc[UR32][R4.64], R0 ;  /* 0x0000000004000986 */ /* 0x0081e2000c101120 */
[----:B------:R-:W-:Y:S01]  /*ccc10*/  ISETP.LT.AND P5, PT, R16, UR8, !P2 ;  /* 0x0000000810007c0c */ /* 0x000fe2000d7a1270 */
[----:B------:R-:W-:Y:S01]  /*ccc20*/  ULDC UR6, c[0x0][0x228] ;  /* 0x00008a0000067ab9 */ /* 0x000fe20000000800 */
[----:B------:R-:W-:Y:S01]  /*ccc30*/  ULDC UR8, c[0x0][0x228] ;  /* 0x00008a0000087ab9 */ /* 0x000fe20000000800 */
[----:B0-----:R-:W-:Y:S01]  /*ccc40*/  VIADD R0, R9, 0x22 ;  /* 0x0000002209007836 */ /* 0x001fe20000000000 */
[----:B------:R0:W-:Y:S04]  /*ccc50*/  @P3 STG.E.U8 desc[UR32][R20.64], R3 ;  /* 0x0000000314003986 */ /* 0x0001e8000c101120 */
[----:B------:R1:W-:Y:S04]  /*ccc60*/  @P4 STG.E.U8 desc[UR32][R22.64], R2 ;  /* 0x0000000216004986 */ /* 0x0003e8000c101120 */
[----:B------:R-:W3:Y:S01]  /*ccc70*/  LDL.LU.64 R4, [R1+0x28] ;  /* 0x0000280001047983 */ /* 0x000ee20000300a00 */
[----:B------:R-:W-:Y:S01]  /*ccc80*/  ISETP.GE.AND P0, PT, R0, UR4, PT ;  /* 0x0000000400007c0c */ /* 0x000fe2000bf06270 */
[----:B------:R-:W-:-:S02]  /*ccc90*/  ULDC UR4, c[0x0][0x228] ;  /* 0x00008a0000047ab9 */ /* 0x000fc40000000800 */
[----:B------:R-:W-:Y:S02]  /*ccca0*/  ISETP.LT.AND P4, PT, R7, UR4, !P2 ;  /* 0x0000000407007c0c */ /* 0x000fe4000d781270 */
[C---:B------:R-:W-:Y:S01]  /*cccb0*/  PRMT R0, R15.reuse, 0x7773, RZ ;  /* 0x000077730f007816 */ /* 0x040fe200000000ff */
[----:B------:R-:W-:Y:S01]  /*cccc0*/  ULDC UR4, c[0x0][0x228] ;  /* 0x00008a0000047ab9 */ /* 0x000fe20000000800 */
[----:B0-----:R-:W4:Y:S01]  /*cccd0*/  LDL.LU.64 R20, [R1+0x20] ;  /* 0x0000200001147983 */ /* 0x001f220000300a00 */
[----:B-1----:R-:W-:-:S03]  /*ccce0*/  PRMT R2, R15, 0x7772, RZ ;  /* 0x000077720f027816 */ /* 0x002fc600000000ff */
[----:B------:R-:W4:Y:S04]  /*cccf0*/  LDL.LU R27, [R1+0x54] ;  /* 0x00005400011b7983 */ /* 0x000f280000300800 */
[----:B------:R-:W4:Y:S04]  /*ccd00*/  LDL.LU.64 R14, [R1+0x18] ;  /* 0x00001800010e7983 */ /* 0x000f280000300a00 */
[----:B------:R2:W-:Y:S04]  /*ccd10*/  @P6 STG.E.U8 desc[UR32][R12.64], R2 ;  /* 0x000000020c006986 */ /* 0x0005e8000c101120 */
[----:B------:R0:W-:Y:S01]  /*ccd20*/  @P5 STG.E.U8 desc[UR32][R18.64], R0 ;  /* 0x0000000012005986 */ /* 0x0001e2000c101120 */
[----:B--2---:R-:W-:-:S03]  /*ccd30*/  PRMT R2, R26, 0x7770, RZ ;  /* 0x000077701a027816 */ /* 0x004fc600000000ff */
[----:B------:R-:W2:Y:S04]  /*ccd40*/  LDL.LU.64 R12, [R1+0x10] ;  /* 0x00001000010c7983 */ /* 0x000ea80000300a00 */
[----:B------:R-:W2:Y:S04]  /*ccd50*/  LDL.LU.64 R22, [R1+0x8] ;  /* 0x0000080001167983 */ /* 0x000ea80000300a00 */
[----:B0-----:R-:W2:Y:S04]  /*ccd60*/  LDL.LU.64 R18, [R1] ;  /* 0x0000000001127983 */ /* 0x001ea80000300a00 */
[----:B------:R0:W-:Y:S04]  /*ccd70*/  @P4 STG.E.U8 desc[UR32][R24.64], R2 ;  /* 0x0000000218004986 */ /* 0x0001e8000c101120 */
[----:B0-----:R-:W2:Y:S01]  /*ccd80*/  LDL.LU.64 R24, [R1+0x4170] ;  /* 0x0041700001187983 */ /* 0x001ea20000300a00 */
[----:B------:R-:W-:Y:S01]  /*ccd90*/  VIADD R0, R9, 0x23 ;  /* 0x0000002309007836 */ /* 0x000fe20000000000 */
[----:B------:R-:W-:Y:S01]  /*ccda0*/  ISETP.LT.AND P5, PT, R29, UR4, !P2 ;  /* 0x000000041d007c0c */ /* 0x000fe2000d7a1270 */
[----:B------:R-:W-:Y:S01]  /*ccdb0*/  ULDC UR4, c[0x0][0x22c] ;  /* 0x00008b0000047ab9 */ /* 0x000fe20000000800 */
[----:B------:R-:W-:-:S02]  /*ccdc0*/  ISETP.LT.AND P6, PT, R8, UR6, !P2 ;  /* 0x0000000608007c0c */ /* 0x000fc4000d7c1270 */
[----:B------:R-:W-:Y:S02]  /*ccdd0*/  PRMT R2, R26, 0x7771, RZ ;  /* 0x000077711a027816 */ /* 0x000fe400000000ff */
[----:B------:R-:W-:Y:S01]  /*ccde0*/  ISETP.GE.AND P3, PT, R0, UR4, PT ;  /* 0x0000000400007c0c */ /* 0x000fe2000bf66270 */
[----:B------:R-:W-:Y:S01]  /*ccdf0*/  ULDC UR4, c[0x0][0x228] ;  /* 0x00008a0000047ab9 */ /* 0x000fe20000000800 */
[----:B------:R-:W2:Y:S01]  /*cce00*/  LDL.LU R28, [R1+0x74] ;  /* 0x00007400011c7983 */ /* 0x000ea20000300800 */
[----:B------:R-:W-:Y:S01]  /*cce10*/  PRMT R0, R26, 0x7772, RZ ;  /* 0x000077721a007816 */ /* 0x000fe200000000ff */
[----:B------:R-:W-:-:S03]  /*cce20*/  ULDC UR6, c[0x0][0x228] ;  /* 0x00008a0000067ab9 */ /* 0x000fc60000000800 */
[----:B---3--:R0:W-:Y:S04]  /*cce30*/  @P5 STG.E.U8 desc[UR32][R4.64], R2 ;  /* 0x0000000204005986 */ /* 0x0081e8000c101120 */
[----:B----4-:R1:W-:Y:S04]  /*cce40*/  @P6 STG.E.U8 desc[UR32][R20.64], R0 ;  /* 0x0000000014006986 */ /* 0x0103e8000c101120 */
[----:B0-----:R-:W3:Y:S01]  /*cce50*/  LDL.LU.64 R4, [R1+0x218] ;  /* 0x0002180001047983 */ /* 0x001ee20000300a00 */
[----:B------:R-:W-:-:S03]  /*cce60*/  PRMT R2, R26, 0x7773, RZ ;  /* 0x000077731a027816 */ /* 0x000fc600000000ff */
[----:B-1----:R-:W4:Y:S01]  /*cce70*/  LDL.LU.64 R20, [R1+0x210] ;  /* 0x0002100001147983 */ /* 0x002f220000300a00 */
[----:B------:R-:W-:Y:S02]  /*cce80*/  ISETP.LT.AND P4, PT, R10, UR6, !P0 ;  /* 0x000000060a007c0c */ /* 0x000fe4000c781270 */
[----:B------:R-:W-:Y:S01]  /*cce90*/  PRMT R0, R27, 0x7770, RZ ;  /* 0x000077701b007816 */ /* 0x000fe200000000ff */
[----:B------:R-:W-:Y:S01]  /*ccea0*/  ULDC UR6, c[0x0][0x228] ;  /* 0x00008a0000067ab9 */ /* 0x000fe20000000800 */
[----:B--2---:R-:W-:Y:S01]  /*cceb0*/  ISETP.LT.AND P2, PT, R24, UR4, !P2 ;  /* 0x0000000418007c0c */ /* 0x004fe2000d741270 */
[----:B------:R-:W-:-:S12]  /*ccec0*/  ULDC UR4, c[0x0][0x228] ;  /* 0x00008a0000047ab9 */ /* 0x000fd80000000800 */
[----:B------:R0:W-:Y:S04]  /*cced0*/  @P2 STG.E.U8 desc[UR32][R14.64], R2 ;  /* 0x000000020e002986 */ /* 0x0001e8000c101120 */
[----:B0-----:R-:W2:Y:S01]  /*ccee0*/  LDL.LU.64 R14, [R1+0x238] ;  /* 0x00023800010e7983 */ /* 0x001ea20000300a00 */
[----:B------:R-:W-:Y:S01]  /*ccef0*/  ISETP.LT.AND P6, PT, R25, UR4, !P0 ;  /* 0x0000000419007c0c */ /* 0x000fe2000c7c1270 */
[----:B------:R-:W-:Y:S02]  /*ccf00*/  ULDC UR4, c[0x0][0x228] ;  /* 0x00008a0000047ab9 */ /* 0x000fe40000000800 */
[----:B------:R-:W-:Y:S01]  /*ccf10*/  ISETP.LT.AND P5, PT, R11, UR4, !P0 ;  /* 0x000000040b007c0c */ /* 0x000fe2000c7a1270 */
[----:B------:R0:W-:Y:S01]  /*ccf20*/  @P4 STG.E.U8 desc[UR32][R12.64], R0 ;  /* 0x000000000c004986 */ /* 0x0001e2000c101120 */
[----:B------:R-:W-:Y:S01]  /*ccf30*/  PRMT R2, R27, 0x7771, RZ ;  /* 0x000077711b027816 */ /* 0x000fe200000000ff */
[----:B------:R-:W-:-:S02]  /*ccf40*/  ULDC UR4, c[0x0][0x228] ;  /* 0x00008a0000047ab9 */ /* 0x000fc40000000800 */
[----:B0-----:R-:W2:Y:S01]  /*ccf50*/  LDL.LU.64 R12, [R1+0x230] ;  /* 0x00023000010c7983 */ /* 0x001ea20000300a00 */
[----:B------:R-:W-:-:S03]  /*ccf60*/  PRMT R0, R27, 0x7772, RZ ;  /* 0x000077721b007816 */ /* 0x000fc600000000ff */
[----:B------:R-:W2:Y:S04]  /*ccf70*/  LDL.LU R26, [R1+0x194] ;  /* 0x00019400011a7983 */ /* 0x000ea80000300800 */
[----:B------:R0:W-:Y:S04]  /*ccf80*/  @P6 STG.E.U8 desc[UR32][R22.64], R2 ;  /* 0x0000000216006986 */ /* 0x0001e8000c101120 */
[----:B------:R1:W-:Y:S04]  /*ccf90*/  @P5 STG.E.U8 desc[UR32][R18.64], R0 ;  /* 0x0000000012005986 */ /* 0x0003e8000c101120 */
[----:B0-----:R-:W2:Y:S04]  /*ccfa0*/  LDL.LU.64 R22, [R1+0x278] ;  /* 0x0002780001167983 */ /* 0x001ea80000300a00 */
[----:B-1----:R-:W2:Y:S01]  /*ccfb0*/  LDL.LU.64 R18, [R1+0x270] ;  /* 0x0002700001127983 */ /* 0x002ea20000300a00 */
[----:B------:R-:W-:-:S02]  /*ccfc0*/  ISETP.LT.AND P2, PT, R16, UR4, !P0 ;  /* 0x0000000410007c0c */ /* 0x000fc4000c741270 */
[----:B------:R-:W-:Y:S01]  /*ccfd0*/  ISETP.LT.AND P4, PT, R7, UR6, !P0 ;  /* 0x0000000607007c0c */ /* 0x000fe2000c781270 */
[----:B------:R-:W-:Y:S01]  /*ccfe0*/  ULDC UR6, c[0x0][0x228] ;  /* 0x00008a0000067ab9 */ /* 0x000fe20000000800 */
[----:B------:R-:W-:Y:S02]  /*ccff0*/  PRMT R2, R27, 0x7773, RZ ;  /* 0x000077731b027816 */ /* 0x000fe400000000ff */
[----:B------:R-:W-:Y:S01]  /*cd000*/  ISETP.LT.AND P5, PT, R29, UR6, !P0 ;  /* 0x000000061d007c0c */ /* 0x000fe2000c7a1270 */
[----:B------:R-:W-:Y:S01]  /*cd010*/  VIADD R0, R9, 0x24 ;  /* 0x0000002409007836 */ /* 0x000fe20000000000 */
[----:B------:R-:W-:Y:S01]  /*cd020*/  ULDC UR4, c[0x0][0x22c] ;  /* 0x00008b0000047ab9 */ /* 0x000fe20000000800 */
[----:B------:R-:W-:Y:S02]  /*cd030*/  PRMT R3, R28, 0x7770, RZ ;  /* 0x000077701c037816 */ /* 0x000fe400000000ff */
[----:B------:R-:W-:Y:S01]  /*cd040*/  ISETP.LT.AND P6, PT, R8, UR8, !P0 ;  /* 0x0000000808007c0c */ /* 0x000fe2000c7c1270 */
[----:B------:R-:W-:Y:S01]  /*cd050*/  ULDC UR6, c[0x0][0x228] ;  /* 0x00008a0000067ab9 */ /* 0x000fe20000000800 */
[----:B------:R-:W-:Y:S01]  /*cd060*/  ULDC UR8, c[0x0][0x228] ;  /* 0x00008a0000087ab9 */ /* 0x000fe20000000800 */
[----:B---3--:R0:W-:Y:S01]  /*cd070*/  @P2 STG.E.U8 desc[UR32][R4.64], R2 ;  /* 0x0000000204002986 */ /* 0x0081e2000c101120 */
[----:B------:R-:W-:-:S02]  /*cd080*/  ISETP.GE.AND P2, PT, R0, UR4, PT ;  /* 0x0000000400007c0c */ /* 0x000fc4000bf46270 */
[----:B------:R-:W-:Y:S01]  /*cd090*/  PRMT R0, R28, 0x7771, RZ ;  /* 0x000077711c007816 */ /* 0x000fe200000000ff */
[----:B----4-:R1:W-:Y:S01]  /*cd0a0*/  @P4 STG.E.U8 desc[UR32][R20.64], R3 ;  /* 0x0000000314004986 */ /* 0x0103e2000c101120 */
[----:B------:R-:W-:-:S03]  /*cd0b0*/  ULDC UR4, c[0x0][0x228] ;  /* 0x00008a0000047ab9 */ /* 0x000fc60000000800 */
[----:B0-----:R-:W3:Y:S04]  /*cd0c0*/  LDL.LU.64 R4, [R1+0x2c8] ;  /* 0x0002c80001047983 */ /* 0x001ee80000300a00 */
[----:B-1----:R-:W4:Y:S04]  /*cd0d0*/  LDL.LU.64 R20, [R1+0x2c0] ;  /* 0x0002c00001147983 */ /* 0x002f280000300a00 */
[----:B------:R-:W4:Y:S04]  /*cd0e0*/  LDL.LU R27, [R1+0x1a4] ;  /* 0x0001a400011b7983 */ /* 0x000f280000300800 */
[----:B--2---:R0:W-:Y:S04]  /*cd0f0*/  @P5 STG.E.U8 desc[UR32][R14.64], R0 ;  /* 0x000000000e005986 */ /* 0x0041e8000c101120 */
[----:B0-----:R-:W2:Y:S01]  /*cd100*/  LDL.LU.64 R14, [R1+0x318] ;  /* 0x00031800010e7983 */ /* 0x001ea20000300a00 */
[----:B------:R-:W-:-:S02]  /*cd110*/  ISETP.LT.AND P0, PT, R24, UR4, !P0 ;  /* 0x0000000418007c0c */ /* 0x000fc4000c701270 */
[----:B------:R-:W-:Y:S02]  /*cd120*/  ISETP.LT.AND P4, PT, R10, UR6, !P3 ;  /* 0x000000060a007c0c */ /* 0x000fe4000df81270 */
[C---:B------:R-:W-:Y:S02]  /*cd130*/  PRMT R2, R28.reuse, 0x7772, RZ ;  /* 0x000077721c027816 */ /* 0x040fe400000000ff */
[----:B------:R-:W-:Y:S01]  /*cd140*/  PRMT R0, R28, 0x7773, RZ ;  /* 0x000077731c007816 */ /* 0x000fe200000000ff */
[----:B------:R-:W-:Y:S01]  /*cd150*/  ULDC UR4, c[0x0][0x228] ;  /* 0x00008a0000047ab9 */ /* 0x000fe20000000800 */
[----:B------:R-:W-:Y:S01]  /*cd160*/  ULDC UR6, c[0x0][0x228] ;  /* 0x00008a0000067ab9 */ /* 0x000fe20000000800 */
[----:B------:R0:W-:Y:S01]  /*cd170*/  @P6 STG.E.U8 desc[UR32][R12.64], R2 ;  /* 0x000000020c006986 */ /* 0x0001e2000c101120 */
[----:B------:R-:W-:Y:S01]  /*cd180*/  ISETP.LT.AND P6, PT, R25, UR4, !P3 ;  /* 0x0000000419007c0c */ /* 0x000fe2000dfc1270 */
[----:B------:R-:W-:Y:S02]  /*cd190*/  ULDC UR4, c[0x0][0x228] ;  /* 0x00008a0000047ab9 */ /* 0x000fe40000000800 */
[----:B0-----:R-:W2:Y:S01]  /*cd1a0*/  LDL.LU.64 R12, [R1+0x310] ;  /* 0x00031000010c7983 */ /* 0x001ea20000300a00 */
[----:B------:R-:W-:-:S03]  /*cd1b0*/  PRMT R2, R26, 0x7770, RZ ;  /* 0x000077701a027816 */ /* 0x000fc600000000ff */
[----:B------:R0:W-:Y:S04]  /*cd1c0*/  @P0 STG.E.U8 desc[UR32][R22.64], R0 ;  /* 0x0000000016000986 */ /* 0x0001e8000c101120 */
[----:B------:R1:W-:Y:S01]  /*cd1d0*/  @P4 STG.E.U8 desc[UR32][R18.64], R2 ;  /* 0x0000000212004986 */ /* 0x0003e2000c101120 */
[----:B------:R-:W-:Y:S01]  /*cd1e0*/  ISETP.LT.AND P4, PT, R16, UR4, !P3 ;  /* 0x0000000410007c0c */ /* 0x000fe2000df81270 */
[----:B------:R-:W-:Y:S02]  /*cd1f0*/  ULDC UR4, c[0x0][0x228] ;  /* 0x00008a0000047ab9 */ /* 0x000fe40000000800 */
[----:B0-----:R-:W2:Y:S04]  /*cd200*/  LDL.LU.64 R22, [R1+0x338] ;  /* 0x0003380001167983 */ /* 0x001ea80000300a00 */
[----:B-1----:R-:W2:Y:S04]  /*cd210*/  LDL.LU.64 R18, [R1+0x330] ;  /* 0x0003300001127983 */ /* 0x002ea80000300a00 */
[----:B------:R-:W2:Y:S04]  /*cd220*/  LDL.LU R28, [R1+0x58] ;  /* 0x00005800011c7983 */ /* 0x000ea80000300800 */
[----:B------:R-:W-:Y:S01]  /*cd230*/  STL [R1+0x4164], R16 ;  /* 0x0041641001007387 */ /* 0x000fe20000100800 */
[----:B------:R-:W-:-:S03]  /*cd240*/  ISETP.LT.AND P0, PT, R7, UR4, !P3 ;  /* 0x0000000407007c0c */ /* 0x000fc6000df01270 */
[----:B------:R0:W-:Y:S01]  /*cd250*/  STL [R1+0x4168], R7 ;  /* 0x0041680701007387 */ /* 0x0001e20000100800 */
[----:B------:R-:W-:Y:S02]  /*cd260*/  ISETP.LT.AND P5, PT, R11, UR6, !P3 ;  /* 0x000000060b007c0c */ /* 0x000fe4000dfa1270 */
[C---:B------:R-:W-:Y:S02]  /*cd270*/  PRMT R0, R26.reuse, 0x7771, RZ ;  /* 0x000077711a007816 */ /* 0x040fe400000000ff */
[C---:B------:R-:W-:Y:S01]  /*cd280*/  PRMT R2, R26.reuse, 0x7772, RZ ;  /* 0x000077721a027816 */ /* 0x040fe200000000ff */
[----:B------:R-:W-:Y:S01]  /*cd290*/  ULDC UR4, c[0x0][0x228] ;  /* 0x00008a0000047ab9 */ /* 0x000fe20000000800 */
[----:B------:R-:W-:Y:S01]  /*cd2a0*/  ULDC UR6, c[0x0][0x228] ;  /* 0x00008a0000067ab9 */ /* 0x000fe20000000800 */
[----:B0-----:R-:W2:Y:S04]  /*cd2b0*/  LDL.LU.64 R6, [R1+0x390] ;  /* 0x0003900001067983 */ /* 0x001ea80000300a00 */
[----:B------:R-:W2:Y:S04]  /*cd2c0*/  LDL.LU.64 R16, [R1+0x388] ;  /* 0x0003880001107983 */ /* 0x000ea80000300a00 */
[----:B---3--:R0:W-:Y:S04]  /*cd2d0*/  @P6 STG.E.U8 desc[UR32][R4.64], R0 ;  /* 0x0000000004006986 */ /* 0x0081e8000c101120 */
[----:B----4-:R-:W-:Y:S01]  /*cd2e0*/  @P5 STG.E.U8 desc[UR32][R20.64], R2 ;  /* 0x0000000214005986 */ /* 0x010fe2000c101120 */
[----:B0-----:R-:W-:-:S03]  /*cd2f0*/  PRMT R0, R26, 0x7773, RZ ;  /* 0x000077731a007816 */ /* 0x001fc600000000ff */
[----:B------:R-:W3:Y:S04]  /*cd300*/  LDL.LU.64 R4, [R1+0x380] ;  /* 0x0003800001047983 */ /* 0x000ee80000300a00 */
[----:B--2---:R0:W-:Y:S04]  /*cd310*/  @P4 STG.E.U8 desc[UR32][R14.64], R0 ;  /* 0x000000000e004986 */ /* 0x0041e8000c101120 */
[----:B0-----:R-:W2:Y:S01]  /*cd320*/  LDL.LU.64 R14, [R1+0x3c8] ;  /* 0x0003c800010e7983 */ /* 0x001ea20000300a00 */
[----:B------:R-:W-:Y:S02]  /*cd330*/  ISETP.LT.AND P5, PT, R29, UR4, !P3 ;  /* 0x000000041d007c0c */ /* 0x000fe4000dfa1270 */
[----:B------:R-:W-:-:S02]  /*cd340*/  ISETP.LT.AND P4, PT, R8, UR6, !P3 ;  /* 0x0000000608007c0c */ /* 0x000fc4000df81270 */
[C---:B------:R-:W-:Y:S01]  /*cd350*/  PRMT R2, R27.reuse, 0x7770, RZ ;  /* 0x000077701b027816 */ /* 0x040fe200000000ff */
[----:B------:R-:W-:Y:S01]  /*cd360*/  ULDC UR4, c[0x0][0x228] ;  /* 0x00008a0000047ab9 */ /* 0x000fe20000000800 */
[----:B------:R-:W-:Y:S01]  /*cd370*/  ULDC UR6, c[0x0][0x228] ;  /* 0x00008a0000067ab9 */ /* 0x000fe20000000800 */
[----:B------:R-:W-:Y:S02]  /*cd380*/  ISETP.LT.AND P3, PT, R24, UR4, !P3 ;  /* 0x0000000418007c0c */ /* 0x000fe4000df61270 */
[----:B------:R-:W-:Y:S01]  /*cd390*/  ISETP.LT.AND P6, PT, R10, UR6, !P2 ;  /* 0x000000060a007c0c */ /* 0x000fe2000d7c1270 */
[----:B------:R0:W-:Y:S01]  /*cd3a0*/  @P0 STG.E.U8 desc[UR32][R12.64], R2 ;  /* 0x000000020c000986 */ /* 0x0001e2000c101120 */
[C---:B------:R-:W-:Y:S01]  /*cd3b0*/  PRMT R0, R27.reuse, 0x7771, RZ ;  /* 0x000077711b007816 */ /* 0x040fe200000000ff */
[----:B------:R-:W-:Y:S01]  /*cd3c0*/  ULDC UR4, c[0x0][0x228] ;  /* 0x00008a0000047ab9 */ /* 0x000fe20000000800 */
[----:B------:R-:W-:Y:S01]  /*cd3d0*/  ULDC UR6, c[0x0][0x228] ;  /* 0x00008a0000067ab9 */ /* 0x000fe20000000800 */
[C---:B0-----:R-:W-:Y:S01]  /*cd3e0*/  PRMT R2, R27.reuse, 0x7772, RZ ;  /* 0x000077721b027816 */ /* 0x041fe200000000ff */
[----:B------:R-:W4:Y:S04]  /*cd3f0*/  LDL.LU.64 R12, [R1+0x420] ;  /* 0x00042000010c7983 */ /* 0x000f280000300a00 */
[----:B------:R0:W-:Y:S04]  /*cd400*/  @P5 STG.E.U8 desc[UR32][R22.64], R0 ;  /* 0x0000000016005986 */ /* 0x0001e8000c101120 */
[----:B------:R-:W4:Y:S04]  /*cd410*/  LDL.LU R26, [R1+0x78] ;  /* 0x00007800011a7983 */ /* 0x000f280000300800 */
[----:B------:R-:W4:Y:S04]  /*cd420*/  LDL.LU.64 R20, [R1+0x468] ;  /* 0x0004680001147983 */ /* 0x000f280000300a00 */
[----:B------:R1:W-:Y:S01]  /*cd430*/  @P4 STG.E.U8 desc[UR32][R18.64], R2 ;  /* 0x0000000212004986 */ /* 0x0003e2000c101120 */
[----:B0-----:R-:W-:-:S03]  /*cd440*/  PRMT R0, R27, 0x7773, RZ ;  /* 0x000077731b007816 */ /* 0x001fc600000000ff */
[----:B------:R-:W4:Y:S04]  /*cd450*/  LDL.LU.64 R22, [R1+0x460] ;  /* 0x0004600001167983 */ /* 0x000f280000300a00 */
[----:B-1----:R-:W4:Y:S01]  /*cd460*/  LDL.LU.64 R18, [R1+0x458] ;  /* 0x0004580001127983 */ /* 0x002f220000300a00 */
[----:B------:R-:W-:-:S03]  /*cd470*/  PRMT R2, R28, 0x7770, RZ ;  /* 0x000077701c027816 */ /* 0x000fc600000000ff */
[----:B------:R0:W-:Y:S04]  /*cd480*/  @P3 STG.E.U8 desc[UR32][R6.64], R0 ;  /* 0x0000000006003986 */ /* 0x0001e8000c101120 */
[----:B------:R1:W-:Y:S04]  /*cd490*/  @P6 STG.E.U8 desc[UR32][R16.64], R2 ;  /* 0x0000000210006986 */ /* 0x0003e8000c101120 */
[----:B0-----:R-:W4:Y:S04]  /*cd4a0*/  LDL.LU R7, [R1+0x4168] ;  /* 0x0041680001077983 */ /* 0x001f280000300800 */
[----:B-1----:R-:W4:Y:S01]  /*cd4b0*/  LDL.LU R16, [R1+0x4164] ;  /* 0x0041640001107983 */ /* 0x002f220000300800 */
[----:B------:R-:W-:-:S02]  /*cd4c0*/  ISETP.LT.AND P0, PT, R25, UR8, !P2 ;  /* 0x0000000819007c0c */ /* 0x000fc4000d701270 */
[----:B------:R-:W-:Y:S02]  /*cd4d0*/  ISETP.LT.AND P4, PT, R11, UR4, !P2 ;  /* 0x000000040b007c0c */ /* 0x000fe4000d781270 */
[C---:B------:R-:W-:Y:S02]  /*cd4e0*/  PRMT R3, R28.reuse, 0x7771, RZ ;  /* 0x000077711c037816 */ /* 0x040fe400000000ff */
[C---:B------:R-:W-:Y:S01]  /*cd4f0*/  PRMT R0, R28.reuse, 0x7772, RZ ;  /* 0x000077721c007816 */ /* 0x040fe200000000ff */
[----:B------:R-:W-:Y:S01]  /*cd500*/  ULDC UR4, c[0x0][0x228] ;  /* 0x00008a0000047ab9 */ /* 0x000fe20000000800 */
[----:B------:R-:W-:Y:S01]  /*cd510*/  PRMT R2, R28, 0x7773, RZ ;  /* 0x000077731c027816 */ /* 0x000fe200000000ff */
[----:B------:R-:W-:-:S04]  /*cd520*/  ULDC UR8, c[0x0][0x228] ;  /* 0x00008a0000087ab9 */ /* 0x000fc80000000800 */
[----:B---3--:R-:W-:Y:S04]  /*cd530*/  @P0 STG.E.U8 desc[UR32][R4.64], R3 ;  /* 0x0000000304000986 */ /* 0x008fe8000c101120 */
[----:B--2---:R0:W-:Y:S04]  /*cd540*/  @P4 STG.E.U8 desc[UR32][R14.64], R0 ;  /* 0x000000000e004986 */ /* 0x0041e8000c101120 */
[----:B0-----:R-:W2:Y:S01]  /*cd550*/  LDL.LU.64 R14, [R1+0x480] ;  /* 0x00048000010e7983 */ /* 0x001ea20000300a00 */
[----:B------:R-:W-:-:S03]  /*cd560*/  VIADD R0, R9, 0x25 ;  /* 0x0000002509007836 */ /* 0x000fc60000000000 */
[----:B------:R-:W3:Y:S01]  /*cd570*/  LDL.LU R27, [R1+0x198] ;  /* 0x00019800011b7983 */ /* 0x000ee20000300800 */
[----:B----4-:R-:W-:Y:S02]  /*cd580*/  ISETP.LT.AND P0, PT, R7, UR6, !P2 ;  /* 0x0000000607007c0c */ /* 0x010fe4000d701270 */
[----:B------:R-:W-:Y:S01]  /*cd590*/  ISETP.LT.AND P5, PT, R16, UR4, !P2 ;  /* 0x0000000410007c0c */ /* 0x000fe2000d7a1270 */
[----:B------:R-:W-:Y:S01]  /*cd5a0*/  ULDC UR6, c[0x0][0x228] ;  /* 0x00008a0000067ab9 */ /* 0x000fe20000000800 */
[----:B------:R-:W-:Y:S01]  /*cd5b0*/  ULDC UR4, c[0x0][0x22c] ;  /* 0x00008b0000047ab9 */ /* 0x000fe20000000800 */
[----:B------:R-:W-:Y:S01]  /*cd5c0*/  ISETP.LT.AND P6, PT, R29, UR6, !P2 ;  /* 0x000000061d007c0c */ /* 0x000fe2000d7c1270 */
[----:B------:R-:W-:Y:S01]  /*cd5d0*/  ULDC UR6, c[0x0][0x228] ;  /* 0x00008a0000067ab9 */ /* 0x000fe20000000800 */
[----:B------:R-:W-:Y:S02]  /*cd5e0*/  ISETP.GE.AND P3, PT, R0, UR4, PT ;  /* 0x0000000400007c0c */ /* 0x000fe4000bf66270 */
[----:B------:R-:W-:-:S02]  /*cd5f0*/  ISETP.LT.AND P4, PT, R8, UR6, !P2 ;  /* 0x0000000608007c0c */ /* 0x000fc4000d781270 */
[----:B------:R-:W-:Y:S01]  /*cd600*/  PRMT R0, R26, 0x7770, RZ ;  /* 0x000077701a007816 */ /* 0x000fe200000000ff */
[----:B------:R-:W-:Y:S01]  /*cd610*/  ULDC UR4, c[0x0][0x228] ;  /* 0x00008a0000047ab9 */ /* 0x000fe20000000800 */
[----:B------:R-:W-:Y:S02]  /*cd620*/  ULDC UR6, c[0x0][0x228] ;  /* 0x00008a0000067ab9 */ /* 0x000fe40000000800 */
[----:B------:R0:W-:Y:S04]  /*cd630*/  @P5 STG.E.U8 desc[UR32][R12.64], R2 ;  /* 0x000000020c005986 */ /* 0x0001e8000c101120 */
[----:B------:R1:W-:Y:S01]  /*cd640*/  @P0 STG.E.U8 desc[UR32][R20.64], R0 ;  /* 0x0000000014000986 */ /* 0x0003e2000c101120 */
[----:B------:R-:W-:Y:S01]  /*cd650*/  ISETP.LT.AND P0, PT, R24, UR4, !P2 ;  /* 0x0000000418007c0c */ /* 0x000fe2000d701270 */
[----:B------:R-:W-:Y:S01]  /*cd660*/  ULDC UR4, c[0x0][0x228] ;  /* 0x00008a0000047ab9 */ /* 0x000fe20000000800 */
[----:B0-----:R-:W-:-:S02]  /*cd670*/  PRMT R2, R26, 0x7771, RZ ;  /* 0x000077711a027816 */ /* 0x001fc400000000ff */
[----:B-1----:R-:W-:Y:S01]  /*cd680*/  PRMT R0, R26, 0x7772, RZ ;  /* 0x000077721a007816 */ /* 0x002fe200000000ff */
[----:B------:R-:W4:Y:S04]  /*cd690*/  LDL.LU.64 R12, [R1+0x508] ;  /* 0x00050800010c7983 */ /* 0x000f280000300a00 */
[----:B------:R0:W-:Y:S04]  /*cd6a0*/  @P6 STG.E.U8 desc[UR32][R22.64], R2 ;  /* 0x0000000216006986 */ /* 0x0001e8000c101120 */
[----:B------:R1:W-:Y:S04]  /*cd6b0*/  @P4 STG.E.U8 desc[UR32][R18.64], R0 ;  /* 0x0000000012004986 */ /* 0x0003e8000c101120 */
[----:B------:R-:W4:Y:S01]  /*cd6c0*/  LDL.LU.64 R4, [R1+0x4f8] ;  /* 0x0004f80001047983 */ /* 0x000f220000300a00 */
[----:B------:R-:W-:Y:S01]  /*cd6d0*/  ISETP.LT.AND P4, PT, R10, UR4, !P3 ;  /* 0x000000040a007c0c */ /* 0x000fe2000df81270 */
[----:B------:R-:W-:Y:S01]  /*cd6e0*/  ULDC UR4, c[0x0][0x22c] ;  /* 0x00008b0000047ab9 */ /* 0x000fe20000000800 */
[----:B0-----:R-:W-:Y:S01]  /*cd6f0*/  PRMT R2, R26, 0x7773, RZ ;  /* 0x000077731a027816 */ /* 0x001fe200000000ff */
[----:B-1----:R-:W-:Y:S01]  /*cd700*/  VIADD R0, R9, 0x26 ;  /* 0x0000002609007836 */ /* 0x002fe20000000000 */
[----:B------:R-:W4:Y:S04]  /*cd710*/  LDL.LU.64 R22, [R1+0x520] ;  /* 0x0005200001167983 */ /* 0x000f280000300a00 */
[----:B------:R-:W4:Y:S04]  /*cd720*/  LDL.LU R26, [R1+0x1a8] ;  /* 0x0001a800011a7983 */ /* 0x000f280000300800 */
[----:B------:R-:W4:Y:S04]  /*cd730*/  LDL.LU.64 R20, [R1+0x5a8] ;  /* 0x0005a80001147983 */ /* 0x000f280000300a00 */
[----:B------:R-:W4:Y:S01]  /*cd740*/  LDL.LU.64 R18, [R1+0x568] ;  /* 0x0005680001127983 */ /* 0x000f220000300a00 */
[----:B------:R-:W-:Y:S01]  /*cd750*/  ISETP.GE.AND P2, PT, R0, UR4, PT ;  /* 0x0000000400007c0c */ /* 0x000fe2000bf46270 */
[----:B------:R-:W-:-:S02]  /*cd760*/  ULDC UR4, c[0x0][0x228] ;  /* 0x00008a0000047ab9 */ /* 0x000fc40000000800 */
[----:B--2---:R0:W-:Y:S01]  /*cd770*/  @P0 STG.E.U8 desc[UR32][R14.64], R2 ;  /* 0x000000020e000986 */ /* 0x0041e2000c101120 */
[----:B------:R-:W-:Y:S02]  /*cd780*/  ISETP.LT.AND P0, PT, R16, UR4, !P3 ;  /* 0x0000000410007c0c */ /* 0x000fe4000df01270 */
[----:B------:R-:W-:Y:S02]  /*cd790*/  ISETP.LT.AND P5, PT, R25, UR6, !P3 ;  /* 0x0000000619007c0c */ /* 0x000fe4000dfa1270 */
[C---:B---3--:R-:W-:Y:S02]  /*cd7a0*/  PRMT R0, R27.reuse, 0x7770, RZ ;  /* 0x000077701b007816 */ /* 0x048fe400000000ff */
[----:B------:R-:W-:Y:S02]  /*cd7b0*/  PRMT R3, R27, 0x7772, RZ ;  /* 0x000077721b037816 */ /* 0x000fe400000000ff */
[----:B------:R-:W-:Y:S01]  /*cd7c0*/  ISETP.LT.AND P6, PT, R11, UR8, !P3 ;  /* 0x000000080b007c0c */ /* 0x000fe2000dfc1270 */
[----:B------:R-:W-:Y:S01]  /*cd7d0*/  ULDC UR4, c[0x0][0x228] ;  /* 0x00008a0000047ab9 */ /* 0x000fe20000000800 */
[----:B------:R-:W-:Y:S01]  /*cd7e0*/  ULDC UR6, c[0x0][0x228] ;  /* 0x00008a0000067ab9 */ /* 0x000fe20000000800 */
[----:B------:R-:W-:Y:S01]  /*cd7f0*/  ULDC UR8, c[0x0][0x228] ;  /* 0x00008a0000087ab9 */ /* 0x000fe20000000800 */
[----:B0-----:R-:W2:Y:S04]  /*cd800*/  LDL.LU.64 R14, [R1+0x5c0] ;  /* 0x0005c000010e7983 */ /* 0x001ea80000300a00 */
[----:B------:R0:W-:Y:S04]  /*cd810*/  STL [R1+0x4160], R16 ;  /* 0x0041601001007387 */ /* 0x0001e80000100800 */
[----:B0-----:R-:W3:Y:S01]  /*cd820*/  LDL.LU.64 R16, [R1+0x500] ;  /* 0x0005000001107983 */ /* 0x001ee20000300a00 */
[----:B------:R-:W-:-:S03]  /*cd830*/  PRMT R2, R27, 0x7771, RZ ;  /* 0x000077711b027816 */ /* 0x000fc600000000ff */
[----:B----4-:R0:W-:Y:S04]  /*cd840*/  @P4 STG.E.U8 desc[UR32][R12.64], R0 ;  /* 0x000000000c004986 */ /* 0x0101e8000c101120 */
[----:B0-----:R-:W4:Y:S01]  /*cd850*/  LDL.LU.64 R12, [R1+0x5a0] ;  /* 0x0005a000010c7983 */ /* 0x001f220000300a00 */
[----:B------:R-:W-:-:S03]  /*cd860*/  PRMT R0, R27, 0x7773, RZ ;  /* 0x000077731b007816 */ /* 0x000fc600000000ff */
[----:B------:R-:W4:Y:S04]  /*cd870*/  LDL.LU R27, [R1+0x5c] ;  /* 0x00005c00011b7983 */ /* 0x000f280000300800 */
[----:B---3--:R0:W-:Y:S04]  /*cd880*/  @P5 STG.E.U8 desc[UR32][R16.64], R2 ;  /* 0x0000000210005986 */ /* 0x0081e8000c101120 */
[----:B0-----:R-:W3:Y:S01]  /*cd890*/  LDL.LU.64 R16, [R1+0x5f8] ;  /* 0x0005f80001107983 */ /* 0x001ee20000300a00 */
[----:B------:R-:W-:-:S03]  /*cd8a0*/  ISETP.LT.AND P4, PT, R7, UR4, !P3 ;  /* 0x0000000407007c0c */ /* 0x000fc6000df81270 */
[----:B------:R0:W-:Y:S01]  /*cd8b0*/  @P6 STG.E.U8 desc[UR32][R4.64], R3 ;  /* 0x0000000304006986 */ /* 0x0001e2000c101120 */
[----:B------:R-:W-:-:S03]  /*cd8c0*/  ISETP.LT.AND P6, PT, R29, UR6, !P3 ;  /* 0x000000061d007c0c */ /* 0x000fc6000dfc1270 */
[----:B------:R1:W-:Y:S01]  /*cd8d0*/  @P0 STG.E.U8 desc[UR32][R22.64], R0 ;  /* 0x0000000016000986 */ /* 0x0003e2000c101120 */
[----:B------:R-:W-:Y:S01]  /*cd8e0*/  ULDC UR6, c[0x0][0x228] ;  /* 0x00008a0000067ab9 */ /* 0x000fe20000000800 */
[----:B------:R-:W-:Y:S02]  /*cd8f0*/  PRMT R2, R26, 0x7770, RZ ;  /* 0x000077701a027816 */ /* 0x000fe400000000ff */
[----:B------:R-:W-:Y:S02]  /*cd900*/  ISETP.LT.AND P5, PT, R8, UR6, !P3 ;  /* 0x0000000608007c0c */ /* 0x000fe4000dfa1270 */
[----:B------:R-:W-:Y:S01]  /*cd910*/  ISETP.LT.AND P3, PT, R24, UR8, !P3 ;  /* 0x0000000818007c0c */ /* 0x000fe2000df61270 */
[----:B------:R-:W-:Y:S01]  /*cd920*/  ULDC UR4, c[0x0][0x22c] ;  /* 0x00008b0000047ab9 */ /* 0x000fe20000000800 */
[----:B------:R-:W-:Y:S01]  /*cd930*/  ULDC UR6, c[0x0][0x228] ;  /* 0x00008a0000067ab9 */ /* 0x000fe20000000800 */
[----:B------:R-:W-:Y:S01]  /*cd940*/  ULDC UR8, c[0x0][0x228] ;  /* 0x00008a0000087ab9 */ /* 0x000fe20000000800 */
[----:B0-----:R-:W-:Y:S01]  /*cd950*/  PRMT R3, R26, 0x7771, RZ ;  /* 0x000077711a037816 */ /* 0x001fe200000000ff */
[----:B------:R-:W3:Y:S01]  /*cd960*/  LDL.LU.64 R4, [R1+0x660] ;  /* 0x0006600001047983 */ /* 0x000ee20000300a00 */
[----:B-1----:R-:W-:-:S03]  /*cd970*/  VIADD R0, R9, 0x27 ;  /* 0x0000002709007836 */ /* 0x002fc60000000000 */
[----:B------:R0:W-:Y:S04]  /*cd980*/  @P4 STG.E.U8 desc[UR32][R20.64], R2 ;  /* 0x0000000214004986 */ /* 0x0001e8000c101120 */
[----:B------:R-:W3:Y:S01]  /*cd990*/  LDL.LU.64 R22, [R1+0x658] ;  /* 0x0006580001167983 */ /* 0x000ee20000300a00 */
[----:B------:R-:W-:Y:S01]  /*cd9a0*/  ISETP.GE.AND P0, PT, R0, UR4, PT ;  /* 0x0000000400007c0c */ /* 0x000fe2000bf06270 */
[----:B------:R-:W-:Y:S01]  /*cd9b0*/  ULDC UR4, c[0x0][0x228] ;  /* 0x00008a0000047ab9 */ /* 0x000fe20000000800 */
[----:B------:R-:W-:Y:S02]  /*cd9c0*/  PRMT R0, R26, 0x7772, RZ ;  /* 0x000077721a007816 */ /* 0x000fe400000000ff */
[----:B------:R-:W-:Y:S01]  /*cd9d0*/  ISETP.LT.AND P4, PT, R10, UR4, !P2 ;  /* 0x000000040a007c0c */ /* 0x000fe2000d781270 */
[----:B------:R1:W-:Y:S01]  /*cd9e0*/  @P6 STG.E.U8 desc[UR32][R18.64], R3 ;  /* 0x0000000312006986 */ /* 0x0003e2000c101120 */
[----:B0-----:R-:W-:-:S03]  /*cd9f0*/  PRMT R2, R26, 0x7773, RZ ;  /* 0x000077731a027816 */ /* 0x001fc600000000ff */
[----:B--2---:R0:W-:Y:S01]  /*cda00*/  @P5 STG.E.U8 desc[UR32][R14.64], R0 ;  /* 0x000000000e005986 */ /* 0x0041e2000c101120 */
[----:B------:R-:W-:-:S03]  /*cda10*/  ULDC UR4, c[0x0][0x22c] ;  /* 0x00008b0000047ab9 */ /* 0x000fc60000000800 */
[----:B-1----:R-:W2:Y:S04]  /*cda20*/  LDL.LU.64 R18, [R1+0x650] ;  /* 0x0006500001127983 */ /* 0x002ea80000300a00 */
[----:B------:R-:W2:Y:S04]  /*cda30*/  LDL.LU R26, [R1+0x7c] ;  /* 0x00007c00011a7983 */ /* 0x000ea80000300800 */
[----:B0-----:R-:W2:Y:S04]  /*cda40*/  LDL.LU.64 R14, [R1+0x6f8] ;  /* 0x0006f800010e7983 */ /* 0x001ea80000300a00 */
[----:B----4-:R0:W-:Y:S04]  /*cda50*/  @P3 STG.E.U8 desc[UR32][R12.64], R2 ;  /* 0x000000020c003986 */ /* 0x0101e8000c101120 */
[----:B------:R-:W4:Y:S01]  /*cda60*/  LDL.LU.64 R20, [R1+0x6e0] ;  /* 0x0006e00001147983 */ /* 0x000f220000300a00 */
[----:B0-----:R-:W-:-:S03]  /*cda70*/  PRMT R2, R27, 0x7770, RZ ;  /* 0x000077701b027816 */ /* 0x001fc600000000ff */
[----:B------:R-:W4:Y:S04]  /*cda80*/  LDL.LU.64 R12, [R1+0x6d8] ;  /* 0x0006d800010c7983 */ /* 0x000f280000300a00 */
[----:B---3--:R0:W-:Y:S04]  /*cda90*/  @P4 STG.E.U8 desc[UR32][R16.64], R2 ;  /* 0x0000000210004986 */ /* 0x0081e8000c101120 */
[----:B0-----:R-:W3:Y:S01]  /*cdaa0*/  LDL.LU R16, [R1+0x4160] ;  /* 0x0041600001107983 */ /* 0x001ee20000300800 */
[----:B------:R-:W-:Y:S01]  /*cdab0*/  VIADD R0, R9, 0x28 ;  /* 0x0000002809007836 */ /* 0x000fe20000000000 */
[----:B------:R-:W-:Y:S01]  /*cdac0*/  ISETP.LT.AND P6, PT, R25, UR6, !P2 ;  /* 0x0000000619007c0c */ /* 0x000fe2000d7c1270 */
[----:B------:R-:W-:Y:S01]  /*cdad0*/  ULDC UR6, c[0x0][0x228] ;  /* 0x00008a0000067ab9 */ /* 0x000fe20000000800 */
[----:B------:R-:W-:-:S02]  /*cdae0*/  PRMT R2, R27, 0x7771, RZ ;  /* 0x000077711b027816 */ /* 0x000fc400000000ff */
[----:B------:R-:W-:Y:S02]  /*cdaf0*/  PRMT R3, R27, 0x7773, RZ ;  /* 0x000077731b037816 */ /* 0x000fe400000000ff */
[----:B------:R-:W-:Y:S01]  /*cdb00*/  ISETP.GE.AND P3, PT, R0, UR4, PT ;  /* 0x0000000400007c0c */ /* 0x000fe2000bf66270 */
[----:B------:R-:W-:Y:S01]  /*cdb10*/  ULDC UR4, c[0x0][0x228] ;  /* 0x00008a0000047ab9 */ /* 0x000fe20000000800 */
[----:B------:R-:W-:Y:S02]  /*cdb20*/  ISETP.LT.AND P5, PT, R11, UR6, !P2 ;  /* 0x000000060b007c0c */ /* 0x000fe4000d7a1270 */
[----:B------:R-:W-:Y:S01]  /*cdb30*/  PRMT R0, R27, 0x7772, RZ ;  /* 0x000077721b007816 */ /* 0x000fe200000000ff */
[----:B------:R-:W-:Y:S01]  /*cdb40*/  ULDC UR6, c[0x0][0x228] ;  /* 0x00008a0000067ab9 */ /* 0x000fe20000000800 */
[----:B------:R-:W4:Y:S04]  /*cdb50*/  LDL.LU R6, [R1+0x19c] ;  /* 0x00019c0001067983 */ /* 0x000f280000300800 */
[----:B------:R2:W-:Y:S05]  /*cdb60*/  @P6 STG.E.U8 desc[UR32][R4.64], R2 ;  /* 0x0000000204006986 */ /* 0x0005ea000c101120 */
[----:B------:R0:W-:Y:S01]  /*cdb70*/  @P5 STG.E.U8 desc[UR32][R22.64], R0 ;  /* 0x0000000016005986 */ /* 0x0001e2000c101120 */
[----:B--2---:R-:W-:-:S02]  /*cdb80*/  PRMT R2, R26, 0x7771, RZ ;  /* 0x000077711a027816 */ /* 0x004fc400000000ff */
[C---:B------:R-:W-:Y:S02]  /*cdb90*/  PRMT R4, R26.reuse, 0x7773, RZ ;  /* 0x000077731a047816 */ /* 0x040fe400000000ff */
[----:B0-----:R-:W-:Y:S01]  /*cdba0*/  PRMT R0, R26, 0x7770, RZ ;  /* 0x000077701a007816 */ /* 0x001fe200000000ff */
[----:B------:R-:W2:Y:S01]  /*cdbb0*/  LDL.LU.64 R22, [R1+0x758] ;  /* 0x0007580001167983 */ /* 0x000ea20000300a00 */
[----:B---3--:R-:W-:Y:S01]  /*cdbc0*/  ISETP.LT.AND P4, PT, R16, UR4, !P2 ;  /* 0x0000000410007c0c */ /* 0x008fe2000d781270 */
[----:B------:R-:W-:Y:S02]  /*cdbd0*/  ULDC UR4, c[0x0][0x228] ;  /* 0x00008a0000047ab9 */ /* 0x000fe40000000800 */
[----:B------:R-:W-:Y:S01]  /*cdbe0*/  ISETP.LT.AND P6, PT, R7, UR4, !P2 ;  /* 0x0000000407007c0c */ /* 0x000fe2000d7c1270 */
[----:B------:R-:W-:Y:S02]  /*cdbf0*/  ULDC UR4, c[0x0][0x228] ;  /* 0x00008a0000047ab9 */ /* 0x000fe40000000800 */
[----:B------:R-:W-:Y:S01]  /*cdc00*/  ISETP.LT.AND P5, PT, R29, UR4, !P2 ;  /* 0x000000041d007c0c */ /* 0x000fe2000d7a1270 */
[----:B------:R-:W-:-:S06]  /*cdc10*/  ULDC UR4, c[0x0][0x228] ;  /* 0x00008a0000047ab9 */ /* 0x000fcc0000000800 */
[----:B------:R0:W-:Y:S01]  /*cdc20*/  @P4 STG.E.U8 desc[UR32][R18.64], R3 ;  /* 0x0000000312004986 */ /* 0x0001e2000c101120 */
[----:B------:R-:W-:-:S03]  /*cdc30*/  ISETP.LT.AND P4, PT, R8, UR6, !P2 ;  /* 0x0000000608007c0c */ /* 0x000fc6000d781270 */
[----:B------:R1:W-:Y:S01]  /*cdc40*/  @P6 STG.E.U8 desc[UR32][R14.64], R0 ;  /* 0x000000000e006986 */ /* 0x0003e2000c101120 */
[----:B------:R-:W-:-:S03]  /*cdc50*/  ULDC UR6, c[0x0][0x228] ;  /* 0x00008a0000067ab9 */ /* 0x000fc60000000800 */
[----:B----4-:R-:W-:Y:S01]  /*cdc60*/  @P5 STG.E.U8 desc[UR32][R20.64], R2 ;  /* 0x0000000214005986 */ /* 0x010fe2000c101120 */
[----:B0-----:R-:W-:-:S03]  /*cdc70*/  PRMT R3, R26, 0x7772, RZ ;  /* 0x000077721a037816 */ /* 0x001fc600000000ff */
[----:B------:R-:W3:Y:S04]  /*cdc80*/  LDL.LU.64 R18, [R1+0x750] ;  /* 0x0007500001127983 */ /* 0x000ee80000300a00 */
[----:B------:R-:W4:Y:S04]  /*cdc90*/  LDL.LU.64 R26, [R1+0x748] ;  /* 0x00074800011a7983 */ /* 0x000f280000300a00 */
[----:B-1----:R-:W4:Y:S04]  /*cdca0*/  LDL.LU.64 R14, [R1+0x740] ;  /* 0x00074000010e7983 */ /* 0x002f280000300a00 */
[----:B------:R-:W4:Y:S04]  /*cdcb0*/  LDL.LU R28, [R1+0x1ac] ;  /* 0x0001ac00011c7983 */ /* 0x000f280000300800 */
[----:B------:R0:W-:Y:S04]  /*cdcc0*/  @P4 STG.E.U8 desc[UR32][R12.64], R3 ;  /* 0x000000030c004986 */ /* 0x0001e8000c101120 */
[----:B0-----:R-:W2:Y:S04]  /*cdcd0*/  LDL.LU.64 R12, [R1+0x7d0] ;  /* 0x0007d000010c7983 */ /* 0x001ea80000300a00 */
[----:B--2---:R0:W-:Y:S04]  /*cdce0*/  STL.64 [R1+0x4148], R12 ;  /* 0x0041480c01007387 */ /* 0x0041e80000100a00 */
[----:B0-----:R-:W2:Y:S04]  /*cdcf0*/  LDL.LU.64 R12, [R1+0x7d8] ;  /* 0x0007d800010c7983 */ /* 0x001ea80000300a00 */
[----:B--2---:R0:W-:Y:S04]  /*cdd00*/  STL.64 [R1+0x4150], R12 ;  /* 0x0041500c01007387 */ /* 0x0041e80000100a00 */
[----:B0-----:R-:W2:Y:S01]  /*cdd10*/  LDL.LU.64 R12, [R1+0x800] ;  /* 0x00080000010c7983 */ /* 0x001ea20000300a00 */
[----:B------:R-:W-:-:S02]  /*cdd20*/  ISETP.LT.AND P2, PT, R24, UR4, !P2 ;  /* 0x0000000418007c0c */ /* 0x000fc4000d741270 */
[----:B------:R-:W-:Y:S01]  /*cdd30*/  ISETP.LT.AND P5, PT, R10, UR6, !P0 ;  /* 0x000000060a007c0c */ /* 0x000fe2000c7a1270 */
[----:B------:R-:W-:Y:S01]  /*cdd40*/  ULDC UR4, c[0x0][0x228] ;  /* 0x00008a0000047ab9 */ /* 0x000fe20000000800 */
[----:B------:R-:W-:Y:S01]  /*cdd50*/  ULDC UR6, c[0x0][0x228] ;  /* 0x00008a0000067ab9 */ /* 0x000fe20000000800 */
[C---:B------:R-:W-:Y:S02]  /*cdd60*/  PRMT R2, R6.reuse, 0x7770, RZ ;  /* 0x0000777006027816 */ /* 0x040fe400000000ff */
[----:B------:R-:W-:Y:S02]  /*cdd70*/  ISETP.LT.AND P6, PT, R25, UR4, !P0 ;  /* 0x0000000419007c0c */ /* 0x000fe4000c7c1270 */
[----:B------:R-:W-:Y:S01]  /*cdd80*/  ISETP.LT.AND P4, PT, R11, UR6, !P0 ;  /* 0x000000060b007c0c */ /* 0x000fe2000c781270 */
[----:B------:R-:W-:Y:S01]  /*cdd90*/  ULDC UR4, c[0x0][0x228] ;  /* 0x00008a0000047ab9 */ /* 0x000fe20000000800 */
[C---:B------:R-:W-:Y:S02]  /*cdda0*/  PRMT R3, R6.reuse, 0x7771, RZ ;  /* 0x0000777106037816 */ /* 0x040fe400000000ff */
[----:B------:R-:W-:-:S02]  /*cddb0*/  PRMT R5, R6, 0x7772, RZ ;  /* 0x0000777206057816 */ /* 0x000fc400000000ff */
[----:B------:R-:W-:Y:S01]  /*cddc0*/  PRMT R0, R6, 0x7773, RZ ;  /* 0x0000777306007816 */ /* 0x000fe200000000ff */
[----:B------:R-:W-:Y:S01]  /*cddd0*/  ULDC UR6, c[0x0][0x228] ;  /* 0x00008a0000067ab9 */ /* 0x000fe20000000800 */
[----:B------:R-:W-:Y:S04]  /*cdde0*/  @P2 STG.E.U8 desc[UR32][R22.64], R4 ;  /* 0x0000000416002986 */ /* 0x000fe8000c101120 */
[----:B--2---:R0:W-:Y:S04]  /*cddf0*/  STL.64 [R1+0x4158], R12 ;  /* 0x0041580c01007387 */ /* 0x0041e80000100a00 */
[----:B0-----:R-:W2:Y:S04]  /*cde00*/  LDL.LU.64 R12, [R1+0x808] ;  /* 0x00080800010c7983 */ /* 0x001ea80000300a00 */
[----:B---3--:R-:W-:Y:S01]  /*cde10*/  @P5 STG.E.U8 desc[UR32][R18.64], R2 ;  /* 0x0000000212005986 */ /* 0x008fe2000c101120 */
[----:B------:R-:W-:-:S03]  /*cde20*/  ISETP.LT.AND P5, PT, R16, UR4, !P0 ;  /* 0x0000000410007c0c */ /* 0x000fc6000c7a1270 */
[----:B----4-:R-:W-:Y:S04]  /*cde30*/  @P6 STG.E.U8 desc[UR32][R26.64], R3 ;  /* 0x000000031a006986 */ /* 0x010fe8000c101120 */
[----:B------:R-:W3:Y:S04]  /*cde40*/  LDL.LU R23, [R1+0x1b0] ;  /* 0x0001b00001177983 */ /* 0x000ee80000300800 */
[----:B------:R0:W-:Y:S01]  /*cde50*/  @P4 STG.E.U8 desc[UR32][R14.64], R5 ;  /* 0x000000050e004986 */ /* 0x0001e2000c101120 */
[----:B------:R-:W-:-:S03]  /*cde60*/  ULDC UR4, c[0x0][0x228] ;  /* 0x00008a0000047ab9 */ /* 0x000fc60000000800 */
[----:B0-----:R-:W4:Y:S04]  /*cde70*/  LDL.LU.64 R14, [R1+0x7f8] ;  /* 0x0007f800010e7983 */ /* 0x001f280000300a00 */
[----:B------:R-:W4:Y:S04]  /*cde80*/  LDL.LU.64 R20, [R1+0x7f0] ;  /* 0x0007f00001147983 */ /* 0x000f280000300a00 */
[----:B------:R-:W4:Y:S04]  /*cde90*/  LDL.LU.64 R18, [R1+0x858] ;  /* 0x0008580001127983 */ /* 0x000f280000300a00 */
[----:B------:R-:W4:Y:S04]  /*cdea0*/  LDL.LU.64 R26, [R1+0x850] ;  /* 0x00085000011a7983 */ /* 0x000f280000300a00 */
[----:B--2---:R0:W-:Y:S04]  /*cdeb0*/  @P5 STG.E.U8 desc[UR32][R12.64], R0 ;  /* 0x000000000c005986 */ /* 0x0041e8000c101120 */
[----:B0-----:R-:W2:Y:S01]  /*cdec0*/  LDL.LU.64 R12, [R1+0x4158] ;  /* 0x00415800010c7983 */ /* 0x001ea20000300a00 */
[----:B------:R-:W-:-:S02]  /*cded0*/  ISETP.LT.AND P6, PT, R7, UR6, !P0 ;  /* 0x0000000607007c0c */ /* 0x000fc4000c7c1270 */
[C---:B------:R-:W-:Y:S02]  /*cdee0*/  PRMT R2, R28.reuse, 0x7770, RZ ;  /* 0x000077701c027816 */ /* 0x040fe400000000ff */
[----:B------:R-:W-:Y:S02]  /*cdef0*/  ISETP.LT.AND P4, PT, R29, UR4, !P0 ;  /* 0x000000041d007c0c */ /* 0x000fe4000c781270 */
[----:B------:R-:W-:Y:S01]  /*cdf00*/  PRMT R3, R28, 0x7771, RZ ;  /* 0x000077711c037816 */ /* 0x000fe200000000ff */
[----:B------:R-:W-:Y:S01]  /*cdf10*/  ULDC UR6, c[0x0][0x228] ;  /* 0x00008a0000067ab9 */ /* 0x000fe20000000800 */
[----:B------:R-:W-:-:S05]  /*cdf20*/  ULDC UR4, c[0x0][0x228] ;  /* 0x00008a0000047ab9 */ /* 0x000fca0000000800 */
[----:B--2---:R0:W-:Y:S04]  /*cdf30*/  @P6 STG.E.U8 desc[UR32][R12.64], R2 ;  /* 0x000000020c006986 */ /* 0x0041e8000c101120 */
[----:B0-----:R-:W2:Y:S01]  /*cdf40*/  LDL.LU.64 R12, [R1+0x4150] ;  /* 0x00415000010c7983 */ /* 0x001ea20000300a00 */
[----:B------:R-:W-:Y:S02]  /*cdf50*/  ISETP.LT.AND P2, PT, R8, UR6, !P0 ;  /* 0x0000000608007c0c */ /* 0x000fe4000c741270 */
[----:B------:R-:W-:Y:S02]  /*cdf60*/  ISETP.LT.AND P0, PT, R24, UR4, !P0 ;  /* 0x0000000418007c0c */ /* 0x000fe4000c701270 */
[C---:B------:R-:W-:Y:S02]  /*cdf70*/  PRMT R4, R28.reuse, 0x7772, RZ ;  /* 0x000077721c047816 */ /* 0x040fe400000000ff */
[----:B------:R-:W-:Y:S01]  /*cdf80*/  PRMT R5, R28, 0x7773, RZ ;  /* 0x000077731c057816 */ /* 0x000fe200000000ff */
[----:B------:R-:W-:Y:S01]  /*cdf90*/  ULDC UR4, c[0x0][0x228] ;  /* 0x00008a0000047ab9 */ /* 0x000fe20000000800 */
[----:B------:R-:W-:Y:S01]  /*cdfa0*/  ULDC UR6, c[0x0][0x228] ;  /* 0x00008a0000067ab9 */ /* 0x000fe20000000800 */
[----:B--2---:R0:W-:Y:S04]  /*cdfb0*/  @P4 STG.E.U8 desc[UR32][R12.64], R3 ;  /* 0x000000030c004986 */ /* 0x0041e8000c101120 */
[----:B0-----:R-:W2:Y:S01]  /*cdfc0*/  LDL.LU.64 R12, [R1+0x4148] ;  /* 0x00414800010c7983 */ /* 0x001ea20000300a00 */
[----:B------:R-:W-:-:S02]  /*cdfd0*/  ISETP.LT.AND P5, PT, R25, UR4, !P3 ;  /* 0x0000000419007c0c */ /* 0x000fc4000dfa1270 */
[----:B------:R-:W-:Y:S01]  /*cdfe0*/  ISETP.LT.AND P4, PT, R10, UR6, !P3 ;  /* 0x000000060a007c0c */ /* 0x000fe2000df81270 */
[----:B------:R-:W-:Y:S01]  /*cdff0*/  ULDC UR6, c[0x0][0x228] ;  /* 0x00008a0000067ab9 */ /* 0x000fe20000000800 */
[----:B------:R-:W-:Y:S01]  /*ce000*/  VIADD R0, R9, 0x29 ;  /* 0x0000002909007836 */ /* 0x000fe20000000000 */
[----:B------:R-:W-:Y:S02]  /*ce010*/  ISETP.LT.AND P6, PT, R11, UR6, !P3 ;  /* 0x000000060b007c0c */ /* 0x000fe4000dfc1270 */
[----:B---3--:R-:W-:Y:S01]  /*ce020*/  PRMT R2, R23, 0x7770, RZ ;  /* 0x0000777017027816 */ /* 0x008fe200000000ff */
[----:B------:R-:W-:Y:S01]  /*ce030*/  ULDC UR4, c[0x0][0x22c] ;  /* 0x00008b0000047ab9 */ /* 0x000fe20000000800 */
[----:B------:R-:W-:Y:S01]  /*ce040*/  ULDC UR6, c[0x0][0x228] ;  /* 0x00008a0000067ab9 */ /* 0x000fe20000000800 */
[----:B--2---:R0:W-:Y:S04]  /*ce050*/  @P2 STG.E.U8 desc[UR32][R12.64], R4 ;  /* 0x000000040c002986 */ /* 0x0041e8000c101120 */
[----:B----4-:R-:W-:Y:S04]  /*ce060*/  @P0 STG.E.U8 desc[UR32][R14.64], R5 ;  /* 0x000000050e000986 */ /* 0x010fe8000c101120 */
[----:B0-----:R-:W2:Y:S04]  /*ce070*/  LDL.LU R12, [R1+0x1c0] ;  /* 0x0001c000010c7983 */ /* 0x001ea80000300800 */
[----:B------:R0:W-:Y:S04]  /*ce080*/  STL [R1+0x4144], R25 ;  /* 0x0041441901007387 */ /* 0x0001e80000100800 */
[----:B0-----:R-:W3:Y:S04]  /*ce090*/  LDL.LU.64 R24, [R1+0x8a0] ;  /* 0x0008a00001187983 */ /* 0x001ee80000300a00 */
[----:B------:R-:W4:Y:S04]  /*ce0a0*/  LDL.LU.64 R14, [R1+0x8d8] ;  /* 0x0008d800010e7983 */ /* 0x000f280000300a00 */
[----:B------:R-:W2:Y:S01]  /*ce0b0*/  LDL.LU R5, [R1+0x1868] ;  /* 0x0018680001057983 */ /* 0x000ea20000300800 */
[----:B------:R-:W-:Y:S01]  /*ce0c0*/  ISETP.GE.AND P2, PT, R0, UR4, PT ;  /* 0x0000000400007c0c */ /* 0x000fe2000bf46270 */
[----:B------:R-:W-:-:S02]  /*ce0d0*/  ULDC UR4, c[0x0][0x228] ;  /* 0x00008a0000047ab9 */ /* 0x000fc40000000800 */
[----:B------:R0:W-:Y:S01]  /*ce0e0*/  @P4 STG.E.U8 desc[UR32][R20.64], R2 ;  /* 0x0000000214004986 */ /* 0x0001e2000c101120 */
[C---:B------:R-:W-:Y:S02]  /*ce0f0*/  PRMT R0, R23.reuse, 0x7771, RZ ;  /* 0x0000777117007816 */ /* 0x040fe400000000ff */
[----:B------:R-:W-:Y:S01]  /*ce100*/  ISETP.LT.AND P4, PT, R16, UR4, !P3 ;  /* 0x0000000410007c0c */ /* 0x000fe2000df81270 */
[----:B------:R-:W-:Y:S02]  /*ce110*/  ULDC UR4, c[0x0][0x228] ;  /* 0x00008a0000047ab9 */ /* 0x000fe40000000800 */
[----:B------:R1:W-:Y:S01]  /*ce120*/  @P5 STG.E.U8 desc[UR32][R18.64], R0 ;  /* 0x0000000012005986 */ /* 0x0003e2000c101120 */
[----:B0-----:R-:W-:-:S03]  /*ce130*/  PRMT R2, R23, 0x7772, RZ ;  /* 0x0000777217027816 */ /* 0x001fc600000000ff */
[----:B------:R-:W4:Y:S04]  /*ce140*/  LDL.LU.64 R20, [R1+0x930] ;  /* 0x0009300001147983 */ /* 0x000f280000300a00 */
[----:B------:R0:W-:Y:S01]  /*ce150*/  @P6 STG.E.U8 desc[UR32][R26.64], R2 ;  /* 0x000000021a006986 */ /* 0x0001e2000c101120 */
[----:B-1----:R-:W-:Y:S01]  /*ce160*/  VIADD R0, R9, 0x2a ;  /* 0x0000002a09007836 */ /* 0x002fe20000000000 */
[----:B------:R-:W-:Y:S01]  /*ce170*/  ISETP.LT.AND P6, PT, R7, UR4, !P3 ;  /* 0x0000000407007c0c */ /* 0x000fe2000dfc1270 */
[----:B------:R-:W-:Y:S01]  /*ce180*/  ULDC UR4, c[0x0][0x22c] ;  /* 0x00008b0000047ab9 */ /* 0x000fe20000000800 */
[----:B------:R-:W-:Y:S01]  /*ce190*/  ISETP.LT.AND P5, PT, R29, UR6, !P3 ;  /* 0x000000061d007c0c */ /* 0x000fe2000dfa1270 */
[----:B------:R-:W-:Y:S01]  /*ce1a0*/  ULDC UR6, c[0x0][0x228] ;  /* 0x00008a0000067ab9 */ /* 0x000fe20000000800 */
[----:B------:R-:W-:Y:S01]  /*ce1b0*/  ISETP.GE.AND P0, PT, R0, UR4, PT ;  /* 0x0000000400007c0c */ /* 0x000fe2000bf06270 */
[----:B------:R-:W-:Y:S01]  /*ce1c0*/  ULDC UR4, c[0x0][0x228] ;  /* 0x00008a0000047ab9 */ /* 0x000fe20000000800 */
[----:B0-----:R-:W-:Y:S01]  /*ce1d0*/  PRMT R2, R23, 0x7773, RZ ;  /* 0x0000777317027816 */ /* 0x001fe200000000ff */
[----:B------:R-:W4:Y:S04]  /*ce1e0*/  LDL.LU.64 R26, [R1+0x8f0] ;  /* 0x0008f000011a7983 */ /* 0x000f280000300a00 */
[----:B------:R-:W4:Y:S04]  /*ce1f0*/  LDL.LU R13, [R1+0x1e0] ;  /* 0x0001e000010d7983 */ /* 0x000f280000300800 */
[----:B------:R-:W4:Y:S04]  /*ce200*/  LDL.LU.64 R22, [R1+0x950] ;  /* 0x0009500001167983 */ /* 0x000f280000300a00 */
[----:B------:R-:W4:Y:S04]  /*ce210*/  LDL.LU.64 R18, [R1+0x948] ;  /* 0x0009480001127983 */ /* 0x000f280000300a00 */
[----:B---3--:R0:W-:Y:S01]  /*ce220*/  @P4 STG.E.U8 desc[UR32][R24.64], R2 ;  /* 0x0000000218004986 */ /* 0x0081e2000c101120 */
[----:B------:R-:W-:-:S02]  /*ce230*/  ISETP.LT.AND P4, PT, R8, UR4, !P3 ;  /* 0x0000000408007c0c */ /* 0x000fc4000df81270 */
[----:B--2---:R-:W-:Y:S02]  /*ce240*/  ISETP.LT.AND P3, PT, R5, UR6, !P3 ;  /* 0x0000000605007c0c */ /* 0x004fe4000df61270 */
[C---:B------:R-:W-:Y:S01]  /*ce250*/  PRMT R0, R12.reuse, 0x7770, RZ ;  /* 0x000077700c007816 */ /* 0x040fe200000000ff */
[----:B------:R-:W-:Y:S01]  /*ce260*/  ULDC UR4, c[0x0][0x228] ;  /* 0x00008a0000047ab9 */ /* 0x000fe20000000800 */
[----:B------:R-:W-:Y:S01]  /*ce270*/  ULDC UR6, c[0x0][0x228] ;  /* 0x00008a0000067ab9 */ /* 0x000fe20000000800 */
[----:B0-----:R-:W2:Y:S04]  /*ce280*/  LDL.LU R25, [R1+0x4144] ;  /* 0x0041440001197983 */ /* 0x001ea80000300800 */
[----:B------:R0:W-:Y:S04]  /*ce290*/  STL [R1+0x4140], R5 ;  /* 0x0041400501007387 */ /* 0x0001e80000100800 */
[----:B0-----:R-:W3:Y:S01]  /*ce2a0*/  LDL.LU.64 R4, [R1+0x8f8] ;  /* 0x0008f80001047983 */ /* 0x001ee20000300a00 */
[----:B------:R-:W-:-:S03]  /*ce2b0*/  PRMT R2, R12, 0x7771, RZ ;  /* 0x000077710c027816 */ /* 0x000fc600000000ff */
[----:B---3--:R-:W-:Y:S04]  /*ce2c0*/  @P6 STG.E.U8 desc[UR32][R4.64], R0 ;  /* 0x0000000004006986 */ /* 0x008fe8000c101120 */
[----:B----4-:R0:W-:Y:S01]  /*ce2d0*/  @P5 STG.E.U8 desc[UR32][R14.64], R2 ;  /* 0x000000020e005986 */ /* 0x0101e2000c101120 */
[----:B------:R-:W-:Y:S01]  /*ce2e0*/  ISETP.LT.AND P6, PT, R10, UR4, !P2 ;  /* 0x000000040a007c0c */ /* 0x000fe2000d7c1270 */
[----:B------:R-:W-:Y:S02]  /*ce2f0*/  ULDC UR4, c[0x0][0x228] ;  /* 0x00008a0000047ab9 */ /* 0x000fe40000000800 */
[----:B0-----:R-:W3:Y:S04]  /*ce300*/  LDL.LU.64 R14, [R1+0x9d0] ;  /* 0x0009d000010e7983 */ /* 0x001ee80000300a00 */
[----:B------:R-:W4:Y:S01]  /*ce310*/  LDL.LU.64 R4, [R1+0x9c8] ;  /* 0x0009c80001047983 */ /* 0x000f220000300a00 */
[----:B------:R-:W-:-:S02]  /*ce320*/  PRMT R0, R12, 0x7772, RZ ;  /* 0x000077720c007816 */ /* 0x000fc400000000ff */
[----:B------:R-:W-:Y:S01]  /*ce330*/  PRMT R2, R12, 0x7773, RZ ;  /* 0x000077730c027816 */ /* 0x000fe200000000ff */
[----:B------:R-:W4:Y:S04]  /*ce340*/  LDL.LU R24, [R1+0x1d0] ;  /* 0x0001d00001187983 */ /* 0x000f280000300800 */
[----:B------:R0:W-:Y:S04]  /*ce350*/  @P4 STG.E.U8 desc[UR32][R20.64], R0 ;  /* 0x0000000014004986 */ /* 0x0001e8000c101120 */
[----:B------:R1:W-:Y:S01]  /*ce360*/  @P3 STG.E.U8 desc[UR32][R26.64], R2 ;  /* 0x000000021a003986 */ /* 0x0003e2000c101120 */
[----:B0-----:R-:W-:-:S03]  /*ce370*/  PRMT R0, R13, 0x7770, RZ ;  /* 0x000077700d007816 */ /* 0x001fc600000000ff */
[----:B-1----:R-:W4:Y:S04]  /*ce380*/  LDL.LU.64 R26, [R1+0x9e8] ;  /* 0x0009e800011a7983 */ /* 0x002f280000300a00 */
[----:B------:R-:W4:Y:S04]  /*ce390*/  LDL.LU.64 R20, [R1+0xa10] ;  /* 0x000a100001147983 */ /* 0x000f280000300a00 */
[----:B------:R0:W-:Y:S01]  /*ce3a0*/  @P6 STG.E.U8 desc[UR32][R22.64], R0 ;  /* 0x0000000016006986 */ /* 0x0001e2000c101120 */
[----:B------:R-:W-:Y:S02]  /*ce3b0*/  ISETP.LT.AND P6, PT, R29, UR8, !P2 ;  /* 0x000000081d007c0c */ /* 0x000fe4000d7c1270 */
[----:B--2---:R-:W-:Y:S01]  /*ce3c0*/  ISETP.LT.AND P5, PT, R25, UR4, !P2 ;  /* 0x0000000419007c0c */ /* 0x004fe2000d7a1270 */
[----:B------:R-:W-:Y:S01]  /*ce3d0*/  ULDC UR4, c[0x0][0x228] ;  /* 0x00008a0000047ab9 */ /* 0x000fe20000000800 */
[----:B------:R-:W-:Y:S01]  /*ce3e0*/  ISETP.LT.AND P4, PT, R16, UR6, !P2 ;  /* 0x0000000610007c0c */ /* 0x000fe2000d781270 */
[----:B0-----:R-:W2:Y:S04]  /*ce3f0*/  LDL.LU.64 R22, [R1+0x9f8] ;  /* 0x0009f80001167983 */ /* 0x001ea80000300a00 */
[----:B------:R-:W2:Y:S04]  /*ce400*/  LDL.LU R12, [R1+0x1b4] ;  /* 0x0001b400010c7983 */ /* 0x000ea80000300800 */
[----:B------:R0:W-:Y:S01]  /*ce410*/  STL [R1+0x413c], R29 ;  /* 0x00413c1d01007387 */ /* 0x0001e20000100800 */
[----:B------:R-:W-:-:S02]  /*ce420*/  ISETP.LT.AND P3, PT, R11, UR4, !P2 ;  /* 0x000000040b007c0c */ /* 0x000fc4000d761270 */
[C---:B------:R-:W-:Y:S02]  /*ce430*/  PRMT R2, R13.reuse, 0x7771, RZ ;  /* 0x000077710d027816 */ /* 0x040fe400000000ff */
[----:B------:R-:W-:Y:S01]  /*ce440*/  PRMT R3, R13, 0x7773, RZ ;  /* 0x000077730d037816 */ /* 0x000fe200000000ff */
[----:B------:R-:W-:Y:S01]  /*ce450*/  ULDC UR6, c[0x0][0x228] ;  /* 0x00008a0000067ab9 */ /* 0x000fe20000000800 */
[----:B------:R-:W-:Y:S01]  /*ce460*/  VIADD R0, R9, 0x2b ;  /* 0x0000002b09007836 */ /* 0x000fe20000000000 */
[----:B------:R-:W-:Y:S01]  /*ce470*/  ULDC UR4, c[0x0][0x22c] ;  /* 0x00008b0000047ab9 */ /* 0x000fe20000000800 */
[----:B------:R-:W-:Y:S01]  /*ce480*/  ULDC UR8, c[0x0][0x228] ;  /* 0x00008a0000087ab9 */ /* 0x000fe20000000800 */
[----:B0-----:R-:W2:Y:S04]  /*ce490*/  LDL.LU.64 R28, [R1+0xa00] ;  /* 0x000a0000011c7983 */ /* 0x001ea80000300a00 */
[----:B------:R0:W-:Y:S02]  /*ce4a0*/  @P5 STG.E.U8 desc[UR32][R18.64], R2 ;  /* 0x0000000212005986 */ /* 0x0001e4000c101120 */
[----:B0-----:R-:W-:-:S02]  /*ce4b0*/  PRMT R2, R13, 0x7772, RZ ;  /* 0x000077720d027816 */ /* 0x001fc400000000ff */
[----:B------:R-:W2:Y:S01]  /*ce4c0*/  LDL.LU.64 R18, [R1+0xa40] ;  /* 0x000a400001127983 */ /* 0x000ea20000300a00 */
[----:B------:R-:W-:Y:S01]  /*ce4d0*/  ISETP.LT.AND P5, PT, R7, UR6, !P2 ;  /* 0x0000000607007c0c */ /* 0x000fe2000d7a1270 */
[----:B------:R-:W-:Y:S02]  /*ce4e0*/  ULDC UR6, c[0x0][0x228] ;  /* 0x00008a0000067ab9 */ /* 0x000fe40000000800 */
[----:B---3--:R0:W-:Y:S04]  /*ce4f0*/  @P3 STG.E.U8 desc[UR32][R14.64], R2 ;  /* 0x000000020e003986 */ /* 0x0081e8000c101120 */
[----:B----4-:R1:W-:Y:S04]  /*ce500*/  @P4 STG.E.U8 desc[UR32][R4.64], R3 ;  /* 0x0000000304004986 */ /* 0x0103e8000c101120 */
[----:B0-----:R-:W3:Y:S04]  /*ce510*/  LDL.LU.64 R14, [R1+0xa38] ;  /* 0x000a3800010e7983 */ /* 0x001ee80000300a00 */
[----:B-1----:R-:W4:Y:S01]  /*ce520*/  LDL.LU R5, [R1+0x4140] ;  /* 0x0041400001057983 */ /* 0x002f220000300800 */
[----:B------:R-:W-:-:S02]  /*ce530*/  ISETP.GE.AND P3, PT, R0, UR4, PT ;  /* 0x0000000400007c0c */ /* 0x000fc4000bf66270 */
[----:B------:R-:W-:Y:S01]  /*ce540*/  PRMT R0, R24, 0x7770, RZ ;  /* 0x0000777018007816 */ /* 0x000fe200000000ff */
[----:B------:R-:W-:-:S04]  /*ce550*/  ULDC UR4, c[0x0][0x228] ;  /* 0x00008a0000047ab9 */ /* 0x000fc80000000800 */
[----:B--2---:R0:W-:Y:S04]  /*ce560*/  @P5 STG.E.U8 desc[UR32][R28.64], R0 ;  /* 0x000000001c005986 */ /* 0x0041e8000c101120 */
[----:B0-----:R-:W2:Y:S01]  /*ce570*/  LDL.LU.64 R28, [R1+0xa60] ;  /* 0x000a6000011c7983 */ /* 0x001ea20000300a00 */
[----:B------:R-:W-:Y:S02]  /*ce580*/  ISETP.LT.AND P4, PT, R8, UR4, !P2 ;  /* 0x0000000408007c0c */ /* 0x000fe4000d781270 */
[C---:B------:R-:W-:Y:S01]  /*ce590*/  PRMT R2, R24.reuse, 0x7771, RZ ;  /* 0x0000777118027816 */ /* 0x040fe200000000ff */
[----:B------:R-:W-:Y:S01]  /*ce5a0*/  ULDC UR4, c[0x0][0x228] ;  /* 0x00008a0000047ab9 */ /* 0x000fe20000000800 */
[----:B------:R-:W-:-:S03]  /*ce5b0*/  PRMT R0, R24, 0x7772, RZ ;  /* 0x0000777218007816 */ /* 0x000fc600000000ff */
[----:B------:R0:W-:Y:S01]  /*ce5c0*/  @P6 STG.E.U8 desc[UR32][R26.64], R2 ;  /* 0x000000021a006986 */ /* 0x0001e2000c101120 */
[----:B------:R-:W-:Y:S01]  /*ce5d0*/  ISETP.LT.AND P6, PT, R10, UR4, !P0 ;  /* 0x000000040a007c0c */ /* 0x000fe2000c7c1270 */
[----:B------:R-:W-:-:S04]  /*ce5e0*/  ULDC UR4, c[0x0][0x228] ;  /* 0x00008a0000047ab9 */ /* 0x000fc80000000800 */
[----:B------:R1:W-:Y:S01]  /*ce5f0*/  @P4 STG.E.U8 desc[UR32][R20.64], R0 ;  /* 0x0000000014004986 */ /* 0x0003e2000c101120 */
[----:B------:R-:W-:Y:S01]  /*ce600*/  ISETP.LT.AND P4, PT, R11, UR4, !P0 ;  /* 0x000000040b007c0c */ /* 0x000fe2000c781270 */
[----:B------:R-:W-:Y:S01]  /*ce610*/  ULDC UR4, c[0x0][0x228] ;  /* 0x00008a0000047ab9 */ /* 0x000fe20000000800 */
[----:B0-----:R-:W-:Y:S01]  /*ce620*/  PRMT R2, R24, 0x7773, RZ ;  /* 0x0000777318027816 */ /* 0x001fe200000000ff */
[----:B------:R-:W2:Y:S04]  /*ce630*/  LDL.LU.64 R26, [R1+0xa58] ;  /* 0x000a5800011a7983 */ /* 0x000ea80000300a00 */
[----:B------:R-:W2:Y:S01]  /*ce640*/  LDL.LU R13, [R1+0x1c4] ;  /* 0x0001c400010d7983 */ /* 0x000ea20000300800 */
[----:B-1----:R-:W-:-:S03]  /*ce650*/  PRMT R0, R12, 0x7770, RZ ;  /* 0x000077700c007816 */ /* 0x002fc600000000ff */
[----:B------:R-:W2:Y:S04]  /*ce660*/  LDL.LU.64 R20, [R1+0xb10] ;  /* 0x000b100001147983 */ /* 0x000ea80000300a00 */
[----:B------:R0:W-:Y:S01]  /*ce670*/  STL [R1+0x4138], R16 ;  /* 0x0041381001007387 */ /* 0x0001e20000100800 */
[----:B----4-:R-:W-:Y:S01]  /*ce680*/  ISETP.LT.AND P2, PT, R5, UR6, !P2 ;  /* 0x0000000605007c0c */ /* 0x010fe2000d741270 */
[----:B------:R-:W-:Y:S02]  /*ce690*/  ULDC UR6, c[0x0][0x228] ;  /* 0x00008a0000067ab9 */ /* 0x000fe40000000800 */
[----:B------:R-:W-:Y:S01]  /*ce6a0*/  ISETP.LT.AND P5, PT, R25, UR6, !P0 ;  /* 0x0000000619007c0c */ /* 0x000fe2000c7a1270 */
[----:B------:R-:W-:-:S09]  /*ce6b0*/  ULDC UR6, c[0x0][0x228] ;  /* 0x00008a0000067ab9 */ /* 0x000fd20000000800 */
[----:B------:R1:W-:Y:S04]  /*ce6c0*/  @P2 STG.E.U8 desc[UR32][R22.64], R2 ;  /* 0x0000000216002986 */ /* 0x0003e8000c101120 */
[----:B------:R4:W-:Y:S01]  /*ce6d0*/  @P6 STG.E.U8 desc[UR32][R18.64], R0 ;  /* 0x0000000012006986 */ /* 0x0009e2000c101120 */
[----:B------:R-:W-:Y:S01]  /*ce6e0*/  ISETP.LT.AND P2, PT, R16, UR4, !P0 ;  /* 0x0000000410007c0c */ /* 0x000fe2000c741270 */
[----:B------:R-:W-:Y:S02]  /*ce6f0*/  ULDC UR4, c[0x0][0x228] ;  /* 0x00008a0000047ab9 */ /* 0x000fe40000000800 */
[----:B0-----:R-:W2:Y:S01]  /*ce700*/  LDL.LU.64 R16, [R1+0xb38] ;  /* 0x000b380001107983 */ /* 0x001ea20000300a00 */
[C---:B-1----:R-:W-:Y:S02]  /*ce710*/  PRMT R2, R12.reuse, 0x7771, RZ ;  /* 0x000077710c027816 */ /* 0x042fe400000000ff */
[C---:B----4-:R-:W-:Y:S01]  /*ce720*/  PRMT R0, R12.reuse, 0x7772, RZ ;  /* 0x000077720c007816 */ /* 0x050fe200000000ff */
[----:B------:R-:W4:Y:S04]  /*ce730*/  LDL.LU.64 R22, [R1+0xb28] ;  /* 0x000b280001167983 */ /* 0x000f280000300a00 */
[----:B---3--:R0:W-:Y:S04]  /*ce740*/  @P5 STG.E.U8 desc[UR32][R14.64], R2 ;  /* 0x000000020e005986 */ /* 0x0081e8000c101120 */
[----:B------:R-:W3:Y:S04]  /*ce750*/  LDL.LU.64 R18, [R1+0xb20] ;  /* 0x000b200001127983 */ /* 0x000ee80000300a00 */
[----:B0-----:R-:W4:Y:S04]  /*ce760*/  LDL.LU R15, [R1+0x1e4] ;  /* 0x0001e400010f7983 */ /* 0x001f280000300800 */
[----:B--2---:R0:W-:Y:S04]  /*ce770*/  @P4 STG.E.U8 desc[UR32][R28.64], R0 ;  /* 0x000000001c004986 */ /* 0x0041e8000c101120 */
[----:B0-----:R-:W2:Y:S01]  /*ce780*/  LDL.LU R29, [R1+0x413c] ;  /* 0x00413c00011d7983 */ /* 0x001ea20000300800 */
[----:B------:R-:W-:-:S02]  /*ce790*/  PRMT R2, R12, 0x7773, RZ ;  /* 0x000077730c027816 */ /* 0x000fc400000000ff */
[----:B------:R-:W-:Y:S01]  /*ce7a0*/  ISETP.LT.AND P5, PT, R7, UR4, !P0 ;  /* 0x0000000407007c0c */ /* 0x000fe2000c7a1270 */
[----:B------:R-:W-:Y:S02]  /*ce7b0*/  ULDC UR4, c[0x0][0x228] ;  /* 0x00008a0000047ab9 */ /* 0x000fe40000000800 */
[----:B------:R0:W-:Y:S01]  /*ce7c0*/  @P2 STG.E.U8 desc[UR32][R26.64], R2 ;  /* 0x000000021a002986 */ /* 0x0001e2000c101120 */
[----:B------:R-:W-:Y:S02]  /*ce7d0*/  ISETP.LT.AND P2, PT, R8, UR4, !P0 ;  /* 0x0000000408007c0c */ /* 0x000fe4000c741270 */
[----:B------:R-:W-:Y:S01]  /*ce7e0*/  PRMT R0, R13, 0x7770, RZ ;  /* 0x000077700d007816 */ /* 0x000fe200000000ff */
[----:B------:R-:W-:Y:S01]  /*ce7f0*/  ULDC UR4, c[0x0][0x228] ;  /* 0x00008a0000047ab9 */ /* 0x000fe20000000800 */
[----:B0-----:R-:W3:Y:S04]  /*ce800*/  LDL.LU.64 R26, [R1+0xb30] ;  /* 0x000b3000011a7983 */ /* 0x001ee80000300a00 */
[----:B------:R-:W3:Y:S04]  /*ce810*/  LDL.LU R12, [R1+0x1d4] ;  /* 0x0001d400010c7983 */ /* 0x000ee80000300800 */
[----:B------:R0:W-:Y:S01]  /*ce820*/  STL [R1+0x4128], R5 ;  /* 0x0041280501007387 */ /* 0x0001e20000100800 */
[----:B--2---:R-:W-:Y:S01]  /*ce830*/  ISETP.LT.AND P4, PT, R29, UR6, !P0 ;  /* 0x000000061d007c0c */ /* 0x004fe2000c781270 */
[----:B------:R-:W-:-:S02]  /*ce840*/  ULDC UR6, c[0x0][0x228] ;  /* 0x00008a0000067ab9 */ /* 0x000fc40000000800 */
[----:B------:R-:W-:Y:S02]  /*ce850*/  ISETP.LT.AND P0, PT, R5, UR6, !P0 ;  /* 0x0000000605007c0c */ /* 0x000fe4000c701270 */
[----:B------:R-:W-:Y:S01]  /*ce860*/  PRMT R2, R13, 0x7771, RZ ;  /* 0x000077710d027816 */ /* 0x000fe200000000ff */
[----:B0-----:R-:W2:Y:S04]  /*ce870*/  LDL.LU.64 R4, [R1+0xb18] ;  /* 0x000b180001047983 */ /* 0x001ea80000300a00 */
[----:B------:R0:W-:Y:S01]  /*ce880*/  STL [R1+0x412c], R25 ;  /* 0x00412c1901007387 */ /* 0x0001e20000100800 */
[----:B------:R-:W-:Y:S02]  /*ce890*/  ISETP.LT.AND P6, PT, R10, UR8, !P3 ;  /* 0x000000080a007c0c */ /* 0x000fe4000dfc1270 */
[----:B----4-:R-:W-:Y:S01]  /*ce8a0*/  PRMT R3, R15, 0x7770, RZ ;  /* 0x000077700f037816 */ /* 0x010fe200000000ff */
[----:B------:R-:W-:Y:S01]  /*ce8b0*/  ULDC UR6, c[0x0][0x228] ;  /* 0x00008a0000067ab9 */ /* 0x000fe20000000800 */
[----:B------:R-:W-:Y:S01]  /*ce8c0*/  ULDC UR8, c[0x0][0x228] ;  /* 0x00008a0000087ab9 */ /* 0x000fe20000000800 */
[----:B--2---:R1:W-:Y:S04]  /*ce8d0*/  @P5 STG.E.U8 desc[UR32][R4.64], R0 ;  /* 0x0000000004005986 */ /* 0x0043e8000c101120 */
[----:B------:R2:W-:Y:S01]  /*ce8e0*/  @P4 STG.E.U8 desc[UR32][R20.64], R2 ;  /* 0x0000000214004986 */ /* 0x0005e2000c101120 */
[----:B------:R-:W-:Y:S01]  /*ce8f0*/  ISETP.LT.AND P4, PT, R25, UR4, !P3 ;  /* 0x0000000419007c0c */ /* 0x000fe2000df81270 */
[----:B------:R-:W-:-:S02]  /*ce900*/  ULDC UR4, c[0x0][0x228] ;  /* 0x00008a0000047ab9 */ /* 0x000fc40000000800 */
[----:B0-----:R-:W4:Y:S01]  /*ce910*/  LDL.LU.64 R24, [R1+0xb50] ;  /* 0x000b500001187983 */ /* 0x001f220000300a00 */
[----:B------:R-:W-:Y:S01]  /*ce920*/  ISETP.LT.AND P5, PT, R11, UR4, !P3 ;  /* 0x000000040b007c0c */ /* 0x000fe2000dfa1270 */
[----:B------:R-:W-:Y:S01]  /*ce930*/  ULDC UR4, c[0x0][0x22c] ;  /* 0x00008b0000047ab9 */ /* 0x000fe20000000800 */
[C---:B-1----:R-:W-:Y:S02]  /*ce940*/  PRMT R0, R13.reuse, 0x7772, RZ ;  /* 0x000077720d007816 */ /* 0x042fe400000000ff */
[----:B--2---:R-:W-:-:S03]  /*ce950*/  PRMT R2, R13, 0x7773, RZ ;  /* 0x000077730d027816 */ /* 0x004fc600000000ff */
[----:B------:R-:W-:Y:S04]  /*ce960*/  @P2 STG.E.U8 desc[UR32][R16.64], R0 ;  /* 0x0000000010002986 */ /* 0x000fe8000c101120 */
[----:B----4-:R0:W-:Y:S04]  /*ce970*/  STL.64 [R1+0x4130], R24 ;  /* 0x0041301801007387 */ /* 0x0101e80000100a00 */
[----:B0-----:R-:W2:Y:S04]  /*ce980*/  LDL.LU.64 R24, [R1+0xb40] ;  /* 0x000b400001187983 */ /* 0x001ea80000300a00 */
[----:B------:R-:W4:Y:S04]  /*ce990*/  LDL.LU.64 R4, [R1+0xb58] ;  /* 0x000b580001047983 */ /* 0x000f280000300a00 */
[----:B------:R-:W4:Y:S04]  /*ce9a0*/  LDL.LU.64 R20, [R1+0xb48] ;  /* 0x000b480001147983 */ /* 0x000f280000300a00 */
[----:B------:R-:W4:Y:S01]  /*ce9b0*/  LDL.LU R16, [R1+0x4138] ;  /* 0x0041380001107983 */ /* 0x000f220000300800 */
[----:B------:R-:W-:-:S03]  /*ce9c0*/  PRMT R0, R15, 0x7771, RZ ;  /* 0x000077710f007816 */ /* 0x000fc600000000ff */
[----:B------:R0:W-:Y:S04]  /*ce9d0*/  @P0 STG.E.U8 desc[UR32][R22.64], R2 ;  /* 0x0000000216000986 */ /* 0x0001e8000c101120 */
[----:B---3--:R1:W-:Y:S04]  /*ce9e0*/  @P6 STG.E.U8 desc[UR32][R18.64], R3 ;  /* 0x0000000312006986 */ /* 0x0083e8000c101120 */
[----:B------:R3:W-:Y:S01]  /*ce9f0*/  @P4 STG.E.U8 desc[UR32][R26.64], R0 ;  /* 0x000000001a004986 */ /* 0x0007e2000c101120 */
[----:B0-----:R-:W-:-:S03]  /*cea00*/  PRMT R2, R15, 0x7772, RZ ;  /* 0x000077720f027816 */ /* 0x001fc600000000ff */
[----:B------:R-:W4:Y:S04]  /*cea10*/  LDL.LU.64 R22, [R1+0xb60] ;  /* 0x000b600001167983 */ /* 0x000f280000300a00 */
[----:B-1----:R-:W4:Y:S01]  /*cea20*/  LDL.LU.64 R18, [R1+0xb78] ;  /* 0x000b780001127983 */ /* 0x002f220000300a00 */
[----:B---3--:R-:W-:-:S03]  /*cea30*/  VIADD R0, R9, 0x2c ;  /* 0x0000002c09007836 */ /* 0x008fc60000000000 */
[----:B------:R-:W3:Y:S04]  /*cea40*/  LDL.LU R13, [R1+0x1b8] ;  /* 0x0001b800010d7983 */ /* 0x000ee80000300800 */
[----:B------:R-:W3:Y:S01]  /*cea50*/  LDL.LU.64 R26, [R1+0xb70] ;  /* 0x000b7000011a7983 */ /* 0x000ee20000300a00 */
[----:B------:R-:W-:Y:S02]  /*cea60*/  ISETP.GE.AND P0, PT, R0, UR4, PT ;  /* 0x0000000400007c0c */ /* 0x000fe4000bf06270 */
[----:B------:R-:W-:Y:S01]  /*cea70*/  PRMT R0, R15, 0x7773, RZ ;  /* 0x000077730f007816 */ /* 0x000fe200000000ff */
[----:B------:R-:W-:Y:S01]  /*cea80*/  ULDC UR4, c[0x0][0x228] ;  /* 0x00008a0000047ab9 */ /* 0x000fe20000000800 */
[----:B------:R-:W3:Y:S04]  /*cea90*/  LDL.LU.64 R14, [R1+0xb68] ;  /* 0x000b6800010e7983 */ /* 0x000ee80000300a00 */
[----:B--2---:R0:W-:Y:S04]  /*ceaa0*/  @P5 STG.E.U8 desc[UR32][R24.64], R2 ;  /* 0x0000000218005986 */ /* 0x0041e8000c101120 */
[----:B0-----:R-:W2:Y:S01]  /*ceab0*/  LDL.LU.64 R24, [R1+0x4130] ;  /* 0x0041300001187983 */ /* 0x001ea20000300a00 */
[----:B----4-:R-:W-:Y:S01]  /*ceac0*/  ISETP.LT.AND P2, PT, R16, UR6, !P3 ;  /* 0x0000000610007c0c */ /* 0x010fe2000df41270 */
[----:B------:R-:W-:-:S02]  /*cead0*/  ULDC UR6, c[0x0][0x228] ;  /* 0x00008a0000067ab9 */ /* 0x000fc40000000800 */
[----:B------:R-:W-:Y:S02]  /*ceae0*/  ISETP.LT.AND P4, PT, R7, UR6, !P3 ;  /* 0x0000000607007c0c */ /* 0x000fe4000df81270 */
[----:B------:R-:W-:Y:S01]  /*ceaf0*/  PRMT R2, R12, 0x7770, RZ ;  /* 0x000077700c027816 */ /* 0x000fe200000000ff */
[----:B------:R-:W-:Y:S02]  /*ceb00*/  ULDC UR6, c[0x0][0x228] ;  /* 0x00008a0000067ab9 */ /* 0x000fe40000000800 */
[----:B------:R-:W-:Y:S01]  /*ceb10*/  ISETP.LT.AND P6, PT, R29, UR6, !P3 ;  /* 0x000000061d007c0c */ /* 0x000fe2000dfc1270 */
[----:B------:R-:W-:-:S04]  /*ceb20*/  ULDC UR6, c[0x0][0x228] ;  /* 0x00008a0000067ab9 */ /* 0x000fc80000000800 */
[----:B--2---:R0:W-:Y:S04]  /*ceb30*/  @P2 STG.E.U8 desc[UR32][R24.64], R0 ;  /* 0x0000000018002986 */ /* 0x0041e8000c101120 */
[----:B------:R1:W-:Y:S04]  /*ceb40*/  @P4 STG.E.U8 desc[UR32][R4.64], R2 ;  /* 0x0000000204004986 */ /* 0x0003e8000c101120 */
[----:B0-----:R-:W2:Y:S04]  /*ceb50*/  LDL.LU R25, [R1+0x412c] ;  /* 0x00412c0001197983 */ /* 0x001ea80000300800 */
[----:B-1----:R-:W4:Y:S01]  /*ceb60*/  LDL.LU R5, [R1+0x4128] ;  /* 0x0041280001057983 */ /* 0x002f220000300800 */
[----:B------:R-:W-:-:S02]  /*ceb70*/  PRMT R0, R12, 0x7771, RZ ;  /* 0x000077710c007816 */ /* 0x000fc400000000ff */
[----:B------:R-:W-:Y:S01]  /*ceb80*/  ISETP.LT.AND P4, PT, R8, UR4, !P3 ;  /* 0x0000000408007c0c */ /* 0x000fe2000df81270 */
[----:B------:R-:W-:Y:S02]  /*ceb90*/  ULDC UR4, c[0x0][0x228] ;  /* 0x00008a0000047ab9 */ /* 0x000fe40000000800 */
[----:B------:R0:W-:Y:S01]  /*ceba0*/  @P6 STG.E.U8 desc[UR32][R20.64], R0 ;  /* 0x0000000014006986 */ /* 0x0001e2000c101120 */
[----:B------:R-:W-:Y:S02]  /*cebb0*/  ISETP.LT.AND P6, PT, R10, UR6, !P0 ;  /* 0x000000060a007c0c */ /* 0x000fe4000c7c1270 */
[----:B------:R-:W-:Y:S02]  /*cebc0*/  PRMT R2, R12, 0x7772, RZ ;  /* 0x000077720c027816 */ /* 0x000fe400000000ff */
[----:B---3--:R-:W-:Y:S01]  /*cebd0*/  PRMT R3, R13, 0x7771, RZ ;  /* 0x000077710d037816 */ /* 0x008fe200000000ff */
[----:B------:R-:W-:Y:S01]  /*cebe0*/  ULDC UR6, c[0x0][0x228] ;  /* 0x00008a0000067ab9 */ /* 0x000fe20000000800 */
[----:B0-----:R-:W-:-:S03]  /*cebf0*/  VIADD R0, R9, 0x2d ;  /* 0x0000002d09007836 */ /* 0x001fc60000000000 */
[----:B------:R0:W-:Y:S04]  /*cec00*/  @P4 STG.E.U8 desc[UR32][R22.64], R2 ;  /* 0x0000000216004986 */ /* 0x0001e8000c101120 */
[----:B------:R-:W3:Y:S04]  /*cec10*/  LDL.LU.64 R20, [R1+0xb88] ;  /* 0x000b880001147983 */ /* 0x000ee80000300a00 */
[----:B------:R-:W3:Y:S01]  /*cec20*/  LDL.LU R28, [R1+0x1c8] ;  /* 0x0001c800011c7983 */ /* 0x000ee20000300800 */
[----:B0-----:R-:W-:-:S03]  /*cec30*/  PRMT R2, R13, 0x7770, RZ ;  /* 0x000077700d027816 */ /* 0x001fc600000000ff */
[----:B------:R-:W3:Y:S01]  /*cec40*/  LDL.LU.64 R22, [R1+0xba0] ;  /* 0x000ba00001167983 */ /* 0x000ee20000300a00 */
[----:B----4-:R-:W-:Y:S02]  /*cec50*/  ISETP.LT.AND P3, PT, R5, UR4, !P3 ;  /* 0x0000000405007c0c */ /* 0x010fe4000df61270 */
[----:B--2---:R-:W-:Y:S01]  /*cec60*/  ISETP.LT.AND P5, PT, R25, UR8, !P0 ;  /* 0x0000000819007c0c */ /* 0x004fe2000c7a1270 */
[----:B------:R-:W-:Y:S01]  /*cec70*/  ULDC UR4, c[0x0][0x22c] ;  /* 0x00008b0000047ab9 */ /* 0x000fe20000000800 */
[----:B------:R-:W-:Y:S01]  /*cec80*/  ULDC UR8, c[0x0][0x228] ;  /* 0x00008a0000087ab9 */ /* 0x000fe20000000800 */
[----:B------:R-:W-:Y:S02]  /*cec90*/  ISETP.GE.AND P2, PT, R0, UR4, PT ;  /* 0x0000000400007c0c */ /* 0x000fe4000bf46270 */
[----:B------:R-:W-:Y:S01]  /*ceca0*/  PRMT R0, R12, 0x7773, RZ ;  /* 0x000077730c007816 */ /* 0x000fe200000000ff */
[----:B------:R-:W-:-:S05]  /*cecb0*/  ULDC UR4, c[0x0][0x228] ;  /* 0x00008a0000047ab9 */ /* 0x000fca0000000800 */
[----:B------:R0:W-:Y:S04]  /*cecc0*/  @P3 STG.E.U8 desc[UR32][R18.64], R0 ;  /* 0x0000000012003986 */ /* 0x0001e8000c101120 */
[----:B------:R-:W-:Y:S04]  /*cecd0*/  @P6 STG.E.U8 desc[UR32][R26.64], R2 ;  /* 0x000000021a006986 */ /* 0x000fe8000c101120 */
[----:B------:R1:W-:Y:S04]  /*cece0*/  @P5 STG.E.U8 desc[UR32][R14.64], R3 ;  /* 0x000000030e005986 */ /* 0x0003e8000c101120 */
[----:B0-----:R-:W2:Y:S04]  /*cecf0*/  LDL.LU.64 R18, [R1+0xb98] ;  /* 0x000b980001127983 */ /* 0x001ea80000300a00 */
[----:B-1----:R-:W4:Y:S01]  /*ced00*/  LDL.LU.64 R2, [R1+0xb80] ;  /* 0x000b800001027983 */ /* 0x002f220000300a00 */
[----:B------:R-:W-:Y:S01]  /*ced10*/  ISETP.LT.AND P4, PT, R11, UR4, !P0 ;  /* 0x000000040b007c0c */ /* 0x000fe2000c781270 */
[----:B------:R-:W-:Y:S01]  /*ced20*/  ULDC UR4, c[0x0][0x228] ;  /* 0x00008a0000047ab9 */ /* 0x000fe20000000800 */
[----:B------:R-:W-:-:S02]  /*ced30*/  PRMT R0, R13, 0x7772, RZ ;  /* 0x000077720d007816 */ /* 0x000fc400000000ff */
[----:B------:R-:W-:Y:S01]  /*ced40*/  ISETP.LT.AND P3, PT, R16, UR4, !P0 ;  /* 0x0000000410007c0c */ /* 0x000fe2000c761270 */
[----:B------:R-:W-:Y:S01]  /*ced50*/  ULDC UR4, c[0x0][0x228] ;  /* 0x00008a0000047ab9 */ /* 0x000fe20000000800 */
[----:B------:R-:W2:Y:S01]  /*ced60*/  LDL.LU.64 R26, [R1+0xba8] ;  /* 0x000ba800011a7983 */ /* 0x000ea20000300a00 */
[----:B------:R-:W-:-:S03]  /*ced70*/  ISETP.LT.AND P5, PT, R29, UR4, !P0 ;  /* 0x000000041d007c0c */ /* 0x000fc6000c7a1270 */
[----:B------:R-:W2:Y:S01]  /*ced80*/  LDL.LU.64 R14, [R1+0xb90] ;  /* 0x000b9000010e7983 */ /* 0x000ea20000300a00 */
[----:B------:R-:W-:Y:S01]  /*ced90*/  ISETP.LT.AND P6, PT, R7, UR6, !P0 ;  /* 0x0000000607007c0c */ /* 0x000fe2000c7c1270 */
[----:B------:R-:W-:Y:S02]  /*ceda0*/  ULDC UR4, c[0x0][0x228] ;  /* 0x00008a0000047ab9 */ /* 0x000fe40000000800 */
[----:B------:R-:W2:Y:S01]  /*cedb0*/  LDL.LU R6, [R1+0x1e8] ;  /* 0x0001e80001067983 */ /* 0x000ea20000300800 */
[----:B------:R-:W-:-:S03]  /*cedc0*/  ULDC UR6, c[0x0][0x228] ;  /* 0x00008a0000067ab9 */ /* 0x000fc60000000800 */
[----:B----4-:R0:W-:Y:S01]  /*cedd0*/  @P4 STG.E.U8 desc[UR32][R2.64], R0 ;  /* 0x0000000002004986 */ /* 0x0101e2000c101120 */
[----:B------:R-:W-:Y:S02]  /*cede0*/  ISETP.LT.AND P4, PT, R8, UR4, !P0 ;  /* 0x0000000408007c0c */ /* 0x000fe4000c781270 */
[----:B------:R-:W-:Y:S01]  /*cedf0*/  ISETP.LT.AND P0, PT, R5, UR6, !P0 ;  /* 0x0000000605007c0c */ /* 0x000fe2000c701270 */
[----:B------:R-:W-:Y:S01]  /*cee00*/  ULDC UR4, c[0x0][0x228] ;  /* 0x00008a0000047ab9 */ /* 0x000fe20000000800 */
[----:B------:R-:W-:Y:S01]  /*cee10*/  ULDC UR6, c[0x0][0x228] ;  /* 0x00008a0000067ab9 */ /* 0x000fe20000000800 */
[----:B0-----:R-:W-:Y:S02]  /*cee20*/  PRMT R2, R13, 0x7773, RZ ;  /* 0x000077730d027816 */ /* 0x001fe400000000ff */
[----:B------:R-:W4:Y:S04]  /*cee30*/  LDL.LU.64 R12, [R1+0xbb0] ;  /* 0x000bb000010c7983 */ /* 0x000f280000300a00 */
[----:B------:R0:W-:Y:S04]  /*cee40*/  STL [R1+0x4118], R5 ;  /* 0x0041180501007387 */ /* 0x0001e80000100800 */
[----:B0-----:R-:W2:Y:S01]  /*cee50*/  LDL.LU.64 R4, [R1+0xbc0] ;  /* 0x000bc00001047983 */ /* 0x001ea20000300a00 */
[----:B---3--:R-:W-:-:S03]  /*cee60*/  PRMT R0, R28, 0x7770, RZ ;  /* 0x000077701c007816 */ /* 0x008fc600000000ff */
[----:B------:R0:W-:Y:S01]  /*cee70*/  @P3 STG.E.U8 desc[UR32][R20.64], R2 ;  /* 0x0000000214003986 */ /* 0x0001e2000c101120 */
[----:B------:R-:W-:Y:S01]  /*cee80*/  ISETP.LT.AND P3, PT, R10, UR4, !P2 ;  /* 0x000000040a007c0c */ /* 0x000fe2000d761270 */
[----:B------:R-:W-:Y:S02]  /*cee90*/  ULDC UR4, c[0x0][0x228] ;  /* 0x00008a0000047ab9 */ /* 0x000fe40000000800 */
[----:B------:R-:W-:Y:S01]  /*ceea0*/  @P6 STG.E.U8 desc[UR32][R22.64], R0 ;  /* 0x0000000016006986 */ /* 0x000fe2000c101120 */
[----:B------:R-:W-:Y:S01]  /*ceeb0*/  ISETP.LT.AND P6, PT, R25, UR4, !P2 ;  /* 0x0000000419007c0c */ /* 0x000fe2000d7c1270 */
[----:B------:R-:W-:Y:S01]  /*ceec0*/  ULDC UR4, c[0x0][0x22c] ;  /* 0x00008b0000047ab9 */ /* 0x000fe20000000800 */
[C---:B0-----:R-:W-:Y:S01]  /*ceed0*/  PRMT R2, R28.reuse, 0x7771, RZ ;  /* 0x000077711c027816 */ /* 0x041fe200000000ff */
[----:B--2---:R0:W-:Y:S04]  /*ceee0*/  STL.64 [R1+0x4120], R4 ;  /* 0x0041200401007387 */ /* 0x0041e80000100a00 */
[----:B0-----:R-:W2:Y:S01]  /*ceef0*/  LDL.LU.64 R4, [R1+0xbc8] ;  /* 0x000bc80001047983 */ /* 0x001ea20000300a00 */
[----:B------:R-:W-:-:S03]  /*cef00*/  PRMT R0, R28, 0x7772, RZ ;  /* 0x000077721c007816 */ /* 0x000fc600000000ff */
[----:B------:R0:W-:Y:S04]  /*cef10*/  @P5 STG.E.U8 desc[UR32][R18.64], R2 ;  /* 0x0000000212005986 */ /* 0x0001e8000c101120 */
[----:B------:R-:W3:Y:S04]  /*cef20*/  LDL.LU.64 R22, [R1+0xbb8] ;  /* 0x000bb80001167983 */ /* 0x000ee80000300a00 */
[----:B------:R-:W3:Y:S04]  /*cef30*/  LDL.LU R24, [R1+0x1d8] ;  /* 0x0001d80001187983 */ /* 0x000ee80000300800 */
[----:B------:R1:W-:Y:S01]  /*cef40*/  @P4 STG.E.U8 desc[UR32][R26.64], R0 ;  /* 0x000000001a004986 */ /* 0x0003e2000c101120 */
[----:B0-----:R-:W-:Y:S01]  /*cef50*/  PRMT R2, R28, 0x7773, RZ ;  /* 0x000077731c027816 */ /* 0x001fe200000000ff */
[----:B-1----:R-:W-:-:S04]  /*cef60*/  VIADD R0, R9, 0x2e ;  /* 0x0000002e09007836 */ /* 0x002fc80000000000 */
[----:B------:R0:W-:Y:S04]  /*cef70*/  @P0 STG.E.U8 desc[UR32][R14.64], R2 ;  /* 0x000000020e000986 */ /* 0x0001e8000c101120 */
[----:B------:R-:W3:Y:S01]  /*cef80*/  LDL.LU.64 R26, [R1+0xbd0] ;  /* 0x000bd000011a7983 */ /* 0x000ee20000300a00 */
[----:B------:R-:W-:Y:S02]  /*cef90*/  ISETP.GE.AND P0, PT, R0, UR4, PT ;  /* 0x0000000400007c0c */ /* 0x000fe4000bf06270 */
[----:B------:R-:W-:Y:S02]  /*cefa0*/  PRMT R0, R6, 0x7771, RZ ;  /* 0x0000777106007816 */ /* 0x000fe400000000ff */
[----:B------:R-:W-:Y:S02]  /*cefb0*/  ISETP.LT.AND P5, PT, R11, UR6, !P2 ;  /* 0x000000060b007c0c */ /* 0x000fe4000d7a1270 */
[----:B------:R-:W-:Y:S01]  /*cefc0*/  ISETP.LT.AND P4, PT, R16, UR8, !P2 ;  /* 0x0000000810007c0c */ /* 0x000fe2000d781270 */
[----:B------:R-:W-:Y:S01]  /*cefd0*/  ULDC UR4, c[0x0][0x228] ;  /* 0x00008a0000047ab9 */ /* 0x000fe20000000800 */
[C---:B------:R-:W-:Y:S01]  /*cefe0*/  PRMT R3, R6.reuse, 0x7773, RZ ;  /* 0x0000777306037816 */ /* 0x040fe200000000ff */
[----:B------:R-:W-:Y:S01]  /*ceff0*/  ULDC UR6, c[0x0][0x228] ;  /* 0x00008a0000067ab9 */ /* 0x000fe20000000800 */
[----:B------:R-:W-:Y:S01]  /*cf000*/  ULDC UR8, c[0x0][0x228] ;  /* 0x00008a0000087ab9 */ /* 0x000fe20000000800 */
[C---:B0-----:R-:W-:Y:S01]  /*cf010*/  PRMT R2, R6.reuse, 0x7770, RZ ;  /* 0x0000777006027816 */ /* 0x041fe200000000ff */
[----:B------:R-:W3:Y:S04]  /*cf020*/  LDL.LU.64 R14, [R1+0xbd8] ;  /* 0x000bd800010e7983 */ /* 0x000ee80000300a00 */
[----:B------:R-:W3:Y:S04]  /*cf030*/  LDL.LU.64 R20, [R1+0xbf0] ;  /* 0x000bf00001147983 */ /* 0x000ee80000300a00 */
[----:B------:R-:W3:Y:S04]  /*cf040*/  LDL.LU.64 R18, [R1+0xbe8] ;  /* 0x000be80001127983 */ /* 0x000ee80000300a00 */
[----:B----4-:R0:W-:Y:S04]  /*cf050*/  @P3 STG.E.U8 desc[UR32][R12.64], R2 ;  /* 0x000000020c003986 */ /* 0x0101e8000c101120 */
[----:B0-----:R-:W4:Y:S04]  /*cf060*/  LDL.LU.64 R12, [R1+0xbe0] ;  /* 0x000be000010c7983 */ /* 0x001f280000300a00 */
[----:B------:R-:W4:Y:S04]  /*cf070*/  LDL.LU R28, [R1+0x1bc] ;  /* 0x0001bc00011c7983 */ /* 0x000f280000300800 */
[----:B--2---:R0:W-:Y:S04]  /*cf080*/  @P6 STG.E.U8 desc[UR32][R4.64], R0 ;  /* 0x0000000004006986 */ /* 0x0041e8000c101120 */
[----:B0-----:R-:W2:Y:S01]  /*cf090*/  LDL.LU.64 R4, [R1+0x4120] ;  /* 0x0041200001047983 */ /* 0x001ea20000300a00 */
[----:B------:R-:W-:-:S02]  /*cf0a0*/  PRMT R2, R6, 0x7772, RZ ;  /* 0x0000777206027816 */ /* 0x000fc400000000ff */
[----:B------:R-:W-:Y:S02]  /*cf0b0*/  ISETP.LT.AND P3, PT, R7, UR4, !P2 ;  /* 0x0000000407007c0c */ /* 0x000fe4000d761270 */
[----:B---3--:R-:W-:Y:S01]  /*cf0c0*/  PRMT R0, R24, 0x7770, RZ ;  /* 0x0000777018007816 */ /* 0x008fe200000000ff */
[----:B------:R-:W-:Y:S01]  /*cf0d0*/  ULDC UR4, c[0x0][0x228] ;  /* 0x00008a0000047ab9 */ /* 0x000fe20000000800 */
[----:B--2---:R0:W-:Y:S04]  /*cf0e0*/  @P5 STG.E.U8 desc[UR32][R4.64], R2 ;  /* 0x0000000204005986 */ /* 0x0041e8000c101120 */
[----:B0-----:R-:W2:Y:S04]  /*cf0f0*/  LDL.LU R5, [R1+0x4118] ;  /* 0x0041180001057983 */ /* 0x001ea80000300800 */
[----:B------:R0:W-:Y:S01]  /*cf100*/  @P4 STG.E.U8 desc[UR32][R22.64], R3 ;  /* 0x0000000316004986 */ /* 0x0001e2000c101120 */
[----:B------:R-:W-:-:S02]  /*cf110*/  ISETP.LT.AND P4, PT, R29, UR4, !P2 ;  /* 0x000000041d007c0c */ /* 0x000fc4000d781270 */
[----:B------:R-:W-:Y:S01]  /*cf120*/  ISETP.LT.AND P5, PT, R8, UR6, !P2 ;  /* 0x0000000608007c0c */ /* 0x000fe2000d7a1270 */
[----:B------:R1:W-:Y:S01]  /*cf130*/  @P3 STG.E.U8 desc[UR32][R26.64], R0 ;  /* 0x000000001a003986 */ /* 0x0003e2000c101120 */
[----:B------:R-:W-:Y:S01]  /*cf140*/  ULDC UR6, c[0x0][0x228] ;  /* 0x00008a0000067ab9 */ /* 0x000fe20000000800 */
[----:B------:R-:W-:Y:S01]  /*cf150*/  ULDC UR4, c[0x0][0x22c] ;  /* 0x00008b0000047ab9 */ /* 0x000fe20000000800 */
[----:B------:R-:W-:Y:S01]  /*cf160*/  PRMT R2, R24, 0x7771, RZ ;  /* 0x0000777118027816 */ /* 0x000fe200000000ff */
[----:B0-----:R-:W3:Y:S04]  /*cf170*/  LDL.LU.64 R22, [R1+0xc08] ;  /* 0x000c080001167983 */ /* 0x001ee80000300a00 */
[----:B-1----:R-:W3:Y:S01]  /*cf180*/  LDL.LU.64 R26, [R1+0xc00] ;  /* 0x000c0000011a7983 */ /* 0x002ee20000300a00 */
[----:B------:R-:W-:-:S03]  /*cf190*/  VIADD R0, R9, 0x2f ;  /* 0x0000002f09007836 */ /* 0x000fc60000000000 */
[----:B------:R0:W-:Y:S04]  /*cf1a0*/  @P4 STG.E.U8 desc[UR32][R14.64], R2 ;  /* 0x000000020e004986 */ /* 0x0001e8000c101120 */
[----:B0-----:R-:W3:Y:S01]  /*cf1b0*/  LDL.LU.64 R14, [R1+0xbf8] ;  /* 0x000bf800010e7983 */ /* 0x001ee20000300a00 */
[----:B------:R-:W-:Y:S02]  /*cf1c0*/  PRMT R2, R24, 0x7773, RZ ;  /* 0x0000777318027816 */ /* 0x000fe400000000ff */
[----:B--2---:R-:W-:Y:S01]  /*cf1d0*/  ISETP.LT.AND P6, PT, R5, UR6, !P2 ;  /* 0x0000000605007c0c */ /* 0x004fe2000d7c1270 */
[----:B------:R-:W-:Y:S01]  /*cf1e0*/  ULDC UR6, c[0x0][0x228] ;  /* 0x00008a0000067ab9 */ /* 0x000fe20000000800 */
[----:B------:R-:W-:Y:S02]  /*cf1f0*/  ISETP.GE.AND P2, PT, R0, UR4, PT ;  /* 0x0000000400007c0c */ /* 0x000fe4000bf46270 */
[----:B------:R-:W-:-:S02]  /*cf200*/  ISETP.LT.AND P3, PT, R10, UR6, !P0 ;  /* 0x000000060a007c0c */ /* 0x000fc4000c761270 */
[----:B------:R-:W-:Y:S01]  /*cf210*/  PRMT R0, R24, 0x7772, RZ ;  /* 0x0000777218007816 */ /* 0x000fe200000000ff */
[----:B------:R-:W-:Y:S01]  /*cf220*/  ULDC UR4, c[0x0][0x228] ;  /* 0x00008a0000047ab9 */ /* 0x000fe20000000800 */
[----:B------:R-:W2:Y:S04]  /*cf230*/  LDL.LU R24, [R1+0x1cc] ;  /* 0x0001cc0001187983 */ /* 0x000ea80000300800 */
[----:B------:R4:W-:Y:S01]  /*cf240*/  @P5 STG.E.U8 desc[UR32][R20.64], R0 ;  /* 0x0000000014005986 */ /* 0x0009e2000c101120 */
[----:B------:R-:W-:-:S03]  /*cf250*/  ULDC UR6, c[0x0][0x228] ;  /* 0x00008a0000067ab9 */ /* 0x000fc60000000800 */
[----:B------:R-:W-:Y:S01]  /*cf260*/  @P6 STG.E.U8 desc[UR32][R18.64], R2 ;  /* 0x0000000212006986 */ /* 0x000fe2000c101120 */
[----:B----4-:R-:W-:-:S03]  /*cf270*/  PRMT R0, R28, 0x7770, RZ ;  /* 0x000077701c007816 */ /* 0x010fc600000000ff */
[----:B------:R-:W4:Y:S04]  /*cf280*/  LDL.LU.64 R20, [R1+0xc28] ;  /* 0x000c280001147983 */ /* 0x000f280000300a00 */
[----:B------:R0:W-:Y:S04]  /*cf290*/  @P3 STG.E.U8 desc[UR32][R12.64], R0 ;  /* 0x000000000c003986 */ /* 0x0001e8000c101120 */
[----:B0-----:R-:W4:Y:S01]  /*cf2a0*/  LDL.LU.64 R12, [R1+0xc20] ;  /* 0x000c2000010c7983 */ /* 0x001f220000300a00 */
[----:B------:R-:W-:Y:S01]  /*cf2b0*/  ISETP.LT.AND P6, PT, R25, UR4, !P0 ;  /* 0x0000000419007c0c */ /* 0x000fe2000c7c1270 */
[----:B------:R-:W-:Y:S01]  /*cf2c0*/  ULDC UR4, c[0x0][0x228] ;  /* 0x00008a0000047ab9 */ /* 0x000fe20000000800 */
[----:B------:R-:W-:Y:S01]  /*cf2d0*/  VIADD R2, R9, 0x30 ;  /* 0x0000003009027836 */ /* 0x000fe20000000000 */
[----:B------:R-:W-:Y:S01]  /*cf2e0*/  ISETP.LT.AND P5, PT, R11, UR4, !P0 ;  /* 0x000000040b007c0c */ /* 0x000fe2000c7a1270 */
[----:B------:R-:W-:Y:S01]  /*cf2f0*/  ULDC UR4, c[0x0][0x22c] ;  /* 0x00008b0000047ab9 */ /* 0x000fe20000000800 */
[----:B------:R-:W-:-:S02]  /*cf300*/  ISETP.LT.AND P4, PT, R16, UR6, !P0 ;  /* 0x0000000610007c0c */ /* 0x000fc4000c781270 */
[----:B------:R-:W-:Y:S02]  /*cf310*/  PRMT R0, R28, 0x7771, RZ ;  /* 0x000077711c007816 */ /* 0x000fe400000000ff */
[----:B------:R-:W-:Y:S02]  /*cf320*/  ISETP.GE.AND P3, PT, R2, UR4, PT ;  /* 0x0000000402007c0c */ /* 0x000fe4000bf66270 */
[C---:B------:R-:W-:Y:S01]  /*cf330*/  PRMT R2, R28.reuse, 0x7772, RZ ;  /* 0x000077721c027816 */ /* 0x040fe200000000ff */
[----:B------:R-:W-:Y:S01]  /*cf340*/  ULDC UR4, c[0x0][0x228] ;  /* 0x00008a0000047ab9 */ /* 0x000fe20000000800 */
[----:B------:R-:W-:Y:S01]  /*cf350*/  ULDC UR6, c[0x0][0x228] ;  /* 0x00008a0000067ab9 */ /* 0x000fe20000000800 */
[----:B------:R-:W-:Y:S01]  /*cf360*/  PRMT R3, R28, 0x7773, RZ ;  /* 0x000077731c037816 */ /* 0x000fe200000000ff */
[----:B------:R-:W4:Y:S04]  /*cf370*/  LDL.LU.64 R18, [R1+0xc18] ;  /* 0x000c180001127983 */ /* 0x000f280000300a00 */
[----:B---3--:R0:W-:Y:S01]  /*cf380*/  @P6 STG.E.U8 desc[UR32][R22.64], R0 ;  /* 0x0000000016006986 */ /* 0x0081e2000c101120 */
[----:B------:R-:W-:-:S03]  /*cf390*/  ISETP.LT.AND P6, PT, R7, UR4, !P0 ;  /* 0x0000000407007c0c */ /* 0x000fc6000c7c1270 */
[----:B------:R1:W-:Y:S01]  /*cf3a0*/  @P5 STG.E.U8 desc[UR32][R26.64], R2 ;  /* 0x000000021a005986 */ /* 0x0003e2000c101120 */
[----:B------:R-:W-:-:S03]  /*cf3b0*/  ISETP.LT.AND P5, PT, R29, UR6, !P0 ;  /* 0x000000061d007c0c */ /* 0x000fc6000c7a1270 */
[----:B------:R-:W-:Y:S04]  /*cf3c0*/  STL [R1+0x4110], R7 ;  /* 0x0041100701007387 */ /* 0x000fe80000100800 */
[----:B------:R-:W-:Y:S01]  /*cf3d0*/  @P4 STG.E.U8 desc[UR32][R14.64], R3 ;  /* 0x000000030e004986 */ /* 0x000fe2000c101120 */
[----:B------:R-:W-:Y:S01]  /*cf3e0*/  ULDC UR4, c[0x0][0x228] ;  /* 0x00008a0000047ab9 */ /* 0x000fe20000000800 */
[----:B------:R-:W-:Y:S02]  /*cf3f0*/  ULDC UR6, c[0x0][0x228] ;  /* 0x00008a0000067ab9 */ /* 0x000fe40000000800 */
[----:B0-----:R-:W3:Y:S04]  /*cf400*/  LDL.LU.64 R22, [R1+0xc10] ;  /* 0x000c100001167983 */ /* 0x001ee80000300a00 */
[----:B------:R0:W-:Y:S04]  /*cf410*/  STL [R1+0x4114], R29 ;  /* 0x0041141d01007387 */ /* 0x0001e80000100800 */
[----:B-1----:R-:W3:Y:S04]  /*cf420*/  LDL.LU R26, [R1+0x1ec] ;  /* 0x0001ec00011a7983 */ /* 0x002ee80000300800 */
[----:B0-----:R-:W3:Y:S04]  /*cf430*/  LDL.LU.64 R28, [R1+0xc48] ;  /* 0x000c4800011c7983 */ /* 0x001ee80000300a00 */
[----:B------:R-:W3:Y:S04]  /*cf440*/  LDL.LU.64 R14, [R1+0xc40] ;  /* 0x000c4000010e7983 */ /* 0x000ee80000300a00 */
[----:B------:R-:W3:Y:S01]  /*cf450*/  LDL.LU.64 R6, [R1+0xc38] ;  /* 0x000c380001067983 */ /* 0x000ee20000300a00 */
[----:B--2---:R-:W-:-:S02]  /*cf460*/  PRMT R3, R24, 0x7770, RZ ;  /* 0x0000777018037816 */ /* 0x004fc400000000ff */
[----:B------:R-:W-:-:S03]  /*cf470*/  PRMT R2, R24, 0x7771, RZ ;  /* 0x0000777118027816 */ /* 0x000fc600000000ff */
[----:B----4-:R-:W-:Y:S04]  /*cf480*/  @P6 STG.E.U8 desc[UR32][R20.64], R3 ;  /* 0x0000000314006986 */ /* 0x010fe8000c101120 */
[----:B------:R0:W-:Y:S04]  /*cf490*/  @P5 STG.E.U8 desc[UR32][R12.64], R2 ;  /* 0x000000020c005986 */ /* 0x0001e8000c101120 */
[----:B0-----:R-:W2:Y:S04]  /*cf4a0*/  LDL.LU.64 R12, [R1+0xc30] ;  /* 0x000c3000010c7983 */ /* 0x001ea80000300a00 */
[----:B------:R-:W4:Y:S04]  /*cf4b0*/  LDL.LU R27, [R1+0x1dc] ;  /* 0x0001dc00011b7983 */ /* 0x000f280000300800 */
[----:B------:R-:W2:Y:S01]  /*cf4c0*/  LDL.LU.64 R20, [R1+0xc68] ;  /* 0x000c680001147983 */ /* 0x000ea20000300a00 */
[----:B------:R-:W-:-:S02]  /*cf4d0*/  ISETP.LT.AND P4, PT, R8, UR4, !P0 ;  /* 0x0000000408007c0c */ /* 0x000fc4000c781270 */
[----:B------:R-:W-:Y:S02]  /*cf4e0*/  PRMT R0, R24, 0x7772, RZ ;  /* 0x0000777218007816 */ /* 0x000fe400000000ff */
[----:B------:R-:W-:Y:S01]  /*cf4f0*/  ISETP.LT.AND P0, PT, R5, UR6, !P0 ;  /* 0x0000000605007c0c */ /* 0x000fe2000c701270 */
[----:B------:R-:W-:Y:S01]  /*cf500*/  ULDC UR4, c[0x0][0x228] ;  /* 0x00008a0000047ab9 */ /* 0x000fe20000000800 */
[----:B------:R-:W-:Y:S01]  /*cf510*/  ULDC UR6, c[0x0][0x228] ;  /* 0x00008a0000067ab9 */ /* 0x000fe20000000800 */
[----:B------:R-:W-:Y:S02]  /*cf520*/  ISETP.LT.AND P5, PT, R10, UR4, !P2 ;  /* 0x000000040a007c0c */ /* 0x000fe4000d7a1270 */
[----:B------:R-:W-:Y:S02]  /*cf530*/  ISETP.LT.AND P6, PT, R25, UR6, !P2 ;  /* 0x0000000619007c0c */ /* 0x000fe4000d7c1270 */
[----:B------:R-:W-:Y:S01]  /*cf540*/  PRMT R4, R24, 0x7773, RZ ;  /* 0x0000777318047816 */ /* 0x000fe200000000ff */
[----:B------:R-:W-:Y:S01]  /*cf550*/  ULDC UR4, c[0x0][0x228] ;  /* 0x00008a0000047ab9 */ /* 0x000fe20000000800 */
[----:B------:R-:W-:Y:S01]  /*cf560*/  ULDC UR6, c[0x0][0x228] ;  /* 0x00008a0000067ab9 */ /* 0x000fe20000000800 */
[----:B------:R0:W-:Y:S01]  /*cf570*/  @P4 STG.E.U8 desc[UR32][R18.64], R0 ;  /* 0x0000000012004986 */ /* 0x0001e2000c101120 */
[----:B------:R-:W-:-:S02]  /*cf580*/  ISETP.LT.AND P4, PT, R11, UR8, !P2 ;  /* 0x000000080b007c0c */ /* 0x000fc4000d781270 */
[C---:B---3--:R-:W-:Y:S02]  /*cf590*/  PRMT R2, R26.reuse, 0x7771, RZ ;  /* 0x000077711a027816 */ /* 0x048fe400000000ff */
[C---:B------:R-:W-:Y:S01]  /*cf5a0*/  PRMT R3, R26.reuse, 0x7772, RZ ;  /* 0x000077721a037816 */ /* 0x040fe200000000ff */
[----:B------:R-:W-:Y:S01]  /*cf5b0*/  @P0 STG.E.U8 desc[UR32][R22.64], R4 ;  /* 0x0000000416000986 */ /* 0x000fe2000c101120 */
[----:B0-----:R-:W-:Y:S01]  /*cf5c0*/  PRMT R0, R26, 0x7770, RZ ;  /* 0x000077701a007816 */ /* 0x001fe200000000ff */
[----:B------:R-:W-:-:S04]  /*cf5d0*/  ULDC UR8, c[0x0][0x228] ;  /* 0x00008a0000087ab9 */ /* 0x000fc80000000800 */
[----:B------:R-:W-:Y:S04]  /*cf5e0*/  @P5 STG.E.U8 desc[UR32][R28.64], R0 ;  /* 0x000000001c005986 */ /* 0x000fe8000c101120 */
[----:B------:R-:W-:Y:S04]  /*cf5f0*/  @P6 STG.E.U8 desc[UR32][R14.64], R2 ;  /* 0x000000020e006986 */ /* 0x000fe8000c101120 */
[----:B------:R-:W-:Y:S04]  /*cf600*/  @P4 STG.E.U8 desc[UR32][R6.64], R3 ;  /* 0x0000000306004986 */ /* 0x000fe8000c101120 */
[----:B--2---:R0:W-:Y:S04]  /*cf610*/  STL.64 [R1+0x4108], R20 ;  /* 0x0041081401007387 */ /* 0x0041e80000100a00 */
[----:B0-----:R-:W2:Y:S04]  /*cf620*/  LDL.LU.64 R20, [R1+0xc70] ;  /* 0x000c700001147983 */ /* 0x001ea80000300a00 */
[----:B------:R-:W3:Y:S04]  /*cf630*/  LDL.LU.64 R18, [R1+0xc60] ;  /* 0x000c600001127983 */ /* 0x000ee80000300a00 */
[----:B------:R-:W3:Y:S04]  /*cf640*/  LDL.LU R24, [R1+0x1f0] ;  /* 0x0001f00001187983 */ /* 0x000ee80000300800 */
[----:B------:R-:W3:Y:S04]  /*cf650*/  LDL.LU.64 R22, [R1+0xc58] ;  /* 0x000c580001167983 */ /* 0x000ee80000300a00 */
[----:B------:R-:W2:Y:S04]  /*cf660*/  LDL.LU R29, [R1+0x4114] ;  /* 0x00411400011d7983 */ /* 0x000ea80000300800 */
[----:B------:R-:W3:Y:S04]  /*cf670*/  LDL.LU.64 R14, [R1+0xc50] ;  /* 0x000c5000010e7983 */ /* 0x000ee80000300a00 */
[----:B------:R-:W2:Y:S01]  /*cf680*/  LDL.LU R7, [R1+0x4110] ;  /* 0x0041100001077983 */ /* 0x000ea20000300800 */
[----:B------:R-:W-:Y:S01]  /*cf690*/  ISETP.LT.AND P0, PT, R16, UR4, !P2 ;  /* 0x0000000410007c0c */ /* 0x000fe2000d701270 */
[----:B------:R-:W-:Y:S01]  /*cf6a0*/  ULDC UR4, c[0x0][0x228] ;  /* 0x00008a0000047ab9 */ /* 0x000fe20000000800 */
[----:B------:R-:W-:-:S02]  /*cf6b0*/  PRMT R4, R26, 0x7773, RZ ;  /* 0x000077731a047816 */ /* 0x000fc400000000ff */
[----:B----4-:R-:W-:-:S09]  /*cf6c0*/  PRMT R3, R27, 0x7770, RZ ;  /* 0x000077701b037816 */ /* 0x010fd200000000ff */
[----:B------:R0:W-:Y:S04]  /*cf6d0*/  @P0 STG.E.U8 desc[UR32][R12.64], R4 ;  /* 0x000000040c000986 */ /* 0x0001e8000c101120 */
[----:B0-----:R-:W4:Y:S04]  /*cf6e0*/  LDL.LU.64 R12, [R1+0xc78] ;  /* 0x000c7800010c7983 */ /* 0x001f280000300a00 */
[----:B------:R-:W4:Y:S01]  /*cf6f0*/  LDL.LU R26, [R1+0x180] ;  /* 0x00018000011a7983 */ /* 0x000f220000300800 */
[----:B--2---:R-:W-:Y:S02]  /*cf700*/  ISETP.LT.AND P5, PT, R7, UR4, !P2 ;  /* 0x0000000407007c0c */ /* 0x004fe4000d7a1270 */
[----:B------:R-:W-:-:S02]  /*cf710*/  ISETP.LT.AND P4, PT, R29, UR6, !P2 ;  /* 0x000000061d007c0c */ /* 0x000fc4000d781270 */
[----:B------:R-:W-:Y:S01]  /*cf720*/  ISETP.LT.AND P0, PT, R8, UR8, !P2 ;  /* 0x0000000808007c0c */ /* 0x000fe2000d701270 */
[----:B------:R-:W-:Y:S01]  /*cf730*/  ULDC UR4, c[0x0][0x228] ;  /* 0x00008a0000047ab9 */ /* 0x000fe20000000800 */
[----:B------:R-:W-:-:S07]  /*cf740*/  PRMT R2, R27, 0x7771, RZ ;  /* 0x000077711b027816 */ /* 0x000fce00000000ff */
[----:B------:R0:W-:Y:S01]  /*cf750*/  @P5 STG.E.U8 desc[UR32][R20.64], R3 ;  /* 0x0000000314005986 */ /* 0x0001e2000c101120 */
[C---:B------:R-:W-:Y:S02]  /*cf760*/  PRMT R0, R27.reuse, 0x7772, RZ ;  /* 0x000077721b007816 */ /* 0x040fe400000000ff */
[----:B------:R-:W-:Y:S01]  /*cf770*/  PRMT R4, R27, 0x7773, RZ ;  /* 0x000077731b047816 */ /* 0x000fe200000000ff */
[----:B------:R-:W-:Y:S01]  /*cf780*/  ULDC UR6, c[0x0][0x228] ;  /* 0x00008a0000067ab9 */ /* 0x000fe20000000800 */
[----:B------:R-:W-:Y:S01]  /*cf790*/  ULDC UR8, c[0x0][0x228] ;  /* 0x00008a0000087ab9 */ /* 0x000fe20000000800 */
[----:B0-----:R-:W2:Y:S01]  /*cf7a0*/  LDL.LU.64 R20, [R1+0x4108] ;  /* 0x0041080001147983 */ /* 0x001ea20000300a00 */
[----:B------:R-:W-:Y:S02]  /*cf7b0*/  ISETP.LT.AND P2, PT, R5, UR4, !P2 ;  /* 0x0000000405007c0c */ /* 0x000fe4000d741270 */
[----:B------:R-:W-:Y:S01]  /*cf7c0*/  ISETP.LT.AND P6, PT, R10, UR6, !P3 ;  /* 0x000000060a007c0c */ /* 0x000fe2000dfc1270 */
[----:B------:R-:W-:Y:S01]  /*cf7d0*/  ULDC UR4, c[0x0][0x228] ;  /* 0x00008a0000047ab9 */ /* 0x000fe20000000800 */
[----:B------:R-:W-:Y:S01]  /*cf7e0*/  ULDC UR6, c[0x0][0x228] ;  /* 0x00008a0000067ab9 */ /* 0x000fe20000000800 */
[----:B--2---:R-:W-:Y:S04]  /*cf7f0*/  @P4 STG.E.U8 desc[UR32][R20.64], R2 ;  /* 0x0000000214004986 */ /* 0x004fe8000c101120 */
[----:B---3--:R0:W-:Y:S04]  /*cf800*/  @P0 STG.E.U8 desc[UR32][R18.64], R0 ;  /* 0x0000000012000986 */ /* 0x0081e8000c101120 */
[----:B------:R-:W-:Y:S04]  /*cf810*/  @P2 STG.E.U8 desc[UR32][R22.64], R4 ;  /* 0x0000000416002986 */ /* 0x000fe8000c101120 */
[----:B0-----:R-:W2:Y:S04]  /*cf820*/  LDL.LU.64 R18, [R1+0xc98] ;  /* 0x000c980001127983 */ /* 0x001ea80000300a00 */
[----:B------:R0:W-:Y:S04]  /*cf830*/  STL [R1+0x40f8], R5 ;  /* 0x0040f80501007387 */ /* 0x0001e80000100800 */
[----:B0-----:R-:W3:Y:S01]  /*cf840*/  LDL.LU.64 R4, [R1+0xc88] ;  /* 0x000c880001047983 */ /* 0x001ee20000300a00 */
[----:B------:R-:W-:-:S02]  /*cf850*/  ISETP.LT.AND P2, PT, R25, UR4, !P3 ;  /* 0x0000000419007c0c */ /* 0x000fc4000df41270 */
[----:B------:R-:W-:Y:S01]  /*cf860*/  PRMT R0, R24, 0x7770, RZ ;  /* 0x0000777018007816 */ /* 0x000fe200000000ff */
[----:B------:R-:W-:Y:S01]  /*cf870*/  ULDC UR4, c[0x0][0x228] ;  /* 0x00008a0000047ab9 */ /* 0x000fe20000000800 */
[----:B------:R-:W-:Y:S02]  /*cf880*/  ISETP.LT.AND P5, PT, R16, UR6, !P3 ;  /* 0x0000000610007c0c */ /* 0x000fe4000dfa1270 */
[----:B------:R-:W-:Y:S02]  /*cf890*/  ISETP.LT.AND P4, PT, R11, UR4, !P3 ;  /* 0x000000040b007c0c */ /* 0x000fe4000df81270 */
[----:B------:R-:W-:Y:S01]  /*cf8a0*/  PRMT R2, R24, 0x7771, RZ ;  /* 0x0000777118027816 */ /* 0x000fe200000000ff */
[----:B------:R-:W-:Y:S01]  /*cf8b0*/  @P6 STG.E.U8 desc[UR32][R14.64], R0 ;  /* 0x000000000e006986 */ /* 0x000fe2000c101120 */
[----:B------:R-:W-:Y:S01]  /*cf8c0*/  ULDC UR4, c[0x0][0x22c] ;  /* 0x00008b0000047ab9 */ /* 0x000fe20000000800 */
[----:B----4-:R-:W-:Y:S01]  /*cf8d0*/  PRMT R3, R26, 0x7770, RZ ;  /* 0x000077701a037816 */ /* 0x010fe200000000ff */
[----:B------:R-:W-:Y:S01]  /*cf8e0*/  ULDC UR6, c[0x0][0x228] ;  /* 0x00008a0000067ab9 */ /* 0x000fe20000000800 */
[----:B---3--:R0:W-:Y:S04]  /*cf8f0*/  STL.64 [R1+0x4100], R4 ;  /* 0x0041000401007387 */ /* 0x0081e80000100a00 */
[----:B0-----:R-:W3:Y:S01]  /*cf900*/  LDL.LU.64 R4, [R1+0xc90] ;  /* 0x000c900001047983 */ /* 0x001ee20000300a00 */
[----:B------:R-:W-:-:S03]  /*cf910*/  VIADD R0, R9, 0x31 ;  /* 0x0000003109007836 */ /* 0x000fc60000000000 */
[----:B------:R0:W-:Y:S04]  /*cf920*/  @P2 STG.E.U8 desc[UR32][R12.64], R2 ;  /* 0x000000020c002986 */ /* 0x0001e8000c101120 */
[----:B------:R-:W4:Y:S04]  /*cf930*/  LDL.LU.64 R14, [R1+0xc80] ;  /* 0x000c8000010e7983 */ /* 0x000f280000300a00 */
[----:B------:R-:W4:Y:S01]  /*cf940*/  LDL.LU R27, [R1+0x40] ;  /* 0x00004000011b7983 */ /* 0x000f220000300800 */
[----:B------:R-:W-:Y:S02]  /*cf950*/  ISETP.GE.AND P0, PT, R0, UR4, PT ;  /* 0x0000000400007c0c */ /* 0x000fe4000bf06270 */
[----:B------:R-:W-:-:S02]  /*cf960*/  PRMT R0, R24, 0x7772, RZ ;  /* 0x0000777218007816 */ /* 0x000fc400000000ff */
[----:B------:R-:W-:Y:S01]  /*cf970*/  ISETP.LT.AND P6, PT, R7, UR8, !P3 ;  /* 0x0000000807007c0c */ /* 0x000fe2000dfc1270 */
[----:B------:R-:W-:Y:S01]  /*cf980*/  ULDC UR4, c[0x0][0x228] ;  /* 0x00008a0000047ab9 */ /* 0x000fe20000000800 */
[----:B------:R-:W-:Y:S01]  /*cf990*/  ULDC UR8, c[0x0][0x228] ;  /* 0x00008a0000087ab9 */ /* 0x000fe20000000800 */
[----:B0-----:R-:W-:Y:S01]  /*cf9a0*/  PRMT R2, R24, 0x7773, RZ ;  /* 0x0000777318027816 */ /* 0x001fe200000000ff */
[----:B------:R-:W4:Y:S04]  /*cf9b0*/  LDL.LU.64 R12, [R1+0xca0] ;  /* 0x000ca000010c7983 */ /* 0x000f280000300a00 */
[----:B------:R-:W4:Y:S04]  /*cf9c0*/  LDL.LU.64 R20, [R1+0xcb0] ;  /* 0x000cb00001147983 */ /* 0x000f280000300a00 */
[----:B------:R-:W4:Y:S04]  /*cf9d0*/  LDL.LU.64 R22, [R1+0xcc0] ;  /* 0x000cc00001167983 */ /* 0x000f280000300a00 */
[----:B--2---:R0:W-:Y:S04]  /*cf9e0*/  @P4 STG.E.U8 desc[UR32][R18.64], R0 ;  /* 0x0000000012004986 */ /* 0x0041e8000c101120 */
[----:B0-----:R-:W2:Y:S04]  /*cf9f0*/  LDL.LU.64 R18, [R1+0xcb8] ;  /* 0x000cb80001127983 */ /* 0x001ea80000300a00 */
[----:B---3--:R0:W-:Y:S04]  /*cfa00*/  @P5 STG.E.U8 desc[UR32][R4.64], R2 ;  /* 0x0000000204005986 */ /* 0x0081e8000c101120 */
[----:B0-----:R-:W3:Y:S01]  /*cfa10*/  LDL.LU.64 R4, [R1+0x4100] ;  /* 0x0041000001047983 */ /* 0x001ee20000300a00 */
[----:B------:R-:W-:-:S02]  /*cfa20*/  ISETP.LT.AND P2, PT, R29, UR4, !P3 ;  /* 0x000000041d007c0c */ /* 0x000fc4000df41270 */
[----:B------:R-:W-:Y:S01]  /*cfa30*/  PRMT R0, R26, 0x7771, RZ ;  /* 0x000077711a007816 */ /* 0x000fe200000000ff */
[----:B------:R-:W-:Y:S01]  /*cfa40*/  ULDC UR4, c[0x0][0x228] ;  /* 0x00008a0000047ab9 */ /* 0x000fe20000000800 */
[----:B---3--:R0:W-:Y:S04]  /*cfa50*/  @P6 STG.E.U8 desc[UR32][R4.64], R3 ;  /* 0x0000000304006986 */ /* 0x0081e8000c101120 */
[----:B0-----:R-:W3:Y:S01]  /*cfa60*/  LDL.LU R5, [R1+0x40f8] ;  /* 0x0040f80001057983 */ /* 0x001ee20000300800 */
[----:B------:R-:W-:-:S04]  /*cfa70*/  ISETP.LT.AND P4, PT, R8, UR4, !P3 ;  /* 0x0000000408007c0c */ /* 0x000fc8000df81270 */
[----:B----4-:R0:W-:Y:S01]  /*cfa80*/  @P2 STG.E.U8 desc[UR32][R14.64], R0 ;  /* 0x000000000e002986 */ /* 0x0101e2000c101120 */
[----:B------:R-:W-:Y:S02]  /*cfa90*/  ULDC UR4, c[0x0][0x228] ;  /* 0x00008a0000047ab9 */ /* 0x000fe40000000800 */
[----:B------:R-:W-:Y:S01]  /*cfaa0*/  ISETP.LT.AND P5, PT, R10, UR4, !P0 ;  /* 0x000000040a007c0c */ /* 0x000fe2000c7a1270 */
[----:B------:R-:W-:Y:S01]  /*cfab0*/  ULDC UR4, c[0x0][0x228] ;  /* 0x00008a0000047ab9 */ /* 0x000fe20000000800 */
[----:B0-----:R-:W4:Y:S04]  /*cfac0*/  LDL.LU.64 R14, [R1+0xcc8] ;  /* 0x000cc800010e7983 */ /* 0x001f280000300a00 */
[----:B------:R-:W4:Y:S04]  /*cfad0*/  LDL.LU R24, [R1+0x60] ;  /* 0x0000600001187983 */ /* 0x000f280000300800 */
[----:B------:R0:W-:Y:S01]  /*cfae0*/  STL.64 [R1+0x40f0], R10 ;  /* 0x0040f00a01007387 */ /* 0x0001e20000100a00 */
[----:B---3--:R-:W-:Y:S01]  /*cfaf0*/  ISETP.LT.AND P3, PT, R5, UR6, !P3 ;  /* 0x0000000605007c0c */ /* 0x008fe2000df61270 */
[----:B------:R-:W-:-:S02]  /*cfb00*/  ULDC UR6, c[0x0][0x228] ;  /* 0x00008a0000067ab9 */ /* 0x000fc40000000800 */
[----:B------:R-:W-:Y:S02]  /*cfb10*/  ISETP.LT.AND P2, PT, R11, UR6, !P0 ;  /* 0x000000060b007c0c */ /* 0x000fe4000c741270 */
[C---:B------:R-:W-:Y:S01]  /*cfb20*/  PRMT R0, R26.reuse, 0x7772, RZ ;  /* 0x000077721a007816 */ /* 0x040fe200000000ff */
[----:B0-----:R-:W3:Y:S01]  /*cfb30*/  LDL.LU.64 R10, [R1+0xca8] ;  /* 0x000ca800010a7983 */ /* 0x001ee20000300a00 */
[----:B------:R-:W-:Y:S02]  /*cfb40*/  ISETP.LT.AND P6, PT, R25, UR4, !P0 ;  /* 0x0000000419007c0c */ /* 0x000fe4000c7c1270 */
[----:B------:R-:W-:Y:S01]  /*cfb50*/  PRMT R2, R26, 0x7773, RZ ;  /* 0x000077731a027816 */ /* 0x000fe200000000ff */
[----:B------:R-:W-:Y:S01]  /*cfb60*/  ULDC UR4, c[0x0][0x228] ;  /* 0x00008a0000047ab9 */ /* 0x000fe20000000800 */
[----:B------:R-:W-:Y:S01]  /*cfb70*/  ULDC UR6, c[0x0][0x228] ;  /* 0x00008a0000067ab9 */ /* 0x000fe20000000800 */
[----:B---3--:R0:W-:Y:S04]  /*cfb80*/  @P4 STG.E.U8 desc[UR32][R10.64], R0 ;  /* 0x000000000a004986 */ /* 0x0081e8000c101120 */
[----:B------:R1:W-:Y:S04]  /*cfb90*/  @P3 STG.E.U8 desc[UR32][R12.64], R2 ;  /* 0x000000020c003986 */ /* 0x0003e8000c101120 */
[----:B0-----:R-:W3:Y:S01]  /*cfba0*/  LDL.LU.64 R10, [R1+0xce8] ;  /* 0x000ce800010a7983 */ /* 0x001ee20000300a00 */
[----:B------:R-:W-:-:S02]  /*cfbb0*/  PRMT R0, R27, 0x7770, RZ ;  /* 0x000077701b007816 */ /* 0x000fc400000000ff */
[C---:B-1----:R-:W-:Y:S01]  /*cfbc0*/  PRMT R2, R27.reuse, 0x7771, RZ ;  /* 0x000077711b027816 */ /* 0x042fe200000000ff */
[----:B------:R-:W3:Y:S04]  /*cfbd0*/  LDL.LU.64 R12, [R1+0xce0] ;  /* 0x000ce000010c7983 */ /* 0x000ee80000300a00 */
[----:B------:R0:W-:Y:S04]  /*cfbe0*/  @P5 STG.E.U8 desc[UR32][R20.64], R0 ;  /* 0x0000000014005986 */ /* 0x0001e8000c101120 */
[----:B------:R1:W-:Y:S01]  /*cfbf0*/  @P6 STG.E.U8 desc[UR32][R22.64], R2 ;  /* 0x0000000216006986 */ /* 0x0003e2000c101120 */
[----:B------:R-:W-:Y:S01]  /*cfc00*/  ISETP.LT.AND P6, PT, R16, UR4, !P0 ;  /* 0x0000000410007c0c */ /* 0x000fe2000c7c1270 */
[----:B------:R-:W-:Y:S01]  /*cfc10*/  ULDC UR4, c[0x0][0x228] ;  /* 0x00008a0000047ab9 */ /* 0x000fe20000000800 */
[----:B0-----:R-:W-:-:S02]  /*cfc20*/  PRMT R0, R27, 0x7772, RZ ;  /* 0x000077721b007816 */ /* 0x001fc400000000ff */
[----:B-1----:R-:W-:Y:S01]  /*cfc30*/  PRMT R2, R27, 0x7773, RZ ;  /* 0x000077731b027816 */ /* 0x002fe200000000ff */
[----:B------:R-:W3:Y:S04]  /*cfc40*/  LDL.LU.64 R20, [R1+0xcd0] ;  /* 0x000cd00001147983 */ /* 0x000ee80000300a00 */
[----:B--2---:R0:W-:Y:S01]  /*cfc50*/  @P2 STG.E.U8 desc[UR32][R18.64], R0 ;  /* 0x0000000012002986 */ /* 0x0041e2000c101120 */
[----:B------:R-:W-:Y:S01]  /*cfc60*/  ISETP.LT.AND P2, PT, R7, UR4, !P0 ;  /* 0x0000000407007c0c */ /* 0x000fe2000c741270 */
[----:B------:R-:W-:Y:S02]  /*cfc70*/  ULDC UR4, c[0x0][0x22c] ;  /* 0x00008b0000047ab9 */ /* 0x000fe40000000800 */
[----:B------:R-:W2:Y:S04]  /*cfc80*/  LDL.LU R26, [R1+0x1f4] ;  /* 0x0001f400011a7983 */ /* 0x000ea80000300800 */
[----:B----4-:R1:W-:Y:S01]  /*cfc90*/  @P6 STG.E.U8 desc[UR32][R14.64], R2 ;  /* 0x000000020e006986 */ /* 0x0103e2000c101120 */
[----:B------:R-:W-:-:S02]  /*cfca0*/  ISETP.LT.AND P4, PT, R29, UR6, !P0 ;  /* 0x000000061d007c0c */ /* 0x000fc4000c781270 */
[----:B------:R-:W-:Y:S02]  /*cfcb0*/  ISETP.LT.AND P5, PT, R8, UR8, !P0 ;  /* 0x0000000808007c0c */ /* 0x000fe4000c7a1270 */
[----:B------:R-:W-:Y:S01]  /*cfcc0*/  PRMT R3, R24, 0x7772, RZ ;  /* 0x0000777218037816 */ /* 0x000fe200000000ff */
[----:B------:R-:W-:Y:S01]  /*cfcd0*/  ULDC UR6, c[0x0][0x228] ;  /* 0x00008a0000067ab9 */ /* 0x000fe20000000800 */
[----:B------:R-:W-:Y:S01]  /*cfce0*/  ULDC UR8, c[0x0][0x228] ;  /* 0x00008a0000087ab9 */ /* 0x000fe20000000800 */
[----:B0-----:R-:W-:Y:S01]  /*cfcf0*/  VIADD R0, R9, 0x32 ;  /* 0x0000003209007836 */ /* 0x001fe20000000000 */
[----:B------:R-:W4:Y:S04]  /*cfd00*/  LDL.LU.64 R18, [R1+0xcf8] ;  /* 0x000cf80001127983 */ /* 0x000f280000300a00 */
[----:B------:R-:W4:Y:S04]  /*cfd10*/  LDL.LU.64 R22, [R1+0xcf0] ;  /* 0x000cf00001167983 */ /* 0x000f280000300a00 */
[----:B-1----:R-:W4:Y:S01]  /*cfd20*/  LDL.LU.64 R14, [R1+0xd08] ;  /* 0x000d0800010e7983 */ /* 0x002f220000300a00 */
[----:B------:R-:W-:Y:S01]  /*cfd30*/  ISETP.GE.AND P3, PT, R0, UR4, PT ;  /* 0x0000000400007c0c */ /* 0x000fe2000bf66270 */
[----:B------:R-:W-:-:S02]  /*cfd40*/  ULDC UR4, c[0x0][0x228] ;  /* 0x00008a0000047ab9 */ /* 0x000fc40000000800 */
[----:B------:R0:W-:Y:S01]  /*cfd50*/  STL [R1+0x40e8], R5 ;  /* 0x0040e80501007387 */ /* 0x0001e20000100800 */
[----:B------:R-:W-:Y:S02]  /*cfd60*/  ISETP.LT.AND P0, PT, R5, UR4, !P0 ;  /* 0x0000000405007c0c */ /* 0x000fe4000c701270 */
[C---:B------:R-:W-:Y:S02]  /*cfd70*/  PRMT R0, R24.reuse, 0x7770, RZ ;  /* 0x0000777018007816 */ /* 0x040fe400000000ff */
[C---:B------:R-:W-:Y:S01]  /*cfd80*/  PRMT R2, R24.reuse, 0x7771, RZ ;  /* 0x0000777118027816 */ /* 0x040fe200000000ff */
[----:B------:R-:W-:Y:S01]  /*cfd90*/  ULDC UR4, c[0x0][0x228] ;  /* 0x00008a0000047ab9 */ /* 0x000fe20000000800 */
[----:B0-----:R-:W2:Y:S04]  /*cfda0*/  LDL.LU.64 R4, [R1+0xcd8] ;  /* 0x000cd80001047983 */ /* 0x001ea80000300a00 */
[----:B---3--:R0:W-:Y:S04]  /*cfdb0*/  @P2 STG.E.U8 desc[UR32][R10.64], R0 ;  /* 0x000000000a002986 */ /* 0x0081e8000c101120 */
[----:B0-----:R-:W3:Y:S04]  /*cfdc0*/  LDL.LU.64 R10, [R1+0x40f0] ;  /* 0x0040f000010a7983 */ /* 0x001ee80000300a00 */
[----:B------:R0:W-:Y:S01]  /*cfdd0*/  @P4 STG.E.U8 desc[UR32][R12.64], R2 ;  /* 0x000000020c004986 */ /* 0x0001e2000c101120 */
[----:B------:R-:W-:-:S03]  /*cfde0*/  PRMT R0, R24, 0x7773, RZ ;  /* 0x0000777318007816 */ /* 0x000fc600000000ff */
[----:B0-----:R-:W4:Y:S04]  /*cfdf0*/  LDL.LU.64 R12, [R1+0xd00] ;  /* 0x000d0000010c7983 */ /* 0x001f280000300a00 */
[----:B------:R-:W4:Y:S04]  /*cfe00*/  LDL.LU R24, [R1+0x184] ;  /* 0x0001840001187983 */ /* 0x000f280000300800 */
[----:B--2---:R0:W-:Y:S04]  /*cfe10*/  @P5 STG.E.U8 desc[UR32][R4.64], R3 ;  /* 0x0000000304005986 */ /* 0x0041e8000c101120 */
[----:B0-----:R-:W2:Y:S01]  /*cfe20*/  LDL.LU.64 R4, [R1+0xd10] ;  /* 0x000d100001047983 */ /* 0x001ea20000300a00 */
[----:B------:R-:W-:-:S03]  /*cfe30*/  ISETP.LT.AND P6, PT, R25, UR6, !P3 ;  /* 0x0000000619007c0c */ /* 0x000fc6000dfc1270 */
[----:B------:R0:W-:Y:S01]  /*cfe40*/  @P0 STG.E.U8 desc[UR32][R20.64], R0 ;  /* 0x0000000014000986 */ /* 0x0001e2000c101120 */
[----:B------:R-:W-:Y:S01]  /*cfe50*/  ULDC UR6, c[0x0][0x228] ;  /* 0x00008a0000067ab9 */ /* 0x000fe20000000800 */
[----:B------:R-:W-:Y:S02]  /*cfe60*/  PRMT R2, R26, 0x7770, RZ ;  /* 0x000077701a027816 */ /* 0x000fe400000000ff */
[----:B------:R-:W-:Y:S02]  /*cfe70*/  ISETP.LT.AND P4, PT, R16, UR8, !P3 ;  /* 0x0000000810007c0c */ /* 0x000fe4000df81270 */
[----:B------:R-:W-:Y:S01]  /*cfe80*/  PRMT R3, R26, 0x7771, RZ ;  /* 0x000077711a037816 */ /* 0x000fe200000000ff */
[----:B------:R-:W-:Y:S01]  /*cfe90*/  ULDC UR8, c[0x0][0x228] ;  /* 0x00008a0000087ab9 */ /* 0x000fe20000000800 */
[----:B0-----:R-:W-:Y:S01]  /*cfea0*/  VIADD R0, R9, 0x33 ;  /* 0x0000003309007836 */ /* 0x001fe20000000000 */
[----:B------:R-:W2:Y:S01]  /*cfeb0*/  LDL.LU.64 R20, [R1+0xd20] ;  /* 0x000d200001147983 */ /* 0x000ea20000300a00 */
[----:B---3--:R-:W-:-:S02]  /*cfec0*/  ISETP.LT.AND P5, PT, R10, UR4, !P3 ;  /* 0x000000040a007c0c */ /* 0x008fc4000dfa1270 */
[----:B------:R-:W-:Y:S01]  /*cfed0*/  ISETP.LT.AND P0, PT, R11, UR6, !P3 ;  /* 0x000000060b007c0c */ /* 0x000fe2000df01270 */
[----:B------:R-:W-:Y:S01]  /*cfee0*/  ULDC UR4, c[0x0][0x22c] ;  /* 0x00008b0000047ab9 */ /* 0x000fe20000000800 */
[----:B------:R-:W-:Y:S01]  /*cfef0*/  ULDC UR6, c[0x0][0x228] ;  /* 0x00008a0000067ab9 */ /* 0x000fe20000000800 */
[----:B------:R-:W-:Y:S01]  /*cff00*/  ISETP.GE.AND P2, PT, R0, UR4, PT ;  /* 0x0000000400007c0c */ /* 0x000fe2000bf46270 */
[----:B------:R-:W-:Y:S01]  /*cff10*/  ULDC UR4, c[0x0][0x228] ;  /* 0x00008a0000047ab9 */ /* 0x000fe20000000800 */
[----:B------:R-:W-:-:S06]  /*cff20*/  PRMT R0, R26, 0x7772, RZ ;  /* 0x000077721a007816 */ /* 0x000fcc00000000ff */
[----:B----4-:R0:W-:Y:S04]  /*cff30*/  @P5 STG.E.U8 desc[UR32][R18.64], R2 ;  /* 0x0000000212005986 */ /* 0x0101e8000c101120 */
[----:B------:R-:W-:Y:S01]  /*cff40*/  @P6 STG.E.U8 desc[UR32][R22.64], R3 ;  /* 0x0000000316006986 */ /* 0x000fe2000c101120 */
[----:B------:R-:W-:-:S03]  /*cff50*/  ISETP.LT.AND P6, PT, R7, UR4, !P3 ;  /* 0x0000000407007c0c */ /* 0x000fc6000dfc1270 */
[----:B------:R1:W-:Y:S01]  /*cff60*/  @P0 STG.E.U8 desc[UR32][R14.64], R0 ;  /* 0x000000000e000986 */ /* 0x0003e2000c101120 */
[----:B------:R-:W-:Y:S01]  /*cff70*/  ULDC UR4, c[0x0][0x228] ;  /* 0x00008a0000047ab9 */ /* 0x000fe20000000800 */
[----:B0-----:R-:W-:Y:S02]  /*cff80*/  PRMT R2, R26, 0x7773, RZ ;  /* 0x000077731a027816 */ /* 0x001fe400000000ff */
[----:B------:R-:W3:Y:S04]  /*cff90*/  LDL.LU.64 R18, [R1+0xd18] ;  /* 0x000d180001127983 */ /* 0x000ee80000300a00 */
[----:B------:R-:W4:Y:S04]  /*cffa0*/  LDL.LU R6, [R1+0x44] ;  /* 0x0000440001067983 */ /* 0x000f280000300800 */
[----:B------:R-:W4:Y:S04]  /*cffb0*/  LDL.LU.64 R26, [R1+0xd30] ;  /* 0x000d3000011a7983 */ /* 0x000f280000300a00 */
[----:B-1----:R-:W4:Y:S04]  /*cffc0*/  LDL.LU.64 R14, [R1+0xd28] ;  /* 0x000d2800010e7983 */ /* 0x002f280000300a00 */
[----:B------:R0:W-:Y:S04]  /*cffd0*/  @P4 STG.E.U8 desc[UR32][R12.64], R2 ;  /* 0x000000020c004986 */ /* 0x0001e8000c101120 */
[----:B------:R-:W4:Y:S01]  /*cffe0*/  LDL.LU.64 R22, [R1+0xd40] ;  /* 0x000d400001167983 */ /* 0x000f220000300a00 */
[----:B0-----:R-:W-:-:S03]  /*cfff0*/  PRMT R2, R24, 0x7770, RZ ;  /* 0x0000777018027816 */ /* 0x001fc600000000ff */
[----:B------:R-:W4:Y:S04]  /*d0000*/  LDL.LU.64 R12, [R1+0xd38] ;  /* 0x000d3800010c7983 */ /* 0x000f280000300a00 */
[----:B--2---:R0:W-:Y:S04]  /*d0010*/  @P6 STG.E.U8 desc[UR32][R4.64], R2 ;  /* 0x0000000204006986 */ /* 0x0041e8000c101120 */
[----:B0-----:R-:W2:Y:S01]  /*d0020*/  LDL.LU R5, [R1+0x40e8] ;  /* 0x0040e80001057983 */ /* 0x001ea20000300800 */
[----:B------:R-:W-:Y:S01]  /*d0030*/  ISETP.LT.AND P4, PT, R29, UR4, !P3 ;  /* 0x000000041d007c0c */ /* 0x000fe2000df81270 */
[----:B------:R-:W-:Y:S01]  /*d0040*/  VIADD R0, R9, 0x34 ;  /* 0x0000003409007836 */ /* 0x000fe20000000000 */
[----:B------:R-:W-:Y:S01]  /*d0050*/  ISETP.LT.AND P5, PT, R8, UR6, !P3 ;  /* 0x0000000608007c0c */ /* 0x000fe2000dfa1270 */
[----:B------:R-:W-:Y:S01]  /*d0060*/  ULDC UR4, c[0x0][0x22c] ;  /* 0x00008b0000047ab9 */ /* 0x000fe20000000800 */
[----:B------:R-:W-:Y:S01]  /*d0070*/  ULDC UR6, c[0x0][0x228] ;  /* 0x00008a0000067ab9 */ /* 0x000fe20000000800 */
[----:B------:R-:W-:-:S02]  /*d0080*/  PRMT R2, R24, 0x7772, RZ ;  /* 0x0000777218027816 */ /* 0x000fc400000000ff */
[----:B------:R-:W-:Y:S02]  /*d0090*/  ISETP.GE.AND P0, PT, R0, UR4, PT ;  /* 0x0000000400007c0c */ /* 0x000fe4000bf06270 */
[----:B------:R-:W-:Y:S01]  /*d00a0*/  PRMT R0, R24, 0x7771, RZ ;  /* 0x0000777118007816 */ /* 0x000fe200000000ff */
[----:B------:R-:W-:Y:S01]  /*d00b0*/  ULDC UR4, c[0x0][0x228] ;  /* 0x00008a0000047ab9 */ /* 0x000fe20000000800 */
[----:B------:R-:W-:Y:S01]  /*d00c0*/  ISETP.LT.AND P6, PT, R10, UR6, !P2 ;  /* 0x000000060a007c0c */ /* 0x000fe2000d7c1270 */
[----:B------:R-:W2:Y:S04]  /*d00d0*/  LDL.LU R28, [R1+0x64] ;  /* 0x00006400011c7983 */ /* 0x000ea80000300800 */
[----:B------:R0:W-:Y:S01]  /*d00e0*/  @P4 STG.E.U8 desc[UR32][R20.64], R0 ;  /* 0x0000000014004986 */ /* 0x0001e2000c101120 */
[----:B------:R-:W-:-:S03]  /*d00f0*/  ULDC UR6, c[0x0][0x228] ;  /* 0x00008a0000067ab9 */ /* 0x000fc60000000800 */
[----:B0-----:R-:W2:Y:S01]  /*d0100*/  LDL.LU.64 R20, [R1+0xd50] ;  /* 0x000d500001147983 */ /* 0x001ea20000300a00 */
[----:B------:R-:W-:-:S03]  /*d0110*/  PRMT R0, R24, 0x7773, RZ ;  /* 0x0000777318007816 */ /* 0x000fc600000000ff */
[----:B---3--:R0:W-:Y:S04]  /*d0120*/  @P5 STG.E.U8 desc[UR32][R18.64], R2 ;  /* 0x0000000212005986 */ /* 0x0081e8000c101120 */
[----:B0-----:R-:W3:Y:S01]  /*d0130*/  LDL.LU.64 R18, [R1+0xd48] ;  /* 0x000d480001127983 */ /* 0x001ee20000300a00 */
[----:B----4-:R-:W-:Y:S02]  /*d0140*/  PRMT R2, R6, 0x7770, RZ ;  /* 0x0000777006027816 */ /* 0x010fe400000000ff */
[----:B--2---:R-:W-:Y:S01]  /*d0150*/  ISETP.LT.AND P3, PT, R5, UR4, !P3 ;  /* 0x0000000405007c0c */ /* 0x004fe2000df61270 */
[----:B------:R-:W-:Y:S02]  /*d0160*/  ULDC UR4, c[0x0][0x228] ;  /* 0x00008a0000047ab9 */ /* 0x000fe40000000800 */
[----:B------:R-:W-:Y:S01]  /*d0170*/  ISETP.LT.AND P4, PT, R25, UR4, !P2 ;  /* 0x0000000419007c0c */ /* 0x000fe2000d781270 */
[----:B------:R-:W-:-:S02]  /*d0180*/  ULDC UR4, c[0x0][0x228] ;  /* 0x00008a0000047ab9 */ /* 0x000fc40000000800 */
[----:B------:R-:W-:Y:S01]  /*d0190*/  ISETP.LT.AND P5, PT, R11, UR4, !P2 ;  /* 0x000000040b007c0c */ /* 0x000fe2000d7a1270 */
[----:B------:R-:W-:-:S06]  /*d01a0*/  ULDC UR4, c[0x0][0x228] ;  /* 0x00008a0000047ab9 */ /* 0x000fcc0000000800 */
[----:B------:R0:W-:Y:S04]  /*d01b0*/  @P3 STG.E.U8 desc[UR32][R26.64], R0 ;  /* 0x000000001a003986 */ /* 0x0001e8000c101120 */
[----:B------:R1:W-:Y:S04]  /*d01c0*/  @P6 STG.E.U8 desc[UR32][R14.64], R2 ;  /* 0x000000020e006986 */ /* 0x0003e8000c101120 */
[----:B0-----:R-:W2:Y:S01]  /*d01d0*/  LDL.LU.64 R26, [R1+0xd60] ;  /* 0x000d6000011a7983 */ /* 0x001ea20000300a00 */
[----:B------:R-:W-:-:S03]  /*d01e0*/  PRMT R0, R6, 0x7771, RZ ;  /* 0x0000777106007816 */ /* 0x000fc600000000ff */
[----:B-1----:R-:W4:Y:S01]  /*d01f0*/  LDL.LU.64 R14, [R1+0xd58] ;  /* 0x000d5800010e7983 */ /* 0x002f220000300a00 */
[----:B------:R-:W-:-:S03]  /*d0200*/  PRMT R2, R6, 0x7772, RZ ;  /* 0x0000777206027816 */ /* 0x000fc600000000ff */
[----:B------:R-:W4:Y:S04]  /*d0210*/  LDL.LU R24, [R1+0x1f8] ;  /* 0x0001f80001187983 */ /* 0x000f280000300800 */
[----:B------:R0:W-:Y:S04]  /*d0220*/  @P4 STG.E.U8 desc[UR32][R22.64], R0 ;  /* 0x0000000016004986 */ /* 0x0001e8000c101120 */
[----:B------:R1:W-:Y:S04]  /*d0230*/  @P5 STG.E.U8 desc[UR32][R12.64], R2 ;  /* 0x000000020c005986 */ /* 0x0003e8000c101120 */
[----:B0-----:R-:W4:Y:S04]  /*d0240*/  LDL.LU.64 R22, [R1+0xd70] ;  /* 0x000d700001167983 */ /* 0x001f280000300a00 */
[----:B-1----:R-:W4:Y:S01]  /*d0250*/  LDL.LU.64 R12, [R1+0xd68] ;  /* 0x000d6800010c7983 */ /* 0x002f220000300a00 */
[----:B------:R-:W-:-:S02]  /*d0260*/  ISETP.LT.AND P3, PT, R16, UR4, !P2 ;  /* 0x0000000410007c0c */ /* 0x000fc4000d761270 */
[----:B------:R-:W-:Y:S02]  /*d0270*/  ISETP.LT.AND P4, PT, R7, UR6, !P2 ;  /* 0x0000000607007c0c */ /* 0x000fe4000d781270 */
[----:B------:R-:W-:Y:S01]  /*d0280*/  PRMT R2, R6, 0x7773, RZ ;  /* 0x0000777306027816 */ /* 0x000fe200000000ff */
[----:B------:R-:W-:Y:S01]  /*d0290*/  ULDC UR6, c[0x0][0x228] ;  /* 0x00008a0000067ab9 */ /* 0x000fe20000000800 */
[----:B------:R-:W-:Y:S01]  /*d02a0*/  VIADD R0, R9, 0x35 ;  /* 0x0000003509007836 */ /* 0x000fe20000000000 */
[----:B------:R-:W-:Y:S01]  /*d02b0*/  ISETP.LT.AND P5, PT, R29, UR6, !P2 ;  /* 0x000000061d007c0c */ /* 0x000fe2000d7a1270 */
[----:B------:R-:W-:Y:S01]  /*d02c0*/  ULDC UR4, c[0x0][0x22c] ;  /* 0x00008b0000047ab9 */ /* 0x000fe20000000800 */
[----:B------:R-:W-:Y:S02]  /*d02d0*/  ISETP.LT.AND P6, PT, R8, UR8, !P2 ;  /* 0x0000000808007c0c */ /* 0x000fe4000d7c1270 */
[----:B------:R-:W-:Y:S01]  /*d02e0*/  PRMT R3, R28, 0x7770, RZ ;  /* 0x000077701c037816 */ /* 0x000fe200000000ff */
[----:B------:R-:W-:Y:S01]  /*d02f0*/  ULDC UR6, c[0x0][0x228] ;  /* 0x00008a0000067ab9 */ /* 0x000fe20000000800 */
[----:B------:R0:W-:Y:S04]  /*d0300*/  STL.64 [R1+0x40e0], R8 ;  /* 0x0040e00801007387 */ /* 0x0001e80000100a00 */
[----:B------:R1:W-:Y:S01]  /*d0310*/  @P3 STG.E.U8 desc[UR32][R20.64], R2 ;  /* 0x0000000214003986 */ /* 0x0003e2000c101120 */
[----:B------:R-:W-:Y:S01]  /*d0320*/  ISETP.GE.AND P3, PT, R0, UR4, PT ;  /* 0x0000000400007c0c */ /* 0x000fe2000bf66270 */
[----:B------:R-:W-:Y:S01]  /*d0330*/  ULDC UR4, c[0x0][0x228] ;  /* 0x00008a0000047ab9 */ /* 0x000fe20000000800 */
[----:B------:R-:W-:Y:S01]  /*d0340*/  ULDC UR8, c[0x0][0x228] ;  /* 0x00008a0000087ab9 */ /* 0x000fe20000000800 */
[----:B------:R-:W-:-:S02]  /*d0350*/  ISETP.LT.AND P2, PT, R5, UR4, !P2 ;  /* 0x0000000405007c0c */ /* 0x000fc4000d741270 */
[C---:B------:R-:W-:Y:S01]  /*d0360*/  PRMT R0, R28.reuse, 0x7771, RZ ;  /* 0x000077711c007816 */ /* 0x040fe200000000ff */
[----:B------:R-:W-:Y:S01]  /*d0370*/  ULDC UR4, c[0x0][0x228] ;  /* 0x00008a0000047ab9 */ /* 0x000fe20000000800 */
[----:B0-----:R-:W4:Y:S01]  /*d0380*/  LDL.LU.64 R8, [R1+0xd80] ;  /* 0x000d800001087983 */ /* 0x001f220000300a00 */
[----:B-1----:R-:W-:-:S03]  /*d0390*/  PRMT R2, R28, 0x7772, RZ ;  /* 0x000077721c027816 */ /* 0x002fc600000000ff */
[----:B---3--:R0:W-:Y:S01]  /*d03a0*/  @P4 STG.E.U8 desc[UR32][R18.64], R3 ;  /* 0x0000000312004986 */ /* 0x0081e2000c101120 */
[----:B------:R-:W-:Y:S01]  /*d03b0*/  ISETP.LT.AND P4, PT, R10, UR6, !P0 ;  /* 0x000000060a007c0c */ /* 0x000fe2000c781270 */
[----:B------:R-:W-:Y:S02]  /*d03c0*/  ULDC UR6, c[0x0][0x228] ;  /* 0x00008a0000067ab9 */ /* 0x000fe40000000800 */
[----:B0-----:R-:W3:Y:S04]  /*d03d0*/  LDL.LU.64 R18, [R1+0xd78] ;  /* 0x000d780001127983 */ /* 0x001ee80000300a00 */
[----:B------:R-:W3:Y:S04]  /*d03e0*/  LDL.LU R6, [R1+0x188] ;  /* 0x0001880001067983 */ /* 0x000ee80000300800 */
[----:B--2---:R0:W-:Y:S04]  /*d03f0*/  @P5 STG.E.U8 desc[UR32][R26.64], R0 ;  /* 0x000000001a005986 */ /* 0x0041e8000c101120 */
[----:B----4-:R1:W-:Y:S01]  /*d0400*/  @P6 STG.E.U8 desc[UR32][R14.64], R2 ;  /* 0x000000020e006986 */ /* 0x0103e2000c101120 */
[----:B0-----:R-:W-:-:S02]  /*d0410*/  PRMT R0, R28, 0x7773, RZ ;  /* 0x000077731c007816 */ /* 0x001fc400000000ff */
[----:B-1----:R-:W-:Y:S01]  /*d0420*/  PRMT R2, R24, 0x7770, RZ ;  /* 0x0000777018027816 */ /* 0x002fe200000000ff */
[----:B------:R-:W2:Y:S04]  /*d0430*/  LDL.LU.64 R26, [R1+0xd90] ;  /* 0x000d9000011a7983 */ /* 0x000ea80000300a00 */
[----:B------:R-:W-:Y:S04]  /*d0440*/  @P2 STG.E.U8 desc[UR32][R22.64], R0 ;  /* 0x0000000016002986 */ /* 0x000fe8000c101120 */
[----:B------:R-:W4:Y:S04]  /*d0450*/  LDL.LU.64 R14, [R1+0xd88] ;  /* 0x000d8800010e7983 */ /* 0x000f280000300a00 */
[----:B------:R0:W-:Y:S04]  /*d0460*/  @P4 STG.E.U8 desc[UR32][R12.64], R2 ;  /* 0x000000020c004986 */ /* 0x0001e8000c101120 */
[----:B0-----:R-:W4:Y:S04]  /*d0470*/  LDL.LU.64 R12, [R1+0xda0] ;  /* 0x000da000010c7983 */ /* 0x001f280000300a00 */
[----:B------:R-:W3:Y:S01]  /*d0480*/  LDL.LU.64 R20, [R1+0xdb0] ;  /* 0x000db00001147983 */ /* 0x000ee20000300a00 */
[----:B------:R-:W-:-:S02]  /*d0490*/  ISETP.LT.AND P5, PT, R25, UR4, !P0 ;  /* 0x0000000419007c0c */ /* 0x000fc4000c7a1270 */
[----:B------:R-:W-:Y:S02]  /*d04a0*/  PRMT R0, R24, 0x7771, RZ ;  /* 0x0000777118007816 */ /* 0x000fe400000000ff */
[----:B------:R-:W-:Y:S01]  /*d04b0*/  ISETP.LT.AND P6, PT, R11, UR6, !P0 ;  /* 0x000000060b007c0c */ /* 0x000fe2000c7c1270 */
[----:B------:R-:W-:Y:S01]  /*d04c0*/  ULDC UR4, c[0x0][0x228] ;  /* 0x00008a0000047ab9 */ /* 0x000fe20000000800 */
[----:B------:R-:W-:-:S07]  /*d04d0*/  ULDC UR6, c[0x0][0x228] ;  /* 0x00008a0000067ab9 */ /* 0x000fce0000000800 */
[----:B------:R-:W-:Y:S04]  /*d04e0*/  @P5 STG.E.U8 desc[UR32][R8.64], R0 ;  /* 0x0000000008005986 */ /* 0x000fe8000c101120 */
[----:B---3--:R0:W-:Y:S04]  /*d04f0*/  STL.64 [R1+0x40d8], R20 ;  /* 0x0040d81401007387 */ /* 0x0081e80000100a00 */
[----:B0-----:R-:W3:Y:S04]  /*d0500*/  LDL.LU.64 R20, [R1+0xd98] ;  /* 0x000d980001147983 */ /* 0x001ee80000300a00 */
[----:B------:R-:W3:Y:S04]  /*d0510*/  LDL.LU.64 R22, [R1+0xda8] ;  /* 0x000da80001167983 */ /* 0x000ee80000300a00 */
[----:B------:R-:W3:Y:S04]  /*d0520*/  LDL.LU R28, [R1+0x48] ;  /* 0x00004800011c7983 */ /* 0x000ee80000300800 */
[----:B------:R-:W3:Y:S01]  /*d0530*/  LDL.LU.64 R8, [R1+0x40e0] ;  /* 0x0040e00001087983 */ /* 0x000ee20000300a00 */
[----:B------:R-:W-:-:S02]  /*d0540*/  ISETP.LT.AND P2, PT, R16, UR4, !P0 ;  /* 0x0000000410007c0c */ /* 0x000fc4000c741270 */
[C---:B------:R-:W-:Y:S02]  /*d0550*/  PRMT R2, R24.reuse, 0x7772, RZ ;  /* 0x0000777218027816 */ /* 0x040fe400000000ff */
[----:B------:R-:W-:Y:S01]  /*d0560*/  ISETP.LT.AND P4, PT, R7, UR6, !P0 ;  /* 0x0000000607007c0c */ /* 0x000fe2000c781270 */
[----:B------:R-:W-:Y:S01]  /*d0570*/  ULDC UR4, c[0x0][0x228] ;  /* 0x00008a0000047ab9 */ /* 0x000fe20000000800 */
[----:B------:R-:W-:Y:S01]  /*d0580*/  ULDC UR6, c[0x0][0x228] ;  /* 0x00008a0000067ab9 */ /* 0x000fe20000000800 */
[----:B------:R-:W-:Y:S01]  /*d0590*/  ISETP.LT.AND P5, PT, R29, UR4, !P0 ;  /* 0x000000041d007c0c */ /* 0x000fe2000c7a1270 */
[----:B------:R0:W-:Y:S01]  /*d05a0*/  @P6 STG.E.U8 desc[UR32][R18.64], R2 ;  /* 0x0000000212006986 */ /* 0x0001e2000c101120 */
[----:B------:R-:W-:Y:S01]  /*d05b0*/  PRMT R0, R24, 0x7773, RZ ;  /* 0x0000777318007816 */ /* 0x000fe200000000ff */
[----:B------:R-:W-:-:S04]  /*d05c0*/  ULDC UR4, c[0x0][0x228] ;  /* 0x00008a0000047ab9 */ /* 0x000fc80000000800 */
[----:B--2---:R1:W-:Y:S01]  /*d05d0*/  @P2 STG.E.U8 desc[UR32][R26.64], R0 ;  /* 0x000000001a002986 */ /* 0x0043e2000c101120 */
[----:B0-----:R-:W-:-:S03]  /*d05e0*/  PRMT R2, R6, 0x7770, RZ ;  /* 0x0000777006027816 */ /* 0x001fc600000000ff */
[----:B------:R-:W2:Y:S04]  /*d05f0*/  LDL.LU.64 R18, [R1+0xdc0] ;  /* 0x000dc00001127983 */ /* 0x000ea80000300a00 */
[----:B----4-:R0:W-:Y:S04]  /*d0600*/  @P4 STG.E.U8 desc[UR32][R14.64], R2 ;  /* 0x000000020e004986 */ /* 0x0101e8000c101120 */
[----:B-1----:R-:W4:Y:S01]  /*d0610*/  LDL.LU.64 R26, [R1+0xdb8] ;  /* 0x000db800011a7983 */ /* 0x002f220000300a00 */
[----:B------:R-:W-:-:S03]  /*d0620*/  PRMT R0, R6, 0x7771, RZ ;  /* 0x0000777106007816 */ /* 0x000fc600000000ff */
[----:B------:R-:W2:Y:S04]  /*d0630*/  LDL.LU R24, [R1+0x68] ;  /* 0x0000680001187983 */ /* 0x000ea80000300800 */
[----:B------:R1:W-:Y:S01]  /*d0640*/  @P5 STG.E.U8 desc[UR32][R12.64], R0 ;  /* 0x000000000c005986 */ /* 0x0003e2000c101120 */
[----:B0-----:R-:W-:-:S03]  /*d0650*/  PRMT R2, R6, 0x7772, RZ ;  /* 0x0000777206027816 */ /* 0x001fc600000000ff */
[----:B------:R-:W4:Y:S04]  /*d0660*/  LDL.LU.64 R14, [R1+0xdd0] ;  /* 0x000dd000010e7983 */ /* 0x000f280000300a00 */
[----:B-1----:R-:W4:Y:S01]  /*d0670*/  LDL.LU.64 R12, [R1+0xdc8] ;  /* 0x000dc800010c7983 */ /* 0x002f220000300a00 */
[----:B---3--:R-:W-:Y:S01]  /*d0680*/  ISETP.LT.AND P6, PT, R8, UR6, !P0 ;  /* 0x0000000608007c0c */ /* 0x008fe2000c7c1270 */
[----:B------:R-:W-:-:S12]  /*d0690*/  ULDC UR6, c[0x0][0x228] ;  /* 0x00008a0000067ab9 */ /* 0x000fd80000000800 */
[----:B------:R0:W-:Y:S04]  /*d06a0*/  @P6 STG.E.U8 desc[UR32][R20.64], R2 ;  /* 0x0000000214006986 */ /* 0x0001e8000c101120 */
[----:B0-----:R-:W3:Y:S01]  /*d06b0*/  LDL.LU.64 R20, [R1+0x40d8] ;  /* 0x0040d80001147983 */ /* 0x001ee20000300a00 */
[----:B------:R-:W-:Y:S02]  /*d06c0*/  ISETP.LT.AND P0, PT, R5, UR4, !P0 ;  /* 0x0000000405007c0c */ /* 0x000fe4000c701270 */
[----:B------:R-:W-:Y:S01]  /*d06d0*/  ISETP.LT.AND P2, PT, R10, UR6, !P3 ;  /* 0x000000060a007c0c */ /* 0x000fe2000df41270 */
[----:B------:R-:W-:Y:S01]  /*d06e0*/  ULDC UR4, c[0x0][0x228] ;  /* 0x00008a0000047ab9 */ /* 0x000fe20000000800 */
[----:B------:R-:W-:Y:S02]  /*d06f0*/  PRMT R0, R6, 0x7773, RZ ;  /* 0x0000777306007816 */ /* 0x000fe400000000ff */
[----:B------:R-:W-:Y:S01]  /*d0700*/  ISETP.LT.AND P6, PT, R25, UR4, !P3 ;  /* 0x0000000419007c0c */ /* 0x000fe2000dfc1270 */
[----:B------:R-:W-:Y:S01]  /*d0710*/  ULDC UR4, c[0x0][0x228] ;  /* 0x00008a0000047ab9 */ /* 0x000fe20000000800 */
[----:B------:R-:W-:-:S02]  /*d0720*/  PRMT R2, R28, 0x7770, RZ ;  /* 0x000077701c027816 */ /* 0x000fc400000000ff */
[----:B------:R-:W-:Y:S01]  /*d0730*/  ISETP.LT.AND P5, PT, R11, UR4, !P3 ;  /* 0x000000040b007c0c */ /* 0x000fe2000dfa1270 */
[----:B------:R-:W-:Y:S01]  /*d0740*/  ULDC UR4, c[0x0][0x228] ;  /* 0x00008a0000047ab9 */ /* 0x000fe20000000800 */
[----:B------:R-:W-:Y:S01]  /*d0750*/  ULDC UR6, c[0x0][0x228] ;  /* 0x00008a0000067ab9 */ /* 0x000fe20000000800 */
[----:B------:R-:W-:Y:S02]  /*d0760*/  ISETP.LT.AND P4, PT, R16, UR4, !P3 ;  /* 0x0000000410007c0c */ /* 0x000fe4000df81270 */
[----:B--2---:R-:W-:Y:S01]  /*d0770*/  PRMT R3, R24, 0x7770, RZ ;  /* 0x0000777018037816 */ /* 0x004fe200000000ff */
[----:B------:R-:W-:Y:S01]  /*d0780*/  ULDC UR4, c[0x0][0x228] ;  /* 0x00008a0000047ab9 */ /* 0x000fe20000000800 */
[----:B---3--:R0:W-:Y:S04]  /*d0790*/  @P0 STG.E.U8 desc[UR32][R20.64], R0 ;  /* 0x0000000014000986 */ /* 0x0081e8000c101120 */
[----:B------:R1:W-:Y:S04]  /*d07a0*/  @P2 STG.E.U8 desc[UR32][R22.64], R2 ;  /* 0x0000000216002986 */ /* 0x0003e8000c101120 */
[----:B0-----:R-:W2:Y:S01]  /*d07b0*/  LDL.LU.64 R20, [R1+0xde0] ;  /* 0x000de00001147983 */ /* 0x001ea20000300a00 */
[----:B------:R-:W-:-:S02]  /*d07c0*/  PRMT R0, R28, 0x7771, RZ ;  /* 0x000077711c007816 */ /* 0x000fc400000000ff */
[----:B-1----:R-:W-:Y:S01]  /*d07d0*/  PRMT R2, R28, 0x7772, RZ ;  /* 0x000077721c027816 */ /* 0x002fe200000000ff */
[----:B------:R-:W3:Y:S04]  /*d07e0*/  LDL.LU.64 R22, [R1+0xdd8] ;  /* 0x000dd80001167983 */ /* 0x000ee80000300a00 */
[----:B------:R-:W-:Y:S04]  /*d07f0*/  STL [R1+0x40d4], R7 ;  /* 0x0040d40701007387 */ /* 0x000fe80000100800 */
[----:B------:R-:W-:Y:S04]  /*d0800*/  @P6 STG.E.U8 desc[UR32][R18.64], R0 ;  /* 0x0000000012006986 */ /* 0x000fe8000c101120 */
[----:B----4-:R0:W-:Y:S01]  /*d0810*/  @P5 STG.E.U8 desc[UR32][R26.64], R2 ;  /* 0x000000021a005986 */ /* 0x0101e2000c101120 */
[----:B------:R-:W-:-:S02]  /*d0820*/  ISETP.LT.AND P6, PT, R7, UR6, !P3 ;  /* 0x0000000607007c0c */ /* 0x000fc4000dfc1270 */
[----:B------:R-:W-:Y:S01]  /*d0830*/  ISETP.LT.AND P0, PT, R29, UR4, !P3 ;  /* 0x000000041d007c0c */ /* 0x000fe2000df01270 */
[----:B------:R-:W-:Y:S01]  /*d0840*/  ULDC UR6, c[0x0][0x228] ;  /* 0x00008a0000067ab9 */ /* 0x000fe20000000800 */
[----:B------:R-:W-:Y:S01]  /*d0850*/  ULDC UR4, c[0x0][0x228] ;  /* 0x00008a0000047ab9 */ /* 0x000fe20000000800 */
[----:B0-----:R-:W4:Y:S01]  /*d0860*/  LDL.LU.64 R26, [R1+0xde8] ;  /* 0x000de800011a7983 */ /* 0x001f220000300a00 */
[----:B------:R-:W-:-:S03]  /*d0870*/  PRMT R2, R28, 0x7773, RZ ;  /* 0x000077731c027816 */ /* 0x000fc600000000ff */
[----:B------:R-:W4:Y:S04]  /*d0880*/  LDL.LU R28, [R1+0x1fc] ;  /* 0x0001fc00011c7983 */ /* 0x000f280000300800 */
[----:B------:R-:W4:Y:S04]  /*d0890*/  LDL.LU.64 R6, [R1+0xe08] ;  /* 0x000e080001067983 */ /* 0x000f280000300a00 */
[----:B------:R-:W4:Y:S04]  /*d08a0*/  LDL.LU.64 R18, [R1+0xe00] ;  /* 0x000e000001127983 */ /* 0x000f280000300a00 */
[----:B------:R-:W-:Y:S04]  /*d08b0*/  @P4 STG.E.U8 desc[UR32][R14.64], R2 ;  /* 0x000000020e004986 */ /* 0x000fe8000c101120 */
[----:B------:R0:W-:Y:S04]  /*d08c0*/  @P6 STG.E.U8 desc[UR32][R12.64], R3 ;  /* 0x000000030c006986 */ /* 0x0001e8000c101120 */
[----:B0-----:R-:W4:Y:S04]  /*d08d0*/  LDL.LU.64 R12, [R1+0xdf8] ;  /* 0x000df800010c7983 */ /* 0x001f280000300a00 */
[----:B------:R-:W4:Y:S01]  /*d08e0*/  LDL.LU.64 R14, [R1+0xdf0] ;  /* 0x000df000010e7983 */ /* 0x000f220000300a00 */
[----:B------:R-:W-:Y:S01]  /*d08f0*/  VIADD R0, R9, 0x36 ;  /* 0x0000003609007836 */ /* 0x000fe20000000000 */
[----:B------:R-:W-:-:S02]  /*d0900*/  ISETP.LT.AND P2, PT, R8, UR6, !P3 ;  /* 0x0000000608007c0c */ /* 0x000fc4000df41270 */
[----:B------:R-:W-:Y:S01]  /*d0910*/  ISETP.LT.AND P3, PT, R5, UR4, !P3 ;  /* 0x0000000405007c0c */ /* 0x000fe2000df61270 */
[----:B------:R-:W-:Y:S01]  /*d0920*/  ULDC UR4, c[0x0][0x228] ;  /* 0x00008a0000047ab9 */ /* 0x000fe20000000800 */
[----:B------:R-:W-:Y:S02]  /*d0930*/  PRMT R2, R24, 0x7772, RZ ;  /* 0x0000777218027816 */ /* 0x000fe400000000ff */
[----:B------:R-:W-:Y:S02]  /*d0940*/  ISETP.GE.AND P5, PT, R0, UR21, PT ;  /* 0x0000001500007c0c */ /* 0x000fe4000bfa6270 */
[----:B------:R-:W-:Y:S01]  /*d0950*/  PRMT R0, R24, 0x7771, RZ ;  /* 0x0000777118007816 */ /* 0x000fe200000000ff */
[----:B------:R-:W-:Y:S02]  /*d0960*/  ULDC UR6, c[0x0][0x228] ;  /* 0x00008a0000067ab9 */ /* 0x000fe40000000800 */
[----:B------:R-:W-:Y:S02]  /*d0970*/  ISETP.LT.AND P6, PT, R25, UR6, !P5 ;  /* 0x0000000619007c0c */ /* 0x000fe4000efc1270 */
[----:B------:R-:W-:Y:S01]  /*d0980*/  ISETP.LT.AND P4, PT, R11, UR8, !P5 ;  /* 0x000000080b007c0c */ /* 0x000fe2000ef81270 */
[----:B------:R-:W-:Y:S01]  /*d0990*/  ULDC UR6, c[0x0][0x228] ;  /* 0x00008a0000067ab9 */ /* 0x000fe20000000800 */
[----:B--2---:R0:W-:Y:S01]  /*d09a0*/  @P0 STG.E.U8 desc[UR32][R20.64], R0 ;  /* 0x0000000014000986 */ /* 0x0041e2000c101120 */
[----:B------:R-:W-:-:S03]  /*d09b0*/  ISETP.LT.AND P0, PT, R10, UR4, !P5 ;  /* 0x000000040a007c0c */ /* 0x000fc6000ef01270 */
[----:B---3--:R1:W-:Y:S01]  /*d09c0*/  @P2 STG.E.U8 desc[UR32][R22.64], R2 ;  /* 0x0000000216002986 */ /* 0x0083e2000c101120 */
[----:B------:R-:W-:Y:S01]  /*d09d0*/  ULDC UR4, c[0x0][0x228] ;  /* 0x00008a0000047ab9 */ /* 0x000fe20000000800 */
[----:B0-----:R-:W-:Y:S02]  /*d09e0*/  PRMT R0, R24, 0x7773, RZ ;  /* 0x0000777318007816 */ /* 0x001fe400000000ff */
[----:B-1----:R-:W2:Y:S01]  /*d09f0*/  LDL.LU R23, [R1+0x18c] ;  /* 0x00018c0001177983 */ /* 0x002ea20000300800 */
[----:B------:R-:W-:-:S03]  /*d0a00*/  VIADD R2, R9, 0x37 ;  /* 0x0000003709027836 */ /* 0x000fc60000000000 */
[----:B------:R0:W-:Y:S04]  /*d0a10*/  STL [R1+0x40d0], R25 ;  /* 0x0040d01901007387 */ /* 0x0001e80000100800 */
[----:B----4-:R1:W-:Y:S01]  /*d0a20*/  @P3 STG.E.U8 desc[UR32][R26.64], R0 ;  /* 0x000000001a003986 */ /* 0x0103e2000c101120 */
[----:B------:R-:W-:Y:S02]  /*d0a30*/  ISETP.LT.AND P3, PT, R16, UR10, !P5 ;  /* 0x0000000a10007c0c */ /* 0x000fe4000ef61270 */
[----:B------:R-:W-:Y:S02]  /*d0a40*/  PRMT R3, R28, 0x7770, RZ ;  /* 0x000077701c037816 */ /* 0x000fe400000000ff */
[----:B------:R-:W-:Y:S02]  /*d0a50*/  ISETP.GE.AND P2, PT, R2, UR19, PT ;  /* 0x0000001302007c0c */ /* 0x000fe4000bf46270 */
[C---:B------:R-:W-:Y:S01]  /*d0a60*/  PRMT R2, R28.reuse, 0x7771, RZ ;  /* 0x000077711c027816 */ /* 0x040fe200000000ff */
[----:B0-----:R-:W3:Y:S04]  /*d0a70*/  LDL.LU.64 R24, [R1+0xe30] ;  /* 0x000e300001187983 */ /* 0x001ee80000300a00 */
[----:B------:R-:W4:Y:S04]  /*d0a80*/  LDL.LU.64 R20, [R1+0xe20] ;  /* 0x000e200001147983 */ /* 0x000f280000300a00 */
[----:B------:R0:W-:Y:S04]  /*d0a90*/  @P0 STG.E.U8 desc[UR32][R6.64], R3 ;  /* 0x0000000306000986 */ /* 0x0001e8000c101120 */
[----:B-1----:R-:W4:Y:S01]  /*d0aa0*/  LDL.LU.64 R26, [R1+0xe18] ;  /* 0x000e1800011a7983 */ /* 0x002f220000300a00 */
[----:B------:R-:W-:-:S02]  /*d0ab0*/  PRMT R0, R28, 0x7772, RZ ;  /* 0x000077721c007816 */ /* 0x000fc400000000ff */
[----:B------:R-:W-:Y:S01]  /*d0ac0*/  PRMT R4, R28, 0x7773, RZ ;  /* 0x000077731c047816 */ /* 0x000fe200000000ff */
[----:B------:R-:W-:Y:S04]  /*d0ad0*/  @P6 STG.E.U8 desc[UR32][R18.64], R2 ;  /* 0x0000000212006986 */ /* 0x000fe8000c101120 */
[----:B0-----:R-:W3:Y:S04]  /*d0ae0*/  LDL.LU R7, [R1+0x40d4] ;  /* 0x0040d40001077983 */ /* 0x001ee80000300800 */
[----:B------:R0:W-:Y:S04]  /*d0af0*/  @P4 STG.E.U8 desc[UR32][R12.64], R0 ;  /* 0x000000000c004986 */ /* 0x0001e8000c101120 */
[----:B------:R1:W-:Y:S04]  /*d0b00*/  @P3 STG.E.U8 desc[UR32][R14.64], R4 ;  /* 0x000000040e003986 */ /* 0x0003e8000c101120 */
[----:B0-----:R-:W4:Y:S04]  /*d0b10*/  LDL.LU.64 R12, [R1+0xe10] ;  /* 0x000e1000010c7983 */ /* 0x001f280000300a00 */
[----:B-1----:R-:W4:Y:S04]  /*d0b20*/  LDL.LU.64 R14, [R1+0xe28] ;  /* 0x000e2800010e7983 */ /* 0x002f280000300a00 */
[----:B------:R-:W4:Y:S04]  /*d0b30*/  LDL.LU R28, [R1+0x4c] ;  /* 0x00004c00011c7983 */ /* 0x000f280000300800 */
[----:B------:R-:W4:Y:S01]  /*d0b40*/  LDL.LU.64 R18, [R1+0xe40] ;  /* 0x000e400001127983 */ /* 0x000f220000300a00 */
[----:B------:R-:W-:-:S05]  /*d0b50*/  VIADD R0, R9, 0x38 ;  /* 0x0000003809007836 */ /* 0x000fca0000000000 */
[----:B------:R-:W-:Y:S02]  /*d0b60*/  ISETP.GE.AND P3, PT, R0, UR17, PT ;  /* 0x0000001100007c0c */ /* 0x000fe4000bf66270 */
[C---:B--2---:R-:W-:Y:S02]  /*d0b70*/  PRMT R0, R23.reuse, 0x7770, RZ ;  /* 0x0000777017007816 */ /* 0x044fe400000000ff */
[C---:B------:R-:W-:Y:S02]  /*d0b80*/  PRMT R2, R23.reuse, 0x7771, RZ ;  /* 0x0000777117027816 */ /* 0x040fe400000000ff */
[C---:B------:R-:W-:Y:S02]  /*d0b90*/  PRMT R3, R23.reuse, 0x7772, RZ ;  /* 0x0000777217037816 */ /* 0x040fe400000000ff */
[----:B------:R-:W-:Y:S02]  /*d0ba0*/  PRMT R4, R23, 0x7773, RZ ;  /* 0x0000777317047816 */ /* 0x000fe400000000ff */
[----:B---3--:R-:W-:Y:S01]  /*d0bb0*/  ISETP.LT.AND P0, PT, R7, UR4, !P5 ;  /* 0x0000000407007c0c */ /* 0x008fe2000ef01270 */
[----:B------:R-:W-:-:S12]  /*d0bc0*/  ULDC UR4, c[0x0][0x228] ;  /* 0x00008a0000047ab9 */ /* 0x000fd80000000800 */
[----:B------:R-:W-:Y:S04]  /*d0bd0*/  @P0 STG.E.U8 desc[UR32][R24.64], R0 ;  /* 0x0000000018000986 */ /* 0x000fe8000c101120 */
[----:B----4-:R0:W-:Y:S04]  /*d0be0*/  STL.64 [R1+0x40c8], R18 ;  /* 0x0040c81201007387 */ /* 0x0101e80000100a00 */
[----:B0-----:R-:W2:Y:S04]  /*d0bf0*/  LDL.LU.64 R18, [R1+0xe48] ;  /* 0x000e480001127983 */ /* 0x001ea80000300a00 */
[----:B------:R-:W3:Y:S04]  /*d0c00*/  LDL.LU.64 R22, [R1+0xe38] ;  /* 0x000e380001167983 */ /* 0x000ee80000300a00 */
[----:B------:R-:W4:Y:S01]  /*d0c10*/  LDL.LU R25, [R1+0x40d0] ;  /* 0x0040d00001197983 */ /* 0x000f220000300800 */
[----:B------:R-:W-:Y:S01]  /*d0c20*/  ISETP.LT.AND P6, PT, R29, UR4, !P5 ;  /* 0x000000041d007c0c */ /* 0x000fe2000efc1270 */
[----:B------:R-:W-:Y:S01]  /*d0c30*/  ULDC UR4, c[0x0][0x228] ;  /* 0x00008a0000047ab9 */ /* 0x000fe20000000800 */
[----:B------:R-:W-:-:S02]  /*d0c40*/  PRMT R0, R28, 0x7770, RZ ;  /* 0x000077701c007816 */ /* 0x000fc400000000ff */
[----:B------:R-:W-:Y:S01]  /*d0c50*/  ISETP.LT.AND P4, PT, R8, UR4, !P5 ;  /* 0x0000000408007c0c */ /* 0x000fe2000ef81270 */
[----:B------:R-:W-:Y:S01]  /*d0c60*/  ULDC UR4, c[0x0][0x228] ;  /* 0x00008a0000047ab9 */ /* 0x000fe20000000800 */
[----:B------:R-:W-:Y:S02]  /*d0c70*/  ISETP.LT.AND P5, PT, R5, UR6, !P5 ;  /* 0x0000000605007c0c */ /* 0x000fe4000efa1270 */
[----:B------:R-:W-:Y:S01]  /*d0c80*/  ISETP.LT.AND P0, PT, R10, UR4, !P2 ;  /* 0x000000040a007c0c */ /* 0x000fe2000d701270 */
[----:B------:R-:W-:Y:S01]  /*d0c90*/  ULDC UR4, c[0x0][0x228] ;  /* 0x00008a0000047ab9 */ /* 0x000fe20000000800 */
[----:B------:R-:W3:Y:S01]  /*d0ca0*/  LDL.LU R24, [R1+0x6c] ;  /* 0x00006c0001187983 */ /* 0x000ee20000300800 */
[----:B------:R-:W-:-:S03]  /*d0cb0*/  ULDC UR6, c[0x0][0x228] ;  /* 0x00008a0000067ab9 */ /* 0x000fc60000000800 */
[----:B------:R0:W-:Y:S04]  /*d0cc0*/  @P6 STG.E.U8 desc[UR32][R20.64], R2 ;  /* 0x0000000214006986 */ /* 0x0001e8000c101120 */
[----:B------:R1:W-:Y:S04]  /*d0cd0*/  @P4 STG.E.U8 desc[UR32][R26.64], R3 ;  /* 0x000000031a004986 */ /* 0x0003e8000c101120 */
[----:B------:R1:W-:Y:S04]  /*d0ce0*/  @P5 STG.E.U8 desc[UR32][R12.64], R4 ;  /* 0x000000040c005986 */ /* 0x0003e8000c101120 */
[----:B------:R1:W-:Y:S01]  /*d0cf0*/  @P0 STG.E.U8 desc[UR32][R14.64], R0 ;  /* 0x000000000e000986 */ /* 0x0003e2000c101120 */
[----:B0-----:R-:W-:-:S03]  /*d0d00*/  VIADD R2, R9, 0x39 ;  /* 0x0000003909027836 */ /* 0x001fc60000000000 */
[----:B-1----:R-:W3:Y:S01]  /*d0d10*/  LDL.LU.64 R26, [R1+0xe78] ;  /* 0x000e7800011a7983 */ /* 0x002ee20000300a00 */
[----:B------:R-:W-:-:S03]  /*d0d20*/  PRMT R3, R28, 0x7773, RZ ;  /* 0x000077731c037816 */ /* 0x000fc600000000ff */
[----:B------:R-:W3:Y:S01]  /*d0d30*/  LDL.LU.64 R12, [R1+0xe60] ;  /* 0x000e6000010c7983 */ /* 0x000ee20000300a00 */
[----:B------:R-:W-:-:S03]  /*d0d40*/  PRMT R0, R28, 0x7771, RZ ;  /* 0x000077711c007816 */ /* 0x000fc600000000ff */
[----:B------:R-:W3:Y:S01]  /*d0d50*/  LDL.LU.64 R20, [R1+0xe58] ;  /* 0x000e580001147983 */ /* 0x000ee20000300a00 */
[----:B------:R-:W-:-:S03]  /*d0d60*/  ISETP.GE.AND P0, PT, R2, UR15, PT ;  /* 0x0000000f02007c0c */ /* 0x000fc6000bf06270 */
[----:B------:R-:W3:Y:S01]  /*d0d70*/  LDL.LU.64 R14, [R1+0xe50] ;  /* 0x000e5000010e7983 */ /* 0x000ee20000300a00 */
[----:B------:R-:W-:-:S03]  /*d0d80*/  PRMT R2, R28, 0x7772, RZ ;  /* 0x000077721c027816 */ /* 0x000fc600000000ff */
[----:B------:R-:W3:Y:S01]  /*d0d90*/  LDL.LU R28, [R1+0x30] ;  /* 0x00003000011c7983 */ /* 0x000ee20000300800 */
[----:B----4-:R-:W-:Y:S01]  /*d0da0*/  ISETP.LT.AND P4, PT, R25, UR4, !P2 ;  /* 0x0000000419007c0c */ /* 0x010fe2000d781270 */
[----:B------:R-:W-:-:S12]  /*d0db0*/  ULDC UR4, c[0x0][0x228] ;  /* 0x00008a0000047ab9 */ /* 0x000fd80000000800 */
[----:B--2---:R0:W-:Y:S04]  /*d0dc0*/  @P4 STG.E.U8 desc[UR32][R18.64], R0 ;  /* 0x0000000012004986 */ /* 0x0041e8000c101120 */
[----:B0-----:R-:W2:Y:S01]  /*d0dd0*/  LDL.LU.64 R18, [R1+0x40c8] ;  /* 0x0040c80001127983 */ /* 0x001ea20000300a00 */
[----:B------:R-:W-:Y:S02]  /*d0de0*/  ISETP.LT.AND P6, PT, R11, UR6, !P2 ;  /* 0x000000060b007c0c */ /* 0x000fe4000d7c1270 */
[----:B------:R-:W-:Y:S01]  /*d0df0*/  ISETP.LT.AND P5, PT, R16, UR4, !P2 ;  /* 0x0000000410007c0c */ /* 0x000fe2000d7a1270 */
[----:B------:R-:W-:Y:S01]  /*d0e00*/  ULDC UR4, c[0x0][0x228] ;  /* 0x00008a0000047ab9 */ /* 0x000fe20000000800 */
[----:B---3--:R-:W-:Y:S02]  /*d0e10*/  PRMT R0, R24, 0x7770, RZ ;  /* 0x0000777018007816 */ /* 0x008fe400000000ff */
[----:B------:R-:W-:Y:S01]  /*d0e20*/  ISETP.LT.AND P4, PT, R7, UR4, !P2 ;  /* 0x0000000407007c0c */ /* 0x000fe2000d781270 */
[----:B------:R-:W-:Y:S01]  /*d0e30*/  ULDC UR4, c[0x0][0x228] ;  /* 0x00008a0000047ab9 */ /* 0x000fe20000000800 */
[----:B------:R-:W-:-:S05]  /*d0e40*/  ULDC UR6, c[0x0][0x228] ;  /* 0x00008a0000067ab9 */ /* 0x000fca0000000800 */
[----:B--2---:R0:W-:Y:S04]  /*d0e50*/  @P6 STG.E.U8 desc[UR32][R18.64], R2 ;  /* 0x0000000212006986 */ /* 0x0041e8000c101120 */
[----:B------:R1:W-:Y:S01]  /*d0e60*/  @P5 STG.E.U8 desc[UR32][R22.64], R3 ;  /* 0x0000000316005986 */ /* 0x0003e2000c101120 */
[----:B------:R-:W-:Y:S02]  /*d0e70*/  ISETP.LT.AND P5, PT, R29, UR4, !P2 ;  /* 0x000000041d007c0c */ /* 0x000fe4000d7a1270 */
[----:B------:R-:W-:Y:S01]  /*d0e80*/  ISETP.LT.AND P6, PT, R8, UR6, !P2 ;  /* 0x0000000608007c0c */ /* 0x000fe2000d7c1270 */
[----:B------:R2:W-:Y:S01]  /*d0e90*/  @P4 STG.E.U8 desc[UR32][R26.64], R0 ;  /* 0x000000001a004986 */ /* 0x0005e2000c101120 */
[----:B------:R-:W-:Y:S01]  /*d0ea0*/  ULDC UR4, c[0x0][0x228] ;  /* 0x00008a0000047ab9 */ /* 0x000fe20000000800 */
[----:B------:R-:W-:Y:S01]  /*d0eb0*/  ULDC UR6, c[0x0][0x228] ;  /* 0x00008a0000067ab9 */ /* 0x000fe20000000800 */
[----:B0-----:R-:W-:Y:S01]  /*d0ec0*/  PRMT R2, R24, 0x7771, RZ ;  /* 0x0000777118027816 */ /* 0x001fe200000000ff */
[----:B------:R-:W3:Y:S04]  /*d0ed0*/  LDL.LU.64 R18, [R1+0xe70] ;  /* 0x000e700001127983 */ /* 0x000ee80000300a00 */
[----:B------:R-:W4:Y:S04]  /*d0ee0*/  LDL.LU R8, [R1+0x40c0] ;  /* 0x0040c00001087983 */ /* 0x000f280000300800 */
[----:B-1----:R-:W4:Y:S04]  /*d0ef0*/  LDL.LU.64 R22, [R1+0xe90] ;  /* 0x000e900001167983 */ /* 0x002f280000300a00 */
[----:B--2---:R-:W2:Y:S04]  /*d0f00*/  LDL.LU.64 R26, [R1+0xe88] ;  /* 0x000e8800011a7983 */ /* 0x004ea80000300a00 */
[----:B------:R0:W-:Y:S04]  /*d0f10*/  @P5 STG.E.U8 desc[UR32][R12.64], R2 ;  /* 0x000000020c005986 */ /* 0x0001e8000c101120 */
[----:B0-----:R-:W4:Y:S01]  /*d0f20*/  LDL.LU.64 R12, [R1+0x40b8] ;  /* 0x0040b800010c7983 */ /* 0x001f220000300a00 */
[----:B------:R-:W-:Y:S01]  /*d0f30*/  ISETP.LT.AND P2, PT, R5, UR4, !P2 ;  /* 0x0000000405007c0c */ /* 0x000fe2000d741270 */
[----:B------:R-:W-:Y:S01]  /*d0f40*/  ULDC UR4, c[0x0][0x228] ;  /* 0x00008a0000047ab9 */ /* 0x000fe20000000800 */
[----:B------:R-:W-:-:S02]  /*d0f50*/  ISETP.LT.AND P5, PT, R25, UR6, !P3 ;  /* 0x0000000619007c0c */ /* 0x000fc4000dfa1270 */
[----:B------:R-:W-:Y:S02]  /*d0f60*/  ISETP.LT.AND P4, PT, R10, UR4, !P3 ;  /* 0x000000040a007c0c */ /* 0x000fe4000df81270 */
[C---:B------:R-:W-:Y:S02]  /*d0f70*/  PRMT R3, R24.reuse, 0x7772, RZ ;  /* 0x0000777218037816 */ /* 0x040fe400000000ff */
[----:B------:R-:W-:Y:S02]  /*d0f80*/  PRMT R4, R24, 0x7773, RZ ;  /* 0x0000777318047816 */ /* 0x000fe400000000ff */
[C---:B------:R-:W-:Y:S02]  /*d0f90*/  PRMT R0, R28.reuse, 0x7770, RZ ;  /* 0x000077701c007816 */ /* 0x040fe400000000ff */
[----:B------:R-:W-:Y:S01]  /*d0fa0*/  PRMT R2, R28, 0x7771, RZ ;  /* 0x000077711c027816 */ /* 0x000fe200000000ff */
[----:B------:R0:W-:Y:S04]  /*d0fb0*/  STL [R1+0x40ac], R25 ;  /* 0x0040ac1901007387 */ /* 0x0001e80000100800 */
[----:B------:R-:W-:Y:S01]  /*d0fc0*/  @P6 STG.E.U8 desc[UR32][R20.64], R3 ;  /* 0x0000000314006986 */ /* 0x000fe2000c101120 */
[----:B------:R-:W-:Y:S01]  /*d0fd0*/  ULDC UR4, c[0x0][0x228] ;  /* 0x00008a0000047ab9 */ /* 0x000fe20000000800 */
[----:B------:R-:W-:-:S02]  /*d0fe0*/  ULDC UR6, c[0x0][0x228] ;  /* 0x00008a0000067ab9 */ /* 0x000fc40000000800 */
[----:B------:R1:W-:Y:S04]  /*d0ff0*/  @P2 STG.E.U8 desc[UR32][R14.64], R4 ;  /* 0x000000040e002986 */ /* 0x0003e8000c101120 */
[----:B0-----:R-:W2:Y:S04]  /*d1000*/  LDL.LU.64 R24, [R1+0xea0] ;  /* 0x000ea00001187983 */ /* 0x001ea80000300a00 */
[----:B-1----:R-:W2:Y:S04]  /*d1010*/  LDL.LU.64 R14, [R1+0xe98] ;  /* 0x000e9800010e7983 */ /* 0x002ea80000300a00 */
[----:B------:R-:W2:Y:S04]  /*d1020*/  LDL.LU R4, [R1+0x186c] ;  /* 0x00186c0001047983 */ /* 0x000ea80000300800 */
[----:B------:R-:W2:Y:S04]  /*d1030*/  LDL.LU.64 R20, [R1+0xeb0] ;  /* 0x000eb00001147983 */ /* 0x000ea80000300a00 */
[----:B---3--:R-:W-:Y:S04]  /*d1040*/  @P4 STG.E.U8 desc[UR32][R18.64], R0 ;  /* 0x0000000012004986 */ /* 0x008fe8000c101120 */
[----:B----4-:R0:W-:Y:S04]  /*d1050*/  @P5 STG.E.U8 desc[UR32][R12.64], R2 ;  /* 0x000000020c005986 */ /* 0x0101e8000c101120 */
[----:B0-----:R-:W3:Y:S01]  /*d1060*/  LDL.LU.64 R12, [R1+0x40b0] ;  /* 0x0040b000010c7983 */ /* 0x001ee20000300a00 */
[----:B------:R-:W-:Y:S01]  /*d1070*/  ISETP.LT.AND P2, PT, R11, UR4, !P3 ;  /* 0x000000040b007c0c */ /* 0x000fe2000df41270 */
[----:B------:R-:W-:Y:S01]  /*d1080*/  ULDC UR4, c[0x0][0x228] ;  /* 0x00008a0000047ab9 */ /* 0x000fe20000000800 */
[----:B------:R-:W-:-:S02]  /*d1090*/  ISETP.LT.AND P4, PT, R16, UR6, !P3 ;  /* 0x0000000610007c0c */ /* 0x000fc4000df81270 */
[----:B------:R-:W-:Y:S02]  /*d10a0*/  ISETP.LT.AND P6, PT, R7, UR4, !P3 ;  /* 0x0000000407007c0c */ /* 0x000fe4000dfc1270 */
[C---:B------:R-:W-:Y:S01]  /*d10b0*/  PRMT R2, R28.reuse, 0x7772, RZ ;  /* 0x000077721c027816 */ /* 0x040fe200000000ff */
[----:B------:R-:W-:Y:S01]  /*d10c0*/  VIADD R0, R9, 0x3a ;  /* 0x0000003a09007836 */ /* 0x000fe20000000000 */
[----:B------:R-:W-:Y:S01]  /*d10d0*/  PRMT R3, R28, 0x7773, RZ ;  /* 0x000077731c037816 */ /* 0x000fe200000000ff */
[----:B------:R-:W4:Y:S01]  /*d10e0*/  LDL.LU.64 R18, [R1+0xea8] ;  /* 0x000ea80001127983 */ /* 0x000f220000300a00 */
[----:B------:R-:W-:Y:S01]  /*d10f0*/  ULDC UR6, c[0x0][0x228] ;  /* 0x00008a0000067ab9 */ /* 0x000fe20000000800 */
[----:B------:R-:W-:Y:S02]  /*d1100*/  ULDC UR4, c[0x0][0x228] ;  /* 0x00008a0000047ab9 */ /* 0x000fe40000000800 */
[----:B------:R0:W-:Y:S01]  /*d1110*/  @P2 STG.E.U8 desc[UR32][R22.64], R2 ;  /* 0x0000000216002986 */ /* 0x0001e2000c101120 */
[----:B------:R-:W-:-:S03]  /*d1120*/  ISETP.GE.AND P2, PT, R0, UR13, PT ;  /* 0x0000000d00007c0c */ /* 0x000fc6000bf46270 */
[----:B--2---:R1:W-:Y:S04]  /*d1130*/  @P4 STG.E.U8 desc[UR32][R26.64], R3 ;  /* 0x000000031a004986 */ /* 0x0043e8000c101120 */
[----:B0-----:R-:W2:Y:S04]  /*d1140*/  LDL.LU.64 R22, [R1+0xec8] ;  /* 0x000ec80001167983 */ /* 0x001ea80000300a00 */
[----:B-1----:R-:W2:Y:S01]  /*d1150*/  LDL.LU.64 R26, [R1+0xec0] ;  /* 0x000ec000011a7983 */ /* 0x002ea20000300a00 */
[----:B---3--:R-:W-:-:S05]  /*d1160*/  PRMT R0, R12, 0x7770, RZ ;  /* 0x000077700c007816 */ /* 0x008fca00000000ff */
[----:B------:R0:W-:Y:S04]  /*d1170*/  @P6 STG.E.U8 desc[UR32][R24.64], R0 ;  /* 0x0000000018006986 */ /* 0x0001e8000c101120 */
[----:B0-----:R-:W3:Y:S01]  /*d1180*/  LDL.LU R25, [R1+0x40ac] ;  /* 0x0040ac0001197983 */ /* 0x001ee20000300800 */
[----:B------:R-:W-:Y:S02]  /*d1190*/  ISETP.LT.AND P5, PT, R29, UR6, !P3 ;  /* 0x000000061d007c0c */ /* 0x000fe4000dfa1270 */
[----:B------:R-:W-:Y:S01]  /*d11a0*/  PRMT R2, R12, 0x7771, RZ ;  /* 0x000077710c027816 */ /* 0x000fe200000000ff */
[----:B------:R-:W-:Y:S01]  /*d11b0*/  ULDC UR6, c[0x0][0x228] ;  /* 0x00008a0000067ab9 */ /* 0x000fe20000000800 */
[----:B------:R-:W-:Y:S02]  /*d11c0*/  ISETP.LT.AND P4, PT, R4, UR4, !P3 ;  /* 0x0000000404007c0c */ /* 0x000fe4000df81270 */
[----:B------:R-:W-:Y:S01]  /*d11d0*/  ISETP.LT.AND P3, PT, R5, UR6, !P3 ;  /* 0x0000000605007c0c */ /* 0x000fe2000df61270 */
[----:B------:R-:W-:Y:S01]  /*d11e0*/  ULDC UR6, c[0x0][0x228] ;  /* 0x00008a0000067ab9 */ /* 0x000fe20000000800 */
[----:B------:R-:W-:-:S05]  /*d11f0*/  ULDC UR4, c[0x0][0x228] ;  /* 0x00008a0000047ab9 */ /* 0x000fca0000000800 */
[----:B------:R0:W-:Y:S04]  /*d1200*/  @P5 STG.E.U8 desc[UR32][R14.64], R2 ;  /* 0x000000020e005986 */ /* 0x0001e8000c101120 */
[----:B0-----:R-:W2:Y:S01]  /*d1210*/  LDL.LU.64 R14, [R1+0xed0] ;  /* 0x000ed000010e7983 */ /* 0x001ea20000300a00 */
[C---:B------:R-:W-:Y:S02]  /*d1220*/  PRMT R2, R12.reuse, 0x7772, RZ ;  /* 0x000077720c027816 */ /* 0x040fe400000000ff */
[----:B------:R-:W-:-:S03]  /*d1230*/  PRMT R12, R12, 0x7773, RZ ;  /* 0x000077730c0c7816 */ /* 0x000fc600000000ff */
[----:B------:R0:W-:Y:S04]  /*d1240*/  @P4 STG.E.U8 desc[UR32][R20.64], R2 ;  /* 0x0000000214004986 */ /* 0x0001e8000c101120 */
[----:B----4-:R1:W-:Y:S01]  /*d1250*/  @P3 STG.E.U8 desc[UR32][R18.64], R12 ;  /* 0x0000000c12003986 */ /* 0x0103e2000c101120 */
[----:B------:R-:W-:Y:S02]  /*d1260*/  ISETP.LT.AND P5, PT, R10, UR4, !P0 ;  /* 0x000000040a007c0c */ /* 0x000fe4000c7a1270 */
[C---:B------:R-:W-:Y:S01]  /*d1270*/  PRMT R3, R8.reuse, 0x7771, RZ ;  /* 0x0000777108037816 */ /* 0x040fe200000000ff */
[----:B------:R-:W-:Y:S01]  /*d1280*/  VIADD R0, R9, 0x3b ;  /* 0x0000003b09007836 */ /* 0x000fe20000000000 */
[----:B------:R-:W-:Y:S01]  /*d1290*/  ULDC UR4, c[0x0][0x228] ;  /* 0x00008a0000047ab9 */ /* 0x000fe20000000800 */
[----:B0-----:R-:W-:-:S02]  /*d12a0*/  PRMT R2, R8, 0x7770, RZ ;  /* 0x0000777008027816 */ /* 0x001fc400000000ff */
[----:B---3--:R-:W-:-:S06]  /*d12b0*/  ISETP.LT.AND P6, PT, R25, UR6, !P0 ;  /* 0x0000000619007c0c */ /* 0x008fcc000c7c1270 */
[----:B--2---:R-:W-:Y:S04]  /*d12c0*/  @P5 STG.E.U8 desc[UR32][R22.64], R2 ;  /* 0x0000000216005986 */ /* 0x004fe8000c101120 */
[----:B------:R-:W2:Y:S04]  /*d12d0*/  LDL.LU R25, [R1+0x40a8] ;  /* 0x0040a80001197983 */ /* 0x000ea80000300800 */
[----:B------:R-:W3:Y:S04]  /*d12e0*/  LDL.LU.64 R20, [R1+0xee0] ;  /* 0x000ee00001147983 */ /* 0x000ee80000300a00 */
[----:B-1----:R-:W4:Y:S04]  /*d12f0*/  LDL.LU.64 R18, [R1+0xef8] ;  /* 0x000ef80001127983 */ /* 0x002f280000300a00 */
[----:B------:R0:W-:Y:S01]  /*d1300*/  STL [R1+0x40a0], R13 ;  /* 0x0040a00d01007387 */ /* 0x0001e20000100800 */
[----:B------:R-:W-:Y:S01]  /*d1310*/  ISETP.GE.AND P4, PT, R0, UR11, PT ;  /* 0x0000000b00007c0c */ /* 0x000fe2000bf86270 */
[----:B------:R-:W-:-:S02]  /*d1320*/  ULDC UR6, c[0x0][0x228] ;  /* 0x00008a0000067ab9 */ /* 0x000fc40000000800 */
[----:B0-----:R-:W3:Y:S04]  /*d1330*/  LDL.LU.64 R12, [R1+0xed8] ;  /* 0x000ed800010c7983 */ /* 0x001ee80000300a00 */
[----:B------:R0:W-:Y:S04]  /*d1340*/  @P6 STG.E.U8 desc[UR32][R26.64], R3 ;  /* 0x000000031a006986 */ /* 0x0001e8000c101120 */
[----:B0-----:R-:W4:Y:S01]  /*d1350*/  LDL.LU.64 R2, [R1+0xee8] ;  /* 0x000ee80001027983 */ /* 0x001f220000300a00 */
[----:B------:R-:W-:Y:S01]  /*d1360*/  VIADD R0, R9, 0x3c ;  /* 0x0000003c09007836 */ /* 0x000fe20000000000 */
[----:B------:R-:W-:Y:S01]  /*d1370*/  ISETP.LT.AND P6, PT, R11, UR4, !P0 ;  /* 0x000000040b007c0c */ /* 0x000fe2000c7c1270 */
[----:B------:R-:W-:Y:S01]  /*d1380*/  ULDC UR4, c[0x0][0x228] ;  /* 0x00008a0000047ab9 */ /* 0x000fe20000000800 */
[----:B------:R-:W4:Y:S04]  /*d1390*/  LDL.LU.64 R22, [R1+0xef0] ;  /* 0x000ef00001167983 */ /* 0x000f280000300a00 */
[----:B------:R-:W4:Y:S01]  /*d13a0*/  LDL.LU R6, [R1+0x34] ;  /* 0x0000340001067983 */ /* 0x000f220000300800 */
[----:B------:R-:W-:Y:S01]  /*d13b0*/  ISETP.GE.AND P3, PT, R0, UR9, PT ;  /* 0x0000000900007c0c */ /* 0x000fe2000bf66270 */
[----:B------:R-:W-:-:S05]  /*d13c0*/  VIADD R0, R9, 0x3d ;  /* 0x0000003d09007836 */ /* 0x000fca0000000000 */
[----:B------:R-:W-:Y:S02]  /*d13d0*/  ISETP.GE.AND P5, PT, R0, UR7, PT ;  /* 0x0000000700007c0c */ /* 0x000fe4000bfa6270 */
[----:B------:R-:W-:-:S05]  /*d13e0*/  PRMT R0, R8, 0x7772, RZ ;  /* 0x0000777208007816 */ /* 0x000fca00000000ff */
[----:B------:R0:W-:Y:S01]  /*d13f0*/  @P6 STG.E.U8 desc[UR32][R14.64], R0 ;  /* 0x000000000e006986 */ /* 0x0001e2000c101120 */
[----:B------:R-:W-:Y:S02]  /*d1400*/  ISETP.LT.AND P6, PT, R16, UR4, !P0 ;  /* 0x0000000410007c0c */ /* 0x000fe4000c7c1270 */
[----:B------:R-:W-:Y:S01]  /*d1410*/  PRMT R8, R8, 0x7773, RZ ;  /* 0x0000777308087816 */ /* 0x000fe200000000ff */
[----:B------:R-:W-:Y:S01]  /*d1420*/  ULDC UR4, c[0x0][0x228] ;  /* 0x00008a0000047ab9 */ /* 0x000fe20000000800 */
[----:B0-----:R-:W4:Y:S04]  /*d1430*/  LDL.LU.64 R14, [R1+0xf00] ;  /* 0x000f0000010e7983 */ /* 0x001f280000300a00 */
[----:B--2---:R-:W0:Y:S05]  /*d1440*/  LDS.128 R24, [R25] ;  /* 0x0000000019187984 */ /* 0x004e2a0000000c00 */
[----:B---3--:R1:W-:Y:S04]  /*d1450*/  @P6 STG.E.U8 desc[UR32][R12.64], R8 ;  /* 0x000000080c006986 */ /* 0x0083e8000c101120 */
[----:B-1----:R-:W2:Y:S04]  /*d1460*/  LDL.LU.64 R12, [R1+0xf08] ;  /* 0x000f0800010c7983 */ /* 0x002ea80000300a00 */
[----:B------:R-:W3:Y:S01]  /*d1470*/  LDL.LU R8, [R1+0x1864] ;  /* 0x0018640001087983 */ /* 0x000ee20000300800 */
[----:B------:R-:W-:Y:S01]  /*d1480*/  ISETP.LT.AND P6, PT, R7, UR4, !P0 ;  /* 0x0000000407007c0c */ /* 0x000fe2000c7c1270 */
[----:B------:R-:W-:Y:S01]  /*d1490*/  ULDC UR4, c[0x0][0x228] ;  /* 0x00008a0000047ab9 */ /* 0x000fe20000000800 */
[----:B0-----:R-:W-:-:S11]  /*d14a0*/  PRMT R0, R24, 0x7770, RZ ;  /* 0x0000777018007816 */ /* 0x001fd600000000ff */
[----:B----4-:R0:W-:Y:S01]  /*d14b0*/  @P6 STG.E.U8 desc[UR32][R2.64], R0 ;  /* 0x0000000002006986 */ /* 0x0101e2000c101120 */
[----:B------:R-:W-:Y:S01]  /*d14c0*/  ISETP.LT.AND P6, PT, R29, UR4, !P0 ;  /* 0x000000041d007c0c */ /* 0x000fe2000c7c1270 */
[----:B------:R-:W-:Y:S02]  /*d14d0*/  ULDC UR4, c[0x0][0x228] ;  /* 0x00008a0000047ab9 */ /* 0x000fe40000000800 */
[----:B------:R-:W4:Y:S01]  /*d14e0*/  LDL.LU.64 R28, [R1+0xf10] ;  /* 0x000f1000011c7983 */ /* 0x000f220000300a00 */
[----:B0-----:R-:W-:-:S09]  /*d14f0*/  PRMT R0, R24, 0x7771, RZ ;  /* 0x0000777118007816 */ /* 0x001fd200000000ff */
[----:B------:R0:W-:Y:S01]  /*d1500*/  @P6 STG.E.U8 desc[UR32][R20.64], R0 ;  /* 0x0000000014006986 */ /* 0x0001e2000c101120 */
[----:B------:R-:W-:Y:S01]  /*d1510*/  ISETP.LT.AND P6, PT, R4, UR4, !P0 ;  /* 0x0000000404007c0c */ /* 0x000fe2000c7c1270 */
[----:B------:R-:W-:Y:S02]  /*d1520*/  ULDC UR4, c[0x0][0x228] ;  /* 0x00008a0000047ab9 */ /* 0x000fe40000000800 */
[----:B------:R-:W-:Y:S01]  /*d1530*/  ISETP.LT.AND P0, PT, R5, UR4, !P0 ;  /* 0x0000000405007c0c */ /* 0x000fe2000c701270 */
[----:B------:R-:W-:Y:S01]  /*d1540*/  ULDC UR4, c[0x0][0x228] ;  /* 0x00008a0000047ab9 */ /* 0x000fe20000000800 */
[C---:B0-----:R-:W-:Y:S02]  /*d1550*/  PRMT R0, R24.reuse, 0x7772, RZ ;  /* 0x0000777218007816 */ /* 0x041fe400000000ff */
[----:B------:R-:W-:-:S06]  /*d1560*/  PRMT R24, R24, 0x7773, RZ ;  /* 0x0000777318187816 */ /* 0x000fcc00000000ff */
[----:B------:R0:W-:Y:S04]  /*d1570*/  @P6 STG.E.U8 desc[UR32][R18.64], R0 ;  /* 0x0000000012006986 */ /* 0x0001e8000c101120 */
[----:B------:R1:W-:Y:S01]  /*d1580*/  @P0 STG.E.U8 desc[UR32][R22.64], R24 ;  /* 0x0000001816000986 */ /* 0x0003e2000c101120 */
[----:B------:R-:W-:Y:S01]  /*d1590*/  ISETP.LT.AND P0, PT, R10, UR4, !P2 ;  /* 0x000000040a007c0c */ /* 0x000fe2000d701270 */
[----:B------:R-:W-:Y:S01]  /*d15a0*/  ULDC UR4, c[0x0][0x228] ;  /* 0x00008a0000047ab9 */ /* 0x000fe20000000800 */
[----:B------:R-:W-:Y:S02]  /*d15b0*/  VIADD R2, R9, 0x3e ;  /* 0x0000003e09027836 */ /* 0x000fe40000000000 */
[----:B------:R-:W4:Y:S04]  /*d15c0*/  LDL.LU R9, [R1+0x40a4] ;  /* 0x0040a40001097983 */ /* 0x000f280000300800 */
[----:B------:R-:W4:Y:S01]  /*d15d0*/  LDL.LU.64 R20, [R1+0xf28] ;  /* 0x000f280001147983 */ /* 0x000f220000300a00 */
[----:B0-----:R-:W-:-:S03]  /*d15e0*/  PRMT R0, R6, 0x7770, RZ ;  /* 0x0000777006007816 */ /* 0x001fc600000000ff */
[----:B------:R-:W4:Y:S04]  /*d15f0*/  LDL.LU.64 R18, [R1+0xf20] ;  /* 0x000f200001127983 */ /* 0x000f280000300a00 */
[----:B------:R0:W-:Y:S01]  /*d1600*/  @P0 STG.E.U8 desc[UR32][R14.64], R0 ;  /* 0x000000000e000986 */ /* 0x0001e2000c101120 */
[----:B------:R-:W-:-:S03]  /*d1610*/  ISETP.GE.AND P6, PT, R2, UR5, PT ;  /* 0x0000000502007c0c */ /* 0x000fc6000bfc6270 */
[----:B------:R-:W4:Y:S04]  /*d1620*/  LDL.LU.64 R2, [R1+0xf18] ;  /* 0x000f180001027983 */ /* 0x000f280000300a00 */
[----:B-1----:R-:W4:Y:S01]  /*d1630*/  LDL.LU R24, [R1+0x1870] ;  /* 0x0018700001187983 */ /* 0x002f220000300800 */
[----:B------:R-:W-:Y:S01]  /*d1640*/  ULDC UR5, c[0x0][0x228] ;  /* 0x00008a0000057ab9 */ /* 0x000fe20000000800 */
[----:B0-----:R-:W-:Y:S02]  /*d1650*/  PRMT R0, R6, 0x7771, RZ ;  /* 0x0000777106007816 */ /* 0x001fe400000000ff */
[----:B------:R-:W4:Y:S04]  /*d1660*/  LDL.LU.64 R14, [R1+0xf38] ;  /* 0x000f3800010e7983 */ /* 0x000f280000300a00 */
[----:B------:R-:W4:Y:S01]  /*d1670*/  LDL.LU.64 R22, [R1+0xf30] ;  /* 0x000f300001167983 */ /* 0x000f220000300a00 */
[----:B---3--:R-:W-:Y:S01]  /*d1680*/  ISETP.LT.AND P0, PT, R8, UR4, !P2 ;  /* 0x0000000408007c0c */ /* 0x008fe2000d701270 */
[----:B------:R-:W-:-:S12]  /*d1690*/  ULDC UR4, c[0x0][0x228] ;  /* 0x00008a0000047ab9 */ /* 0x000fd80000000800 */
[----:B--2---:R0:W-:Y:S04]  /*d16a0*/  @P0 STG.E.U8 desc[UR32][R12.64], R0 ;  /* 0x000000000c000986 */ /* 0x0041e8000c101120 */
[----:B0-----:R-:W2:Y:S01]  /*d16b0*/  LDL.LU R13, [R1+0x40a0] ;  /* 0x0040a000010d7983 */ /* 0x001ea20000300800 */
[----:B------:R-:W-:Y:S02]  /*d16c0*/  ISETP.LT.AND P0, PT, R11, UR4, !P2 ;  /* 0x000000040b007c0c */ /* 0x000fe4000d701270 */
[----:B------:R-:W-:Y:S01]  /*d16d0*/  PRMT R0, R6, 0x7772, RZ ;  /* 0x0000777206007816 */ /* 0x000fe200000000ff */
[----:B------:R-:W-:-:S10]  /*d16e0*/  ULDC UR4, c[0x0][0x228] ;  /* 0x00008a0000047ab9 */ /* 0x000fd40000000800 */
[----:B----4-:R0:W-:Y:S01]  /*d16f0*/  @P0 STG.E.U8 desc[UR32][R28.64], R0 ;  /* 0x000000001c000986 */ /* 0x0101e2000c101120 */
[----:B------:R-:W-:Y:S01]  /*d1700*/  ISETP.LT.AND P0, PT, R16, UR4, !P2 ;  /* 0x0000000410007c0c */ /* 0x000fe2000d701270 */
[----:B------:R-:W-:Y:S01]  /*d1710*/  ULDC UR4, c[0x0][0x228] ;  /* 0x00008a0000047ab9 */ /* 0x000fe20000000800 */
[----:B0-----:R-:W-:Y:S01]  /*d1720*/  PRMT R0, R6, 0x7773, RZ ;  /* 0x0000777306007816 */ /* 0x001fe200000000ff */
[----:B------:R-:W3:Y:S10]  /*d1730*/  LDL.LU.64 R28, [R1+0xf40] ;  /* 0x000f4000011c7983 */ /* 0x000ef40000300a00 */
[----:B------:R0:W-:Y:S01]  /*d1740*/  @P0 STG.E.U8 desc[UR32][R2.64], R0 ;  /* 0x0000000002000986 */ /* 0x0001e2000c101120 */
[----:B------:R-:W-:Y:S01]  /*d1750*/  ISETP.LT.AND P0, PT, R7, UR4, !P2 ;  /* 0x0000000407007c0c */ /* 0x000fe2000d701270 */
[----:B------:R-:W-:-:S02]  /*d1760*/  ULDC UR4, c[0x0][0x228] ;  /* 0x00008a0000047ab9 */ /* 0x000fc40000000800 */
[----:B0-----:R-:W4:Y:S01]  /*d1770*/  LDL.LU.64 R2, [R1+0xf58] ;  /* 0x000f580001027983 */ /* 0x001f220000300a00 */
[----:B--2---:R-:W-:-:S09]  /*d1780*/  PRMT R0, R13, 0x7770, RZ ;  /* 0x000077700d007816 */ /* 0x004fd200000000ff */
[----:B------:R0:W-:Y:S01]  /*d1790*/  @P0 STG.E.U8 desc[UR32][R20.64], R0 ;  /* 0x0000000014000986 */ /* 0x0001e2000c101120 */
[----:B------:R-:W-:Y:S01]  /*d17a0*/  ISETP.LT.AND P0, PT, R24, UR4, !P2 ;  /* 0x0000000418007c0c */ /* 0x000fe2000d701270 */
[----:B------:R-:W-:Y:S01]  /*d17b0*/  ULDC UR4, c[0x0][0x228] ;  /* 0x00008a0000047ab9 */ /* 0x000fe20000000800 */
[----:B0-----:R-:W-:Y:S01]  /*d17c0*/  PRMT R0, R13, 0x7771, RZ ;  /* 0x000077710d007816 */ /* 0x001fe200000000ff */
[----:B------:R-:W2:Y:S10]  /*d17d0*/  LDL.LU.64 R20, [R1+0xf78] ;  /* 0x000f780001147983 */ /* 0x000eb40000300a00 */
[----:B------:R0:W-:Y:S01]  /*d17e0*/  @P0 STG.E.U8 desc[UR32][R18.64], R0 ;  /* 0x0000000012000986 */ /* 0x0001e2000c101120 */
[----:B------:R-:W-:Y:S01]  /*d17f0*/  ISETP.LT.AND P0, PT, R4, UR4, !P2 ;  /* 0x0000000404007c0c */ /* 0x000fe2000d701270 */
[----:B------:R-:W-:-:S02]  /*d1800*/  ULDC UR4, c[0x0][0x228] ;  /* 0x00008a0000047ab9 */ /* 0x000fc40000000800 */
[----:B------:R-:W-:Y:S01]  /*d1810*/  ISETP.LT.AND P2, PT, R5, UR4, !P2 ;  /* 0x0000000405007c0c */ /* 0x000fe2000d741270 */
[----:B------:R-:W-:Y:S01]  /*d1820*/  ULDC UR4, c[0x0][0x228] ;  /* 0x00008a0000047ab9 */ /* 0x000fe20000000800 */
[C---:B0-----:R-:W-:Y:S02]  /*d1830*/  PRMT R0, R13.reuse, 0x7772, RZ ;  /* 0x000077720d007816 */ /* 0x041fe400000000ff */
[----:B------:R-:W-:Y:S01]  /*d1840*/  PRMT R13, R13, 0x7773, RZ ;  /* 0x000077730d0d7816 */ /* 0x000fe200000000ff */
[----:B------:R-:W2:Y:S05]  /*d1850*/  LDL.LU.64 R18, [R1+0xf70] ;  /* 0x000f700001127983 */ /* 0x000eaa0000300a00 */
[----:B------:R0:W-:Y:S04]  /*d1860*/  @P0 STG.E.U8 desc[UR32][R14.64], R0 ;  /* 0x000000000e000986 */ /* 0x0001e8000c101120 */
        /* <DEDUP_REMOVED lines=8> */
[----:B------:R-:W2:Y:S07]  /*d18f0*/  LDL.LU.64 R22, [R1+0xf68] ;  /* 0x000f680001167983 */ /* 0x000eae0000300a00 */
[----:B---3--:R0:W-:Y:S01]  /*d1900*/  @P0 STG.E.U8 desc[UR32][R28.64], R0 ;  /* 0x000000001c000986 */ /* 0x0081e2000c101120 */
[----:B------:R-:W-:Y:S01]  /*d1910*/  ISETP.LT.AND P0, PT, R11, UR4, !P4 ;  /* 0x000000040b007c0c */ /* 0x000fe2000e701270 */
[----:B------:R-:W-:Y:S01]  /*d1920*/  ULDC UR4, c[0x0][0x228] ;  /* 0x00008a0000047ab9 */ /* 0x000fe20000000800 */
[----:B0-----:R-:W-:Y:S01]  /*d1930*/  PRMT R0, R9, 0x7771, RZ ;  /* 0x0000777109007816 */ /* 0x001fe200000000ff */
[----:B------:R-:W3:Y:S04]  /*d1940*/  LDL.LU.64 R28, [R1+0xf90] ;  /* 0x000f9000011c7983 */ /* 0x000ee80000300a00 */
[----:B----4-:R0:W-:Y:S01]  /*d1950*/  @P2 STG.E.U8 desc[UR32][R12.64], R0 ;  /* 0x000000000c002986 */ /* 0x0101e2000c101120 */
[----:B------:R-:W-:Y:S01]  /*d1960*/  ISETP.LT.AND P2, PT, R16, UR4, !P4 ;  /* 0x0000000410007c0c */ /* 0x000fe2000e741270 */
[----:B------:R-:W-:-:S02]  /*d1970*/  ULDC UR4, c[0x0][0x228] ;  /* 0x00008a0000047ab9 */ /* 0x000fc40000000800 */
[----:B0-----:R-:W4:Y:S01]  /*d1980*/  LDL.LU.64 R12, [R1+0xf80] ;  /* 0x000f8000010c7983 */ /* 0x001f220000300a00 */
[----:B------:R-:W-:-:S03]  /*d1990*/  PRMT R0, R9, 0x7772, RZ ;  /* 0x0000777209007816 */ /* 0x000fc600000000ff */
[----:B------:R-:W4:Y:S04]  /*d19a0*/  LDL.LU R17, [R1+0x38] ;  /* 0x0000380001117983 */ /* 0x000f280000300800 */
[----:B------:R0:W-:Y:S01]  /*d19b0*/  @P0 STG.E.U8 desc[UR32][R2.64], R0 ;  /* 0x0000000002000986 */ /* 0x0001e2000c101120 */
[----:B------:R-:W-:Y:S02]  /*d19c0*/  ISETP.LT.AND P0, PT, R7, UR4, !P4 ;  /* 0x0000000407007c0c */ /* 0x000fe4000e701270 */
[----:B------:R-:W-:Y:S01]  /*d19d0*/  PRMT R9, R9, 0x7773, RZ ;  /* 0x0000777309097816 */ /* 0x000fe200000000ff */
[----:B------:R-:W-:Y:S01]  /*d19e0*/  ULDC UR4, c[0x0][0x228] ;  /* 0x00008a0000047ab9 */ /* 0x000fe20000000800 */
[----:B0-----:R-:W4:Y:S04]  /*d19f0*/  LDL.LU.64 R2, [R1+0xf88] ;  /* 0x000f880001027983 */ /* 0x001f280000300a00 */
[----:B------:R-:W4:Y:S04]  /*d1a00*/  LDL.LU.64 R6, [R1+0xfa0] ;  /* 0x000fa00001067983 */ /* 0x000f280000300a00 */
[----:B--2---:R-:W-:Y:S01]  /*d1a10*/  @P2 STG.E.U8 desc[UR32][R20.64], R9 ;  /* 0x0000000914002986 */ /* 0x004fe2000c101120 */
[----:B------:R-:W-:-:S02]  /*d1a20*/  PRMT R0, R25, 0x7770, RZ ;  /* 0x0000777019007816 */ /* 0x000fc400000000ff */
[----:B------:R-:W-:Y:S01]  /*d1a30*/  ISETP.LT.AND P2, PT, R24, UR4, !P4 ;  /* 0x0000000418007c0c */ /* 0x000fe2000e741270 */
[----:B------:R-:W-:Y:S02]  /*d1a40*/  ULDC UR4, c[0x0][0x228] ;  /* 0x00008a0000047ab9 */ /* 0x000fe40000000800 */
[----:B------:R0:W-:Y:S01]  /*d1a50*/  @P0 STG.E.U8 desc[UR32][R18.64], R0 ;  /* 0x0000000012000986 */ /* 0x0001e2000c101120 */
[----:B------:R-:W-:Y:S02]  /*d1a60*/  ISETP.LT.AND P0, PT, R4, UR4, !P4 ;  /* 0x0000000404007c0c */ /* 0x000fe4000e701270 */
[----:B------:R-:W-:Y:S01]  /*d1a70*/  ISETP.LT.AND P4, PT, R5, UR5, !P4 ;  /* 0x0000000505007c0c */ /* 0x000fe2000e781270 */
[----:B------:R-:W-:Y:S01]  /*d1a80*/  ULDC UR4, c[0x0][0x228] ;  /* 0x00008a0000047ab9 */ /* 0x000fe20000000800 */
[----:B------:R-:W-:Y:S01]  /*d1a90*/  ULDC UR5, c[0x0][0x228] ;  /* 0x00008a0000057ab9 */ /* 0x000fe20000000800 */
[C---:B0-----:R-:W-:Y:S01]  /*d1aa0*/  PRMT R0, R25.reuse, 0x7771, RZ ;  /* 0x0000777119007816 */ /* 0x041fe200000000ff */
[----:B------:R-:W2:Y:S04]  /*d1ab0*/  LDL.LU.64 R18, [R1+0xfa8] ;  /* 0x000fa80001127983 */ /* 0x000ea80000300a00 */
[----:B------:R-:W2:Y:S04]  /*d1ac0*/  LDL.LU.64 R20, [R1+0xfd8] ;  /* 0x000fd80001147983 */ /* 0x000ea80000300a00 */
[----:B------:R0:W-:Y:S01]  /*d1ad0*/  @P2 STG.E.U8 desc[UR32][R22.64], R0 ;  /* 0x0000000016002986 */ /* 0x0001e2000c101120 */
[----:B------:R-:W-:Y:S01]  /*d1ae0*/  ISETP.LT.AND P2, PT, R10, UR4, !P3 ;  /* 0x000000040a007c0c */ /* 0x000fe2000df41270 */
[----:B------:R-:W-:Y:S01]  /*d1af0*/  ULDC UR4, c[0x0][0x228] ;  /* 0x00008a0000047ab9 */ /* 0x000fe20000000800 */
[----:B0-----:R-:W-:-:S02]  /*d1b00*/  PRMT R0, R25, 0x7772, RZ ;  /* 0x0000777219007816 */ /* 0x001fc400000000ff */
[----:B------:R-:W-:Y:S01]  /*d1b10*/  PRMT R25, R25, 0x7773, RZ ;  /* 0x0000777319197816 */ /* 0x000fe200000000ff */
[----:B------:R-:W2:Y:S04]  /*d1b20*/  LDL.LU.64 R22, [R1+0xfc8] ;  /* 0x000fc80001167983 */ /* 0x000ea80000300a00 */
[----:B---3--:R0:W-:Y:S01]  /*d1b30*/  @P0 STG.E.U8 desc[UR32][R28.64], R0 ;  /* 0x000000001c000986 */ /* 0x0081e2000c101120 */
[----:B------:R-:W-:Y:S01]  /*d1b40*/  ISETP.LT.AND P0, PT, R11, UR5, !P3 ;  /* 0x000000050b007c0c */ /* 0x000fe2000df01270 */
[----:B------:R-:W-:Y:S02]  /*d1b50*/  ULDC UR5, c[0x0][0x228] ;  /* 0x00008a0000057ab9 */ /* 0x000fe40000000800 */
[----:B0-----:R-:W3:Y:S04]  /*d1b60*/  LDL.LU.64 R28, [R1+0xfc0] ;  /* 0x000fc000011c7983 */ /* 0x001ee80000300a00 */
[----:B----4-:R0:W-:Y:S01]  /*d1b70*/  @P4 STG.E.U8 desc[UR32][R12.64], R25 ;  /* 0x000000190c004986 */ /* 0x0101e2000c101120 */
[----:B------:R-:W-:-:S02]  /*d1b80*/  ISETP.LT.AND P4, PT, R8, UR4, !P3 ;  /* 0x0000000408007c0c */ /* 0x000fc4000df81270 */
[C---:B------:R-:W-:Y:S01]  /*d1b90*/  PRMT R0, R17.reuse, 0x7770, RZ ;  /* 0x0000777011007816 */ /* 0x040fe200000000ff */
[----:B------:R-:W-:Y:S01]  /*d1ba0*/  ULDC UR4, c[0x0][0x228] ;  /* 0x00008a0000047ab9 */ /* 0x000fe20000000800 */
[----:B0-----:R-:W4:Y:S04]  /*d1bb0*/  LDL.LU R25, [R1+0x1874] ;  /* 0x0018740001197983 */ /* 0x001f280000300800 */
[----:B------:R0:W-:Y:S02]  /*d1bc0*/  @P2 STG.E.U8 desc[UR32][R2.64], R0 ;  /* 0x0000000002002986 */ /* 0x0001e4000c101120 */
[C---:B0-----:R-:W-:Y:S02]  /*d1bd0*/  PRMT R0, R17.reuse, 0x7771, RZ ;  /* 0x0000777111007816 */ /* 0x041fe400000000ff */
[----:B------:R-:W-:-:S03]  /*d1be0*/  PRMT R2, R17, 0x7772, RZ ;  /* 0x0000777211027816 */ /* 0x000fc600000000ff */
[----:B------:R-:W-:Y:S04]  /*d1bf0*/  @P4 STG.E.U8 desc[UR32][R6.64], R0 ;  /* 0x0000000006004986 */ /* 0x000fe8000c101120 */
[----:B------:R0:W-:Y:S04]  /*d1c00*/  @P0 STG.E.U8 desc[UR32][R14.64], R2 ;  /* 0x000000020e000986 */ /* 0x0001e8000c101120 */
[----:B0-----:R-:W3:Y:S01]  /*d1c10*/  LDL.LU.64 R14, [R1+0x4090] ;  /* 0x00409000010e7983 */ /* 0x001ee20000300a00 */
[----:B------:R-:W-:Y:S02]  /*d1c20*/  ISETP.LT.AND P2, PT, R16, UR4, !P3 ;  /* 0x0000000410007c0c */ /* 0x000fe4000df41270 */
[----:B------:R-:W-:Y:S01]  /*d1c30*/  PRMT R0, R17, 0x7773, RZ ;  /* 0x0000777311007816 */ /* 0x000fe200000000ff */
[----:B------:R-:W-:Y:S01]  /*d1c40*/  ULDC UR4, c[0x0][0x228] ;  /* 0x00008a0000047ab9 */ /* 0x000fe20000000800 */
[----:B------:R-:W-:Y:S01]  /*d1c50*/  ISETP.LT.AND P0, PT, R24, UR5, !P3 ;  /* 0x0000000518007c0c */ /* 0x000fe2000df01270 */
[----:B------:R-:W3:Y:S01]  /*d1c60*/  LDL.LU.64 R6, [R1+0xfb8] ;  /* 0x000fb80001067983 */ /* 0x000ee20000300a00 */
[----:B------:R-:W-:-:S07]  /*d1c70*/  ULDC UR5, c[0x0][0x228] ;  /* 0x00008a0000057ab9 */ /* 0x000fce0000000800 */
[----:B--2---:R0:W-:Y:S04]  /*d1c80*/  @P2 STG.E.U8 desc[UR32][R18.64], R0 ;  /* 0x0000000012002986 */ /* 0x0041e8000c101120 */
[----:B0-----:R-:W2:Y:S04]  /*d1c90*/  LDL.LU.64 R18, [R1+0xfd0] ;  /* 0x000fd00001127983 */ /* 0x001ea80000300a00 */
[----:B------:R-:W2:Y:S01]  /*d1ca0*/  LDL.LU.64 R16, [R1+0xfe0] ;  /* 0x000fe00001107983 */ /* 0x000ea20000300a00 */
[----:B----4-:R-:W-:Y:S01]  /*d1cb0*/  ISETP.LT.AND P4, PT, R25, UR4, !P3 ;  /* 0x0000000419007c0c */ /* 0x010fe2000df81270 */
[----:B------:R-:W-:-:S02]  /*d1cc0*/  ULDC UR4, c[0x0][0x228] ;  /* 0x00008a0000047ab9 */ /* 0x000fc40000000800 */
[----:B------:R-:W-:Y:S01]  /*d1cd0*/  ISETP.LT.AND P2, PT, R4, UR4, !P3 ;  /* 0x0000000404007c0c */ /* 0x000fe2000df41270 */
[----:B------:R-:W-:Y:S01]  /*d1ce0*/  ULDC UR4, c[0x0][0x228] ;  /* 0x00008a0000047ab9 */ /* 0x000fe20000000800 */
[C---:B---3--:R-:W-:Y:S02]  /*d1cf0*/  PRMT R0, R14.reuse, 0x7770, RZ ;  /* 0x000077700e007816 */ /* 0x048fe400000000ff */
[C---:B------:R-:W-:Y:S02]  /*d1d00*/  PRMT R2, R14.reuse, 0x7771, RZ ;  /* 0x000077710e027816 */ /* 0x040fe400000000ff */
[----:B------:R-:W-:-:S04]  /*d1d10*/  PRMT R3, R14, 0x7772, RZ ;  /* 0x000077720e037816 */ /* 0x000fc800000000ff */
[----:B------:R-:W-:Y:S04]  /*d1d20*/  @P4 STG.E.U8 desc[UR32][R20.64], R0 ;  /* 0x0000000014004986 */ /* 0x000fe8000c101120 */
[----:B------:R-:W-:Y:S04]  /*d1d30*/  @P0 STG.E.U8 desc[UR32][R22.64], R2 ;  /* 0x0000000216000986 */ /* 0x000fe8000c101120 */
[----:B------:R0:W-:Y:S01]  /*d1d40*/  @P2 STG.E.U8 desc[UR32][R28.64], R3 ;  /* 0x000000031c002986 */ /* 0x0001e2000c101120 */
[C---:B------:R-:W-:Y:S02]  /*d1d50*/  ISETP.LT.AND P0, PT, R10.reuse, UR6, !P1 ;  /* 0x000000060a007c0c */ /* 0x040fe4000cf01270 */
[----:B------:R-:W-:-:S02]  /*d1d60*/  ISETP.LT.AND P4, PT, R10, UR4, !P5 ;  /* 0x000000040a007c0c */ /* 0x000fc4000ef81270 */
[----:B------:R-:W-:Y:S01]  /*d1d70*/  ISETP.LT.AND P2, PT, R10, UR5, !P6 ;  /* 0x000000050a007c0c */ /* 0x000fe2000f741270 */
[----:B------:R-:W-:Y:S01]  /*d1d80*/  ULDC UR4, c[0x0][0x228] ;  /* 0x00008a0000047ab9 */ /* 0x000fe20000000800 */
[----:B------:R-:W-:Y:S01]  /*d1d90*/  PRMT R14, R14, 0x7773, RZ ;  /* 0x000077730e0e7816 */ /* 0x000fe200000000ff */
[----:B0-----:R-:W3:Y:S04]  /*d1da0*/  LDL.LU.64 R28, [R1+0xfe8] ;  /* 0x000fe800011c7983 */ /* 0x001ee80000300a00 */
[----:B------:R-:W4:Y:S04]  /*d1db0*/  LDL.LU.64 R20, [R1+0xff0] ;  /* 0x000ff00001147983 */ /* 0x000f280000300a00 */
[----:B------:R-:W3:Y:S04]  /*d1dc0*/  LDL.LU R3, [R1+0x1878] ;  /* 0x0018780001037983 */ /* 0x000ee80000300800 */
[----:B------:R-:W2:Y:S04]  /*d1dd0*/  LDL.LU R10, [R1+0x408c] ;  /* 0x00408c00010a7983 */ /* 0x000ea80000300800 */
[----:B------:R-:W4:Y:S04]  /*d1de0*/  LDL.LU.64 R22, [R1+0xff8] ;  /* 0x000ff80001167983 */ /* 0x000f280000300a00 */
[----:B------:R-:W-:Y:S04]  /*d1df0*/  STL [R1+0x4084], R15 ;  /* 0x0040840f01007387 */ /* 0x000fe80000100800 */
[----:B------:R-:W3:Y:S01]  /*d1e00*/  LDL.LU R12, [R1+0x3c] ;  /* 0x00003c00010c7983 */ /* 0x000ee20000300800 */
[----:B------:R-:W-:Y:S01]  /*d1e10*/  ISETP.LT.AND P3, PT, R5, UR4, !P3 ;  /* 0x0000000405007c0c */ /* 0x000fe2000df61270 */
[----:B------:R-:W-:Y:S01]  /*d1e20*/  ULDC UR4, c[0x0][0x228] ;  /* 0x00008a0000047ab9 */ /* 0x000fe20000000800 */
[----:B------:R-:W-:Y:S01]  /*d1e30*/  PRMT R2, R26, 0x7772, RZ ;  /* 0x000077721a027816 */ /* 0x000fe200000000ff */
[----:B------:R-:W-:-:S10]  /*d1e40*/  ULDC UR5, c[0x0][0x228] ;  /* 0x00008a0000057ab9 */ /* 0x000fd40000000800 */
[----:B------:R-:W-:Y:S01]  /*d1e50*/  @P3 STG.E.U8 desc[UR32][R6.64], R14 ;  /* 0x0000000e06003986 */ /* 0x000fe2000c101120 */
[----:B------:R-:W-:Y:S01]  /*d1e60*/  ISETP.LT.AND P3, PT, R8, UR4, !P5 ;  /* 0x0000000408007c0c */ /* 0x000fe2000ef61270 */
[----:B------:R-:W-:Y:S02]  /*d1e70*/  ULDC UR4, c[0x0][0x228] ;  /* 0x00008a0000047ab9 */ /* 0x000fe40000000800 */
[----:B---3--:R0:W-:Y:S04]  /*d1e80*/  STL [R1+0x4088], R12 ;  /* 0x0040880c01007387 */ /* 0x0081e80000100800 */
[----:B0-----:R-:W3:Y:S01]  /*d1e90*/  LDL.LU.64 R12, [R1+0x1000] ;  /* 0x00100000010c7983 */ /* 0x001ee20000300a00 */
[----:B--2---:R-:W-:-:S03]  /*d1ea0*/  PRMT R0, R10, 0x7770, RZ ;  /* 0x000077700a007816 */ /* 0x004fc600000000ff */
[----:B------:R-:W2:Y:S04]  /*d1eb0*/  LDL.LU.64 R14, [R1+0x1020] ;  /* 0x00102000010e7983 */ /* 0x000ea80000300a00 */
[----:B------:R-:W2:Y:S04]  /*d1ec0*/  LDL.LU.64 R6, [R1+0x1018] ;  /* 0x0010180001067983 */ /* 0x000ea80000300a00 */
[----:B------:R0:W-:Y:S01]  /*d1ed0*/  @P4 STG.E.U8 desc[UR32][R18.64], R0 ;  /* 0x0000000012004986 */ /* 0x0001e2000c101120 */
[----:B------:R-:W-:Y:S01]  /*d1ee0*/  ISETP.LT.AND P4, PT, R11, UR4, !P5 ;  /* 0x000000040b007c0c */ /* 0x000fe2000ef81270 */
[----:B------:R-:W-:Y:S01]  /*d1ef0*/  ULDC UR4, c[0x0][0x228] ;  /* 0x00008a0000047ab9 */ /* 0x000fe20000000800 */
[C---:B0-----:R-:W-:Y:S01]  /*d1f00*/  PRMT R0, R10.reuse, 0x7771, RZ ;  /* 0x000077710a007816 */ /* 0x041fe200000000ff */
[----:B------:R-:W2:Y:S04]  /*d1f10*/  LDL.LU.64 R18, [R1+0x1010] ;  /* 0x0010100001127983 */ /* 0x000ea80000300a00 */
[----:B------:R0:W-:Y:S01]  /*d1f20*/  @P3 STG.E.U8 desc[UR32][R16.64], R0 ;  /* 0x0000000010003986 */ /* 0x0001e2000c101120 */
[----:B------:R-:W-:Y:S01]  /*d1f30*/  ISETP.LT.AND P3, PT, R3, UR4, !P5 ;  /* 0x0000000403007c0c */ /* 0x000fe2000ef61270 */
[----:B------:R-:W-:Y:S01]  /*d1f40*/  ULDC UR4, c[0x0][0x228] ;  /* 0x00008a0000047ab9 */ /* 0x000fe20000000800 */
[----:B0-----:R-:W-:-:S02]  /*d1f50*/  PRMT R0, R10, 0x7772, RZ ;  /* 0x000077720a007816 */ /* 0x001fc400000000ff */
[----:B------:R-:W-:-:S03]  /*d1f60*/  PRMT R10, R10, 0x7773, RZ ;  /* 0x000077730a0a7816 */ /* 0x000fc600000000ff */
[----:B------:R0:W-:Y:S01]  /*d1f70*/  @P4 STG.E.U8 desc[UR32][R28.64], R0 ;  /* 0x000000001c004986 */ /* 0x0001e2000c101120 */
[----:B------:R-:W-:Y:S01]  /*d1f80*/  ISETP.LT.AND P4, PT, R25, UR4, !P5 ;  /* 0x0000000419007c0c */ /* 0x000fe2000ef81270 */
[----:B------:R-:W-:-:S04]  /*d1f90*/  ULDC UR4, c[0x0][0x228] ;  /* 0x00008a0000047ab9 */ /* 0x000fc80000000800 */
[----:B----4-:R1:W-:Y:S01]  /*d1fa0*/  @P3 STG.E.U8 desc[UR32][R20.64], R10 ;  /* 0x0000000a14003986 */ /* 0x0103e2000c101120 */
[----:B------:R-:W-:Y:S01]  /*d1fb0*/  ISETP.LT.AND P3, PT, R24, UR4, !P5 ;  /* 0x0000000418007c0c */ /* 0x000fe2000ef61270 */
[----:B------:R-:W-:Y:S01]  /*d1fc0*/  ULDC UR4, c[0x0][0x228] ;  /* 0x00008a0000047ab9 */ /* 0x000fe20000000800 */
[C---:B0-----:R-:W-:Y:S01]  /*d1fd0*/  PRMT R0, R26.reuse, 0x7770, RZ ;  /* 0x000077701a007816 */ /* 0x041fe200000000ff */
[----:B------:R-:W4:Y:S04]  /*d1fe0*/  LDL.LU.64 R28, [R1+0x1028] ;  /* 0x00102800011c7983 */ /* 0x000f280000300a00 */
[----:B------:R-:W4:Y:S04]  /*d1ff0*/  LDL.LU.64 R16, [R1+0x1030] ;  /* 0x0010300001107983 */ /* 0x000f280000300a00 */
[----:B-1----:R-:W4:Y:S04]  /*d2000*/  LDL.LU.64 R20, [R1+0x1050] ;  /* 0x0010500001147983 */ /* 0x002f280000300a00 */
[----:B------:R0:W-:Y:S02]  /*d2010*/  @P4 STG.E.U8 desc[UR32][R22.64], R0 ;  /* 0x0000000016004986 */ /* 0x0001e4000c101120 */
[----:B0-----:R-:W-:-:S02]  /*d2020*/  PRMT R0, R26, 0x7771, RZ ;  /* 0x000077711a007816 */ /* 0x001fc400000000ff */
[----:B------:R-:W4:Y:S04]  /*d2030*/  LDL.LU.64 R22, [R1+0x1048] ;  /* 0x0010480001167983 */ /* 0x000f280000300a00 */
[----:B---3--:R0:W-:Y:S04]  /*d2040*/  @P3 STG.E.U8 desc[UR32][R12.64], R0 ;  /* 0x000000000c003986 */ /* 0x0081e8000c101120 */
[----:B0-----:R-:W3:Y:S01]  /*d2050*/  LDL.LU R12, [R1+0x4088] ;  /* 0x00408800010c7983 */ /* 0x001ee20000300800 */
[----:B------:R-:W-:Y:S01]  /*d2060*/  ISETP.LT.AND P4, PT, R4, UR4, !P5 ;  /* 0x0000000404007c0c */ /* 0x000fe2000ef81270 */
[----:B------:R-:W-:-:S02]  /*d2070*/  ULDC UR4, c[0x0][0x228] ;  /* 0x00008a0000047ab9 */ /* 0x000fc40000000800 */
[----:B------:R-:W-:Y:S01]  /*d2080*/  ISETP.LT.AND P5, PT, R5, UR4, !P5 ;  /* 0x0000000405007c0c */ /* 0x000fe2000efa1270 */
[----:B------:R-:W-:-:S09]  /*d2090*/  ULDC UR4, c[0x0][0x228] ;  /* 0x00008a0000047ab9 */ /* 0x000fd20000000800 */
[----:B--2---:R0:W-:Y:S01]  /*d20a0*/  @P4 STG.E.U8 desc[UR32][R14.64], R2 ;  /* 0x000000020e004986 */ /* 0x0041e2000c101120 */
[----:B------:R-:W-:Y:S02]  /*d20b0*/  ISETP.LT.AND P3, PT, R8, UR4, !P6 ;  /* 0x0000000408007c0c */ /* 0x000fe4000f761270 */
[----:B------:R-:W-:Y:S01]  /*d20c0*/  PRMT R26, R26, 0x7773, RZ ;  /* 0x000077731a1a7816 */ /* 0x000fe200000000ff */
[----:B------:R-:W-:Y:S01]  /*d20d0*/  ULDC UR4, c[0x0][0x228] ;  /* 0x00008a0000047ab9 */ /* 0x000fe20000000800 */
[----:B0-----:R-:W2:Y:S04]  /*d20e0*/  LDL.LU R15, [R1+0x4084] ;  /* 0x00408400010f7983 */ /* 0x001ea80000300800 */
[----:B------:R0:W-:Y:S04]  /*d20f0*/  @P5 STG.E.U8 desc[UR32][R6.64], R26 ;  /* 0x0000001a06005986 */ /* 0x0001e8000c101120 */
[----:B0-----:R-:W2:Y:S01]  /*d2100*/  LDL.LU.64 R6, [R1+0x1040] ;  /* 0x0010400001067983 */ /* 0x001ea20000300a00 */
[----:B---3--:R-:W-:-:S05]  /*d2110*/  PRMT R0, R12, 0x7770, RZ ;  /* 0x000077700c007816 */ /* 0x008fca00000000ff */
[----:B------:R0:W-:Y:S02]  /*d2120*/  @P2 STG.E.U8 desc[UR32][R18.64], R0 ;  /* 0x0000000012002986 */ /* 0x0001e4000c101120 */
[----:B0-----:R-:W-:Y:S02]  /*d2130*/  PRMT R0, R12, 0x7771, RZ ;  /* 0x000077710c007816 */ /* 0x001fe400000000ff */
[----:B------:R-:W3:Y:S04]  /*d2140*/  LDL.LU.64 R18, [R1+0x1038] ;  /* 0x0010380001127983 */ /* 0x000ee80000300a00 */
[----:B----4-:R0:W-:Y:S04]  /*d2150*/  @P3 STG.E.U8 desc[UR32][R28.64], R0 ;  /* 0x000000001c003986 */ /* 0x0101e8000c101120 */
[----:B0-----:R-:W4:Y:S01]  /*d2160*/  LDL.LU.64 R28, [R1+0x1008] ;  /* 0x00100800011c7983 */ /* 0x001f220000300a00 */
[----:B------:R-:W-:Y:S01]  /*d2170*/  ISETP.LT.AND P2, PT, R11, UR4, !P6 ;  /* 0x000000040b007c0c */ /* 0x000fe2000f741270 */
[----:B------:R-:W-:Y:S01]  /*d2180*/  ULDC UR4, c[0x0][0x228] ;  /* 0x00008a0000047ab9 */ /* 0x000fe20000000800 */
[----:B------:R-:W-:-:S02]  /*d2190*/  ISETP.LT.AND P5, PT, R25, UR5, !P6 ;  /* 0x0000000519007c0c */ /* 0x000fc4000f7a1270 */
[----:B------:R-:W-:Y:S02]  /*d21a0*/  ISETP.LT.AND P4, PT, R3, UR4, !P6 ;  /* 0x0000000403007c0c */ /* 0x000fe4000f781270 */
[C---:B------:R-:W-:Y:S01]  /*d21b0*/  PRMT R0, R12.reuse, 0x7772, RZ ;  /* 0x000077720c007816 */ /* 0x040fe200000000ff */
[----:B------:R-:W-:Y:S01]  /*d21c0*/  ULDC UR4, c[0x0][0x228] ;  /* 0x00008a0000047ab9 */ /* 0x000fe20000000800 */
[----:B------:R-:W-:Y:S02]  /*d21d0*/  PRMT R2, R12, 0x7773, RZ ;  /* 0x000077730c027816 */ /* 0x000fe400000000ff */
[----:B------:R-:W-:Y:S01]  /*d21e0*/  ISETP.LT.AND P3, PT, R8, UR4, !P1 ;  /* 0x0000000408007c0c */ /* 0x000fe2000cf61270 */
[----:B------:R-:W-:Y:S01]  /*d21f0*/  ULDC UR4, c[0x0][0x228] ;  /* 0x00008a0000047ab9 */ /* 0x000fe20000000800 */
[----:B------:R-:W4:Y:S04]  /*d2200*/  LDL.LU.64 R8, [R1+0xfb0] ;  /* 0x000fb00001087983 */ /* 0x000f280000300a00 */
[----:B------:R-:W4:Y:S01]  /*d2210*/  LDL.LU.64 R12, [R1+0xf60] ;  /* 0x000f6000010c7983 */ /* 0x000f220000300a00 */
[----:B------:R-:W-:-:S03]  /*d2220*/  ULDC UR5, c[0x0][0x228] ;  /* 0x00008a0000057ab9 */ /* 0x000fc60000000800 */
[----:B------:R2:W-:Y:S04]  /*d2230*/  @P2 STG.E.U8 desc[UR32][R16.64], R0 ;  /* 0x0000000010002986 */ /* 0x0005e8000c101120 */
[----:B------:R0:W-:Y:S01]  /*d2240*/  @P4 STG.E.U8 desc[UR32][R20.64], R2 ;  /* 0x0000000214004986 */ /* 0x0001e2000c101120 */
[----:B------:R-:W-:Y:S01]  /*d2250*/  ISETP.LT.AND P2, PT, R24, UR4, !P6 ;  /* 0x0000000418007c0c */ /* 0x000fe2000f741270 */
[----:B------:R-:W-:Y:S01]  /*d2260*/  ULDC UR4, c[0x0][0x228] ;  /* 0x00008a0000047ab9 */ /* 0x000fe20000000800 */
[----:B--2---:R-:W-:Y:S01]  /*d2270*/  PRMT R0, R15, 0x7770, RZ ;  /* 0x000077700f007816 */ /* 0x004fe200000000ff */
[----:B------:R-:W2:Y:S04]  /*d2280*/  LDL.LU.64 R16, [R1+0xf48] ;  /* 0x000f480001107983 */ /* 0x000ea80000300a00 */
[----:B0-----:R-:W2:Y:S04]  /*d2290*/  LDL.LU.64 R20, [R1+0xeb8] ;  /* 0x000eb80001147983 */ /* 0x001ea80000300a00 */
[----:B------:R0:W-:Y:S01]  /*d22a0*/  @P5 STG.E.U8 desc[UR32][R22.64], R0 ;  /* 0x0000000016005986 */ /* 0x0001e2000c101120 */
[----:B------:R-:W-:-:S02]  /*d22b0*/  ISETP.LT.AND P5, PT, R11, UR5, !P1 ;  /* 0x000000050b007c0c */ /* 0x000fc4000cfa1270 */
[----:B------:R-:W-:Y:S01]  /*d22c0*/  ISETP.LT.AND P4, PT, R4, UR4, !P6 ;  /* 0x0000000404007c0c */ /* 0x000fe2000f781270 */
[----:B------:R-:W-:Y:S01]  /*d22d0*/  ULDC UR4, c[0x0][0x228] ;  /* 0x00008a0000047ab9 */ /* 0x000fe20000000800 */
[----:B------:R-:W-:Y:S02]  /*d22e0*/  PRMT R2, R15, 0x7772, RZ ;  /* 0x000077720f027816 */ /* 0x000fe400000000ff */
[----:B------:R-:W-:Y:S01]  /*d22f0*/  ISETP.LT.AND P6, PT, R5, UR4, !P6 ;  /* 0x0000000405007c0c */ /* 0x000fe2000f7c1270 */
[----:B------:R-:W-:Y:S01]  /*d2300*/  ULDC UR4, c[0x0][0x228] ;  /* 0x00008a0000047ab9 */ /* 0x000fe20000000800 */
[----:B------:R-:W-:Y:S01]  /*d2310*/  ULDC UR5, c[0x0][0x228] ;  /* 0x00008a0000057ab9 */ /* 0x000fe20000000800 */
[----:B0-----:R-:W2:Y:S04]  /*d2320*/  LDL.LU.64 R22, [R1+0xe80] ;  /* 0x000e800001167983 */ /* 0x001ea80000300a00 */
[----:B------:R-:W2:Y:S01]  /*d2330*/  LDL.LU R11, [R1+0x4080] ;  /* 0x00408000010b7983 */ /* 0x000ea20000300800 */
[----:B------:R-:W-:-:S02]  /*d2340*/  PRMT R0, R15, 0x7771, RZ ;  /* 0x000077710f007816 */ /* 0x000fc400000000ff */
[----:B------:R-:W-:-:S03]  /*d2350*/  PRMT R15, R15, 0x7773, RZ ;  /* 0x000077730f0f7816 */ /* 0x000fc600000000ff */
[----:B------:R0:W-:Y:S04]  /*d2360*/  @P2 STG.E.U8 desc[UR32][R6.64], R0 ;  /* 0x0000000006002986 */ /* 0x0001e8000c101120 */
[----:B0-----:R0:W5:Y:S04]  /*d2370*/  LDL.LU.64 R6, [R1+0x4078] ;  /* 0x0040780001067983 */ /* 0x0011680000300a00 */
[----:B---3--:R1:W-:Y:S04]  /*d2380*/  @P4 STG.E.U8 desc[UR32][R18.64], R2 ;  /* 0x0000000212004986 */ /* 0x0083e8000c101120 */
[----:B-1----:R-:W3:Y:S04]  /*d2390*/  LDL.LU.64 R18, [R1+0x4070] ;  /* 0x0040700001127983 */ /* 0x002ee80000300a00 */
[----:B----4-:R1:W-:Y:S04]  /*d23a0*/  @P6 STG.E.U8 desc[UR32][R28.64], R15 ;  /* 0x0000000f1c006986 */ /* 0x0103e8000c101120 */
[----:B-1----:R-:W4:Y:S01]  /*d23b0*/  LDL.LU.64 R28, [R1+0x4068] ;  /* 0x00406800011c7983 */ /* 0x002f220000300a00 */
[----:B------:R-:W-:Y:S01]  /*d23c0*/  ISETP.LT.AND P2, PT, R3, UR4, !P1 ;  /* 0x0000000403007c0c */ /* 0x000fe2000cf41270 */
[----:B------:R-:W-:-:S02]  /*d23d0*/  ULDC UR4, c[0x0][0x228] ;  /* 0x00008a0000047ab9 */ /* 0x000fc40000000800 */
[----:B------:R-:W-:Y:S01]  /*d23e0*/  ISETP.LT.AND P4, PT, R25, UR4, !P1 ;  /* 0x0000000419007c0c */ /* 0x000fe2000cf81270 */
[----:B------:R-:W-:Y:S02]  /*d23f0*/  ULDC UR4, c[0x0][0x228] ;  /* 0x00008a0000047ab9 */ /* 0x000fe40000000800 */
[----:B------:R-:W-:Y:S01]  /*d2400*/  ISETP.LT.AND P6, PT, R24, UR4, !P1 ;  /* 0x0000000418007c0c */ /* 0x000fe2000cfc1270 */
[----:B------:R-:W-:Y:S01]  /*d2410*/  ULDC UR4, c[0x0][0x228] ;  /* 0x00008a0000047ab9 */ /* 0x000fe20000000800 */
[C---:B--2---:R-:W-:Y:S02]  /*d2420*/  PRMT R3, R11.reuse, 0x7770, RZ ;  /* 0x000077700b037816 */ /* 0x044fe400000000ff */
[----:B------:R-:W-:-:S03]  /*d2430*/  PRMT R0, R11, 0x7771, RZ ;  /* 0x000077710b007816 */ /* 0x000fc600000000ff */
[----:B------:R1:W-:Y:S01]  /*d2440*/  @P0 STG.E.U8 desc[UR32][R8.64], R3 ;  /* 0x0000000308000986 */ /* 0x0003e2000c101120 */
[----:B------:R-:W-:Y:S02]  /*d2450*/  ISETP.LT.AND P0, PT, R4, UR4, !P1 ;  /* 0x0000000404007c0c */ /* 0x000fe4000cf01270 */
[----:B------:R-:W-:Y:S02]  /*d2460*/  ISETP.LT.AND P1, PT, R5, UR5, !P1 ;  /* 0x0000000505007c0c */ /* 0x000fe4000cf21270 */
[C---:B------:R-:W-:Y:S02]  /*d2470*/  PRMT R2, R11.reuse, 0x7772, RZ ;  /* 0x000077720b027816 */ /* 0x040fe400000000ff */
[----:B------:R-:W-:Y:S02]  /*d2480*/  PRMT R11, R11, 0x7773, RZ ;  /* 0x000077730b0b7816 */ /* 0x000fe400000000ff */
[C---:B------:R-:W-:Y:S02]  /*d2490*/  PRMT R4, R27.reuse, 0x7770, RZ ;  /* 0x000077701b047816 */ /* 0x040fe400000000ff */
[C---:B------:R-:W-:Y:S01]  /*d24a0*/  PRMT R5, R27.reuse, 0x7771, RZ ;  /* 0x000077711b057816 */ /* 0x040fe200000000ff */
[----:B------:R0:W-:Y:S04]  /*d24b0*/  @P3 STG.E.U8 desc[UR32][R12.64], R0 ;  /* 0x000000000c003986 */ /* 0x0001e8000c101120 */
[----:B------:R0:W-:Y:S04]  /*d24c0*/  @P5 STG.E.U8 desc[UR32][R16.64], R2 ;  /* 0x0000000210005986 */ /* 0x0001e8000c101120 */
[----:B------:R0:W-:Y:S01]  /*d24d0*/  @P2 STG.E.U8 desc[UR32][R20.64], R11 ;  /* 0x0000000b14002986 */ /* 0x0001e2000c101120 */
[----:B-1----:R-:W-:-:S03]  /*d24e0*/  PRMT R9, R27, 0x7772, RZ ;  /* 0x000077721b097816 */ /* 0x002fc600000000ff */
[----:B------:R0:W-:Y:S01]  /*d24f0*/  @P4 STG.E.U8 desc[UR32][R22.64], R4 ;  /* 0x0000000416004986 */ /* 0x0001e2000c101120 */
[----:B------:R-:W-:-:S03]  /*d2500*/  PRMT R27, R27, 0x7773, RZ ;  /* 0x000077731b1b7816 */ /* 0x000fc600000000ff */
[----:B----4-:R0:W-:Y:S04]  /*d2510*/  @P6 STG.E.U8 desc[UR32][R28.64], R5 ;  /* 0x000000051c006986 */ /* 0x0101e8000c101120 */
[----:B---3--:R0:W-:Y:S01]  /*d2520*/  @P0 STG.E.U8 desc[UR32][R18.64], R9 ;  /* 0x0000000912000986 */ /* 0x0081e2000c101120 */
[----:B------:R-:W-:Y:S05]  /*d2530*/  @!P1 EXIT ;  /* 0x000000000000994d */ /* 0x000fea0003800000 */
[----:B-----5:R-:W-:Y:S01]  /*d2540*/  STG.E.U8 desc[UR32][R6.64], R27 ;  /* 0x0000001b06007986 */ /* 0x020fe2000c101120 */
[----:B------:R-:W-:Y:S05]  /*d2550*/  EXIT ;  /* 0x000000000000794d */ /* 0x000fea0003800000 */
.L_x_2:
[----:B------:R-:W-:-:S00]  /*d2560*/  BRA `(.L_x_2) ;  /* 0xfffffffc00fc7947 */ /* 0x000fc0000383ffff */
[----:B------:R-:W-:-:S00]  /*d2570*/  NOP ;  /* 0x0000000000007918 */ /* 0x000fc00000000000 */
        /* <DEDUP_REMOVED lines=8> */
.L_x_3:


//--------------------- .nv.shared.matmul_kernel  --------------------------
	.section	.nv.shared.matmul_kernel,"aw",@nobits
	.sectionflags	@""
	.align	16
	.zero		1024


//--------------------- .nv.shared.reserved.0     --------------------------
	.section	.nv.shared.reserved.0,"aw",@nobits
	.weak		__nv_reservedSMEM_offset_0_alias
	.size		__nv_reservedSMEM_offset_0_alias, 0, 0
	.other		__nv_reservedSMEM_offset_0_alias,@"STO_CUDA_RESERVED_SHARED STV_DEFAULT"
__nv_reservedSMEM_offset_0_alias:
	.zero		0


//--------------------- .nv.constant0.matmul_kernel --------------------------
	.section	.nv.constant0.matmul_kernel,"a",@progbits
	.sectionflags	@""
	.align	4
.nv.constant0.matmul_kernel:
	.zero		608


//--------------------- SYMBOLS --------------------------

	.type		.nv.reservedSmem.offset0,@object
	.size		.nv.reservedSmem.offset0,0x4
